def matmul_kernel(
    a_ptr,
    b_ptr,
    c_ptr,
    M,
    N,
    K,
    stride_am,
    stride_ak,
    stride_bk,
    stride_bn,
    stride_cm,
    stride_cn,
    BLOCK_M: tl.constexpr,
    BLOCK_N: tl.constexpr,
    BLOCK_K: tl.constexpr,
    GROUP_M: tl.constexpr,
):
    pid = tl.program_id(axis=0)
    num_pid_m = tl.cdiv(M, BLOCK_M)
    num_pid_n = tl.cdiv(N, BLOCK_N)
    num_pid_in_group = GROUP_M * num_pid_n
    group_id = pid // num_pid_in_group
    first_pid_m = group_id * GROUP_M
    group_size_m = min(num_pid_m - first_pid_m, GROUP_M)
    pid_m = first_pid_m + ((pid % num_pid_in_group) % group_size_m)
    pid_n = (pid % num_pid_in_group) // group_size_m

    offs_am = (pid_m * BLOCK_M + tl.arange(0, BLOCK_M)) % M
    offs_bn = (pid_n * BLOCK_N + tl.arange(0, BLOCK_N)) % N
    offs_k = tl.arange(0, BLOCK_K)
    a_ptrs = a_ptr + offs_am[:, None] * stride_am + offs_k[None, :] * stride_ak
    b_ptrs = b_ptr + offs_k[:, None] * stride_bk + offs_bn[None, :] * stride_bn

    acc = tl.zeros((BLOCK_M, BLOCK_N), dtype=tl.float32)
    for kk in range(0, tl.cdiv(K, BLOCK_K)):
        a = tl.load(a_ptrs, mask=offs_k[None, :] < K - kk * BLOCK_K, other=0.0)
        b = tl.load(b_ptrs, mask=offs_k[:, None] < K - kk * BLOCK_K, other=0.0)
        acc = tl.dot(a, b, acc)
        a_ptrs += BLOCK_K * stride_ak
        b_ptrs += BLOCK_K * stride_bk

    c = acc.to(c_ptr.dtype.element_ty)
    offs_cm = pid_m * BLOCK_M + tl.arange(0, BLOCK_M)
    offs_cn = pid_n * BLOCK_N + tl.arange(0, BLOCK_N)
    c_ptrs = c_ptr + offs_cm[:, None] * stride_cm + offs_cn[None, :] * stride_cn
    mask = (offs_cm[:, None] < M) & (offs_cn[None, :] < N)
    tl.store(c_ptrs, c, mask=mask)

# config = {"BLOCK_K": 64, "BLOCK_M": 32, "BLOCK_N": 512, "GROUP_M": 8, "arch": "sm_90", "dtype": "bf16", "num_ctas": 1, "num_stages": 2, "num_warps": 2}
# arch = sm_90


// ===== COMPILED SASS (sm_90a) =====

	.target	sm_90a

	.elftype	@"ET_EXEC"


//--------------------- .note.nv.tkinfo           --------------------------
	.section	.note.nv.tkinfo,"",@"SHT_NOTE"
	.sectionflags	@"SHF_NOTE_NV_TKINFO"
	.tkinfo
        /*0018*/ 	.word	0x00000002
        /*0030*/ 	.string	""
        /*0030*/ 	.string	"ptxas"
        /*0030*/ 	.string	"Cuda compilation tools, release 13.0, V13.0.88"
        /*0030*/ 	.string	"Build cuda_13.0.r13.0/compiler.36424714_0"
        /*0030*/ 	.string	"-v  -suppress-debug-info  -lineinfo  -arch sm_90a "



//--------------------- .note.nv.cuinfo           --------------------------
	.section	.note.nv.cuinfo,"",@"SHT_NOTE"
	.sectionflags	@"SHF_NOTE_NV_CUINFO"
        /*0018*/ 	.short	0x0002
        /*001a*/ 	.short	0x005a
        /*001c*/ 	.short	0x0082
	.zero		2


//--------------------- .nv.info                  --------------------------
	.section	.nv.info,"",@"SHT_CUDA_INFO"
	.align	4


	//----- nvinfo : EIATTR_REGCOUNT
	.align		4
        /*0000*/ 	.byte	0x04, 0x2f
        /*0002*/ 	.short	(.L_1 - .L_0)
	.align		4
.L_0:
        /*0004*/ 	.word	index@(matmul_kernel)
        /*0008*/ 	.word	0x00000020


	//----- nvinfo : EIATTR_FRAME_SIZE
	.align		4
.L_1:
        /*000c*/ 	.byte	0x04, 0x11
        /*000e*/ 	.short	(.L_3 - .L_2)
	.align		4
.L_2:
        /*0010*/ 	.word	index@(matmul_kernel)
        /*0014*/ 	.word	0x000037b8


	//----- nvinfo : EIATTR_MIN_STACK_SIZE
	.align		4
.L_3:
        /*0018*/ 	.byte	0x04, 0x12
        /*001a*/ 	.short	(.L_5 - .L_4)
	.align		4
.L_4:
        /*001c*/ 	.word	index@(matmul_kernel)
        /*0020*/ 	.word	0x000037b8
.L_5:


//--------------------- .nv.compat                --------------------------
	.section	.nv.compat,"",@"SHT_CUDA_COMPAT_INFO"
	.align	4
        /*0000*/ 	.byte	0x02, 0x09, 0x01, 0x00, 0x02, 0x02, 0x01, 0x00, 0x02, 0x05, 0x05, 0x00, 0x03, 0x07, 0x01, 0x01
        /*0010*/ 	.byte	0x02, 0x03, 0x00, 0x00, 0x02, 0x06, 0x01, 0x00, 0x04, 0x0b, 0x08, 0x00, 0x00, 0x00, 0x00, 0x00
        /*0020*/ 	.byte	0x00, 0x00, 0x00, 0x00


//--------------------- .nv.info.matmul_kernel    --------------------------
	.section	.nv.info.matmul_kernel,"",@"SHT_CUDA_INFO"
	.sectionflags	@""
	.align	4


	//----- nvinfo : EIATTR_CUDA_API_VERSION
	.align		4
        /*0000*/ 	.byte	0x04, 0x37
        /*0002*/ 	.short	(.L_7 - .L_6)
.L_6:
        /*0004*/ 	.word	0x00000082


	//----- nvinfo : EIATTR_KPARAM_INFO
	.align		4
.L_7:
        /*0008*/ 	.byte	0x04, 0x17
        /*000a*/ 	.short	(.L_9 - .L_8)
.L_8:
        /*000c*/ 	.word	0x00000000
        /*0010*/ 	.short	0x000d
        /*0012*/ 	.short	0x0048
        /*0014*/ 	.byte	0x00, 0xf4, 0x21, 0x00


	//----- nvinfo : EIATTR_KPARAM_INFO
	.align		4
.L_9:
        /*0018*/ 	.byte	0x04, 0x17
        /*001a*/ 	.short	(.L_11 - .L_10)
.L_10:
        /*001c*/ 	.word	0x00000000
        /*0020*/ 	.short	0x000c
        /*0022*/ 	.short	0x0040
        /*0024*/ 	.byte	0x00, 0xf4, 0x21, 0x00


	//----- nvinfo : EIATTR_KPARAM_INFO
	.align		4
.L_11:
        /*0028*/ 	.byte	0x04, 0x17
        /*002a*/ 	.short	(.L_13 - .L_12)
.L_12:
        /*002c*/ 	.word	0x00000000
        /*0030*/ 	.short	0x000b
        /*0032*/ 	.short	0x0038
        /*0034*/ 	.byte	0x00, 0xf0, 0x11, 0x00


	//----- nvinfo : EIATTR_KPARAM_INFO
	.align		4
.L_13:
        /*0038*/ 	.byte	0x04, 0x17
        /*003a*/ 	.short	(.L_15 - .L_14)
.L_14:
        /*003c*/ 	.word	0x00000000
        /*0040*/ 	.short	0x000a
        /*0042*/ 	.short	0x0034
        /*0044*/ 	.byte	0x00, 0xf0, 0x11, 0x00


	//----- nvinfo : EIATTR_KPARAM_INFO
	.align		4
.L_15:
        /*0048*/ 	.byte	0x04, 0x17
        /*004a*/ 	.short	(.L_17 - .L_16)
.L_16:
        /*004c*/ 	.word	0x00000000
        /*0050*/ 	.short	0x0009
        /*0052*/ 	.short	0x0030
        /*0054*/ 	.byte	0x00, 0xf0, 0x11, 0x00


	//----- nvinfo : EIATTR_KPARAM_INFO
	.align		4
.L_17:
        /*0058*/ 	.byte	0x04, 0x17
        /*005a*/ 	.short	(.L_19 - .L_18)
.L_18:
        /*005c*/ 	.word	0x00000000
        /*0060*/ 	.short	0x0008
        /*0062*/ 	.short	0x002c
        /*0064*/ 	.byte	0x00, 0xf0, 0x11, 0x00


	//----- nvinfo : EIATTR_KPARAM_INFO
	.align		4
.L_19:
        /*0068*/ 	.byte	0x04, 0x17
        /*006a*/ 	.short	(.L_21 - .L_20)
.L_20:
        /*006c*/ 	.word	0x00000000
        /*0070*/ 	.short	0x0007
        /*0072*/ 	.short	0x0028
        /*0074*/ 	.byte	0x00, 0xf0, 0x11, 0x00


	//----- nvinfo : EIATTR_KPARAM_INFO
	.align		4
.L_21:
        /*0078*/ 	.byte	0x04, 0x17
        /*007a*/ 	.short	(.L_23 - .L_22)
.L_22:
        /*007c*/ 	.word	0x00000000
        /*0080*/ 	.short	0x0006
        /*0082*/ 	.short	0x0024
        /*0084*/ 	.byte	0x00, 0xf0, 0x11, 0x00


	//----- nvinfo : EIATTR_KPARAM_INFO
	.align		4
.L_23:
        /*0088*/ 	.byte	0x04, 0x17
        /*008a*/ 	.short	(.L_25 - .L_24)
.L_24:
        /*008c*/ 	.word	0x00000000
        /*0090*/ 	.short	0x0005
        /*0092*/ 	.short	0x0020
        /*0094*/ 	.byte	0x00, 0xf0, 0x11, 0x00


	//----- nvinfo : EIATTR_KPARAM_INFO
	.align		4
.L_25:
        /*0098*/ 	.byte	0x04, 0x17
        /*009a*/ 	.short	(.L_27 - .L_26)
.L_26:
        /*009c*/ 	.word	0x00000000
        /*00a0*/ 	.short	0x0004
        /*00a2*/ 	.short	0x001c
        /*00a4*/ 	.byte	0x00, 0xf0, 0x11, 0x00


	//----- nvinfo : EIATTR_KPARAM_INFO
	.align		4
.L_27:
        /*00a8*/ 	.byte	0x04, 0x17
        /*00aa*/ 	.short	(.L_29 - .L_28)
.L_28:
        /*00ac*/ 	.word	0x00000000
        /*00b0*/ 	.short	0x0003
        /*00b2*/ 	.short	0x0018
        /*00b4*/ 	.byte	0x00, 0xf0, 0x11, 0x00


	//----- nvinfo : EIATTR_KPARAM_INFO
	.align		4
.L_29:
        /*00b8*/ 	.byte	0x04, 0x17
        /*00ba*/ 	.short	(.L_31 - .L_30)
.L_30:
        /*00bc*/ 	.word	0x00000000
        /*00c0*/ 	.short	0x0002
        /*00c2*/ 	.short	0x0010
        /*00c4*/ 	.byte	0x00, 0xf4, 0x21, 0x00


	//----- nvinfo : EIATTR_KPARAM_INFO
	.align		4
.L_31:
        /*00c8*/ 	.byte	0x04, 0x17
        /*00ca*/ 	.short	(.L_33 - .L_32)
.L_32:
        /*00cc*/ 	.word	0x00000000
        /*00d0*/ 	.short	0x0001
        /*00d2*/ 	.short	0x0008
        /*00d4*/ 	.byte	0x00, 0xf4, 0x21, 0x00


	//----- nvinfo : EIATTR_KPARAM_INFO
	.align		4
.L_33:
        /*00d8*/ 	.byte	0x04, 0x17
        /*00da*/ 	.short	(.L_35 - .L_34)
.L_34:
        /*00dc*/ 	.word	0x00000000
        /*00e0*/ 	.short	0x0000
        /*00e2*/ 	.short	0x0000
        /*00e4*/ 	.byte	0x00, 0xf4, 0x21, 0x00


	//----- nvinfo : EIATTR_SPARSE_MMA_MASK
	.align		4
.L_35:
        /*00e8*/ 	.byte	0x03, 0x50
        /*00ea*/ 	.short	0x0000


	//----- nvinfo : EIATTR_MAXREG_COUNT
	.align		4
        /*00ec*/ 	.byte	0x03, 0x1b
        /*00ee*/ 	.short	0x00ff


	//----- nvinfo : EIATTR_NUM_BARRIERS
	.align		4
        /*00f0*/ 	.byte	0x02, 0x4c
        /*00f2*/ 	.byte	0x01
	.zero		1


	//----- nvinfo : EIATTR_ANNOTATIONS
	.align		4
        /*00f4*/ 	.byte	0x04, 0x55
        /*00f6*/ 	.short	(.L_37 - .L_36)


	//   ....[0]....
.L_36:
        /*00f8*/ 	.word	0x00000001
        /*00fc*/ 	.byte	0xa0, 0x06, 0x00, 0x00, 0x01, 0x00, 0x00, 0x00, 0xb0, 0x07, 0x00, 0x00, 0x01, 0x00, 0x00, 0x00
        /* <DEDUP_REMOVED lines=3071> */
        /*c0fc*/ 	.byte	0xb0, 0xe5, 0x03, 0x00


	//----- nvinfo : EIATTR_MERCURY_ISA_VERSION
	.align		4
.L_37:
        /*c100*/ 	.byte	0x03, 0x5f
        /*c102*/ 	.short	0x0101


	//----- nvinfo : EIATTR_EXIT_INSTR_OFFSETS
	.align		4
        /*c104*/ 	.byte	0x04, 0x1c
        /*c106*/ 	.short	(.L_39 - .L_38)


	//   ....[0]....
.L_38:
        /*c108*/ 	.word	0x00077f80


	//   ....[1]....
        /*c10c*/ 	.word	0x00077fb0


	//----- nvinfo : EIATTR_REQNTID
	.align		4
.L_39:
        /*c110*/ 	.byte	0x04, 0x10
        /*c112*/ 	.short	(.L_41 - .L_40)
.L_40:
        /*c114*/ 	.word	0x00000040
        /*c118*/ 	.word	0x00000001
        /*c11c*/ 	.word	0x00000001


	//----- nvinfo : EIATTR_CBANK_PARAM_SIZE
	.align		4
.L_41:
        /*c120*/ 	.byte	0x03, 0x19
        /*c122*/ 	.short	0x0050


	//----- nvinfo : EIATTR_PARAM_CBANK
	.align		4
        /*c124*/ 	.byte	0x04, 0x0a
        /*c126*/ 	.short	(.L_43 - .L_42)
	.align		4
.L_42:
        /*c128*/ 	.word	index@(.nv.constant0.matmul_kernel)
        /*c12c*/ 	.short	0x0210
        /*c12e*/ 	.short	0x0050


	//----- nvinfo : EIATTR_SW_WAR
	.align		4
.L_43:
        /*c130*/ 	.byte	0x04, 0x36
        /*c132*/ 	.short	(.L_45 - .L_44)
.L_44:
        /*c134*/ 	.word	0x00000008
.L_45:


//--------------------- .nv.callgraph             --------------------------
	.section	.nv.callgraph,"",@"SHT_CUDA_CALLGRAPH"
	.align	4
	.sectionentsize	8
	.align		4
        /*0000*/ 	.word	0x00000000
	.align		4
        /*0004*/ 	.word	0xffffffff
	.align		4
        /*0008*/ 	.word	0x00000000
	.align		4
        /*000c*/ 	.word	0xfffffffe
	.align		4
        /*0010*/ 	.word	0x00000000
	.align		4
        /*0014*/ 	.word	0xfffffffd
	.align		4
        /*0018*/ 	.word	0x00000000
	.align		4
        /*001c*/ 	.word	0xfffffffc


//--------------------- .text.matmul_kernel       --------------------------
	.section	.text.matmul_kernel,"ax",@progbits
	.align	128
        .global         matmul_kernel
        .type           matmul_kernel,@function
        .size           matmul_kernel,(.L_x_4 - matmul_kernel)
        .other          matmul_kernel,@"STO_CUDA_ENTRY STV_DEFAULT"
matmul_kernel:
.text.matmul_kernel:
[----:B------:R-:W0:Y:S08]  /*0000*/  LDC R1, c[0x0][0x28] ;  /* 0x00000a00ff017b82 */ /* 0x000e300000000800 */
[----:B------:R-:W1:Y:S01]  /*0010*/  LDC.64 R6, c[0x0][0x228] ;  /* 0x00008a00ff067b82 */ /* 0x000e620000000a00 */
[----:B------:R-:W2:Y:S01]  /*0020*/  S2R R14, SR_TID.X ;  /* 0x00000000000e7919 */ /* 0x000ea20000002100 */
[----:B0-----:R-:W-:Y:S01]  /*0030*/  VIADD R1, R1, 0xffffc848 ;  /* 0xffffc84801017836 */ /* 0x001fe20000000000 */
[----:B------:R-:W-:Y:S01]  /*0040*/  UMOV UR4, 0x400 ;  /* 0x0000040000047882 */ /* 0x000fe20000000000 */
[----:B------:R-:W-:-:S04]  /*0050*/  ULDC.64 UR10, c[0x0][0x208] ;  /* 0x00008200000a7ab9 */ /* 0x000fc80000000a00 */
[----:B------:R-:W0:Y:S01]  /*0060*/  S2UR UR5, SR_CgaCtaId ;  /* 0x00000000000579c3 */ /* 0x000e220000008800 */
[----:B-1----:R-:W-:-:S05]  /*0070*/  VIADD R0, R7, 0x1ff ;  /* 0x000001ff07007836 */ /* 0x002fca0000000000 */
[----:B------:R-:W-:Y:S01]  /*0080*/  SHF.R.S32.HI R3, RZ, 0x1f, R0 ;  /* 0x0000001fff037819 */ /* 0x000fe20000011400 */
[----:B0-----:R-:W-:-:S03]  /*0090*/  ULEA UR5, UR5, UR4, 0x18 ;  /* 0x0000000405057291 */ /* 0x001fc6000f8ec03f */
[----:B------:R-:W-:-:S04]  /*00a0*/  LEA.HI R3, R3, R0, RZ, 0x9 ;  /* 0x0000000003037211 */ /* 0x000fc800078f48ff */
[----:B------:R-:W-:Y:S02]  /*00b0*/  SHF.R.S32.HI R0, RZ, 0x9, R3 ;  /* 0x00000009ff007819 */ /* 0x000fe40000011403 */
[----:B------:R-:W0:Y:S03]  /*00c0*/  S2R R3, SR_CTAID.X ;  /* 0x0000000000037919 */ /* 0x000e260000002500 */
[----:B------:R-:W-:-:S05]  /*00d0*/  IMAD.SHL.U32 R0, R0, 0x8, RZ ;  /* 0x0000000800007824 */ /* 0x000fca00078e00ff */
[-C--:B------:R-:W-:Y:S02]  /*00e0*/  IABS R9, R0.reuse ;  /* 0x0000000000097213 */ /* 0x080fe40000000000 */
[----:B------:R-:W-:Y:S02]  /*00f0*/  IABS R12, R0 ;  /* 0x00000000000c7213 */ /* 0x000fe40000000000 */
[----:B------:R-:W1:Y:S08]  /*0100*/  I2F.RP R2, R9 ;  /* 0x0000000900027306 */ /* 0x000e700000209400 */
[----:B-1----:R-:W1:Y:S01]  /*0110*/  MUFU.RCP R2, R2 ;  /* 0x0000000200027308 */ /* 0x002e620000001000 */
[----:B0-----:R-:W-:Y:S01]  /*0120*/  IABS R10, R3 ;  /* 0x00000003000a7213 */ /* 0x001fe20000000000 */
[----:B-1----:R-:W-:-:S02]  /*0130*/  VIADD R4, R2, 0xffffffe ;  /* 0x0ffffffe02047836 */ /* 0x002fc40000000000 */
[----:B------:R-:W-:-:S04]  /*0140*/  IMAD.MOV R2, RZ, RZ, -R12 ;  /* 0x000000ffff027224 */ /* 0x000fc800078e0a0c */
[----:B------:R0:W1:Y:S02]  /*0150*/  F2I.FTZ.U32.TRUNC.NTZ R5, R4 ;  /* 0x0000000400057305 */ /* 0x000064000021f000 */
[----:B0-----:R-:W-:Y:S02]  /*0160*/  IMAD.MOV.U32 R4, RZ, RZ, RZ ;  /* 0x000000ffff047224 */ /* 0x001fe400078e00ff */
[----:B-1----:R-:W-:-:S04]  /*0170*/  IMAD.MOV R8, RZ, RZ, -R5 ;  /* 0x000000ffff087224 */ /* 0x002fc800078e0a05 */
[----:B------:R-:W-:Y:S02]  /*0180*/  IMAD R11, R8, R9, RZ ;  /* 0x00000009080b7224 */ /* 0x000fe400078e02ff */
[----:B------:R-:W-:Y:S02]  /*0190*/  IMAD.MOV.U32 R8, RZ, RZ, R10 ;  /* 0x000000ffff087224 */ /* 0x000fe400078e000a */
[----:B------:R-:W-:-:S06]  /*01a0*/  IMAD.HI.U32 R5, R5, R11, R4 ;  /* 0x0000000b05057227 */ /* 0x000fcc00078e0004 */
[----:B------:R-:W-:-:S04]  /*01b0*/  IMAD.HI.U32 R5, R5, R8, RZ ;  /* 0x0000000805057227 */ /* 0x000fc800078e00ff */
[----:B------:R-:W-:-:S05]  /*01c0*/  IMAD R2, R5, R2, R8 ;  /* 0x0000000205027224 */ /* 0x000fca00078e0208 */
[----:B------:R-:W-:-:S13]  /*01d0*/  ISETP.GT.U32.AND P1, PT, R9, R2, PT ;  /* 0x000000020900720c */ /* 0x000fda0003f24070 */
[----:B------:R-:W-:Y:S02]  /*01e0*/  @!P1 IMAD.IADD R2, R2, 0x1, -R9 ;  /* 0x0000000102029824 */ /* 0x000fe400078e0a09 */
[----:B------:R-:W-:Y:S01]  /*01f0*/  @!P1 VIADD R5, R5, 0x1 ;  /* 0x0000000105059836 */ /* 0x000fe20000000000 */
[----:B------:R-:W-:Y:S02]  /*0200*/  ISETP.NE.AND P1, PT, R0, RZ, PT ;  /* 0x000000ff0000720c */ /* 0x000fe40003f25270 */
[----:B------:R-:W-:Y:S02]  /*0210*/  ISETP.GE.U32.AND P0, PT, R2, R9, PT ;  /* 0x000000090200720c */ /* 0x000fe40003f06070 */
[----:B------:R-:W-:-:S04]  /*0220*/  LOP3.LUT R2, R3, R0, RZ, 0x3c, !PT ;  /* 0x0000000003027212 */ /* 0x000fc800078e3cff */
[----:B------:R-:W-:Y:S01]  /*0230*/  ISETP.GE.AND P2, PT, R2, RZ, PT ;  /* 0x000000ff0200720c */ /* 0x000fe20003f46270 */
[----:B------:R-:W-:-:S06]  /*0240*/  VIADD R2, R6, 0x1f ;  /* 0x0000001f06027836 */ /* 0x000fcc0000000000 */
[----:B------:R-:W-:-:S04]  /*0250*/  @P0 VIADD R5, R5, 0x1 ;  /* 0x0000000105050836 */ /* 0x000fc80000000000 */
[----:B------:R-:W-:Y:S01]  /*0260*/  IMAD.MOV.U32 R4, RZ, RZ, R5 ;  /* 0x000000ffff047224 */ /* 0x000fe200078e0005 */
[----:B------:R-:W-:-:S03]  /*0270*/  SHF.R.S32.HI R5, RZ, 0x1f, R2 ;  /* 0x0000001fff057819 */ /* 0x000fc60000011402 */
[----:B------:R-:W-:Y:S01]  /*0280*/  @!P2 IMAD.MOV R4, RZ, RZ, -R4 ;  /* 0x000000ffff04a224 */ /* 0x000fe200078e0a04 */
[----:B------:R-:W-:Y:S02]  /*0290*/  @!P1 LOP3.LUT R4, RZ, R0, RZ, 0x33, !PT ;  /* 0x00000000ff049212 */ /* 0x000fe400078e33ff */
[----:B------:R-:W-:-:S03]  /*02a0*/  LEA.HI R5, R5, R2, RZ, 0x5 ;  /* 0x0000000205057211 */ /* 0x000fc600078f28ff */
[----:B------:R-:W-:Y:S02]  /*02b0*/  IMAD.SHL.U32 R2, R4, 0x8, RZ ;  /* 0x0000000804027824 */ /* 0x000fe400078e00ff */
[----:B------:R-:W-:-:S03]  /*02c0*/  IMAD.MOV R4, RZ, RZ, -R4 ;  /* 0x000000ffff047224 */ /* 0x000fc600078e0a04 */
[----:B------:R-:W-:Y:S01]  /*02d0*/  LEA.HI.SX32 R5, R5, -R2, 0x1b ;  /* 0x8000000205057211 */ /* 0x000fe200078fdaff */
[----:B------:R-:W-:Y:S02]  /*02e0*/  IMAD R13, R0, R4, R3 ;  /* 0x00000004000d7224 */ /* 0x000fe400078e0203 */
[----:B------:R-:W-:Y:S01]  /*02f0*/  IMAD.MOV.U32 R4, RZ, RZ, RZ ;  /* 0x000000ffff047224 */ /* 0x000fe200078e00ff */
[----:B------:R-:W-:-:S04]  /*0300*/  VIMNMX R8, R5, 0x8, PT ;  /* 0x0000000805087848 */ /* 0x000fc80003fe0100 */
[-C--:B------:R-:W-:Y:S02]  /*0310*/  IABS R10, R8.reuse ;  /* 0x00000008000a7213 */ /* 0x080fe40000000000 */
[----:B------:R-:W-:Y:S02]  /*0320*/  IABS R0, R8 ;  /* 0x0000000800007213 */ /* 0x000fe40000000000 */
[----:B------:R-:W0:Y:S08]  /*0330*/  I2F.RP R9, R10 ;  /* 0x0000000a00097306 */ /* 0x000e300000209400 */
[----:B0-----:R-:W0:Y:S02]  /*0340*/  MUFU.RCP R9, R9 ;  /* 0x0000000900097308 */ /* 0x001e240000001000 */
[----:B0-----:R-:W-:-:S06]  /*0350*/  VIADD R5, R9, 0xffffffe ;  /* 0x0ffffffe09057836 */ /* 0x001fcc0000000000 */
[----:B------:R-:W0:Y:S02]  /*0360*/  F2I.FTZ.U32.TRUNC.NTZ R5, R5 ;  /* 0x0000000500057305 */ /* 0x000e24000021f000 */
[----:B0-----:R-:W-:-:S04]  /*0370*/  IMAD.MOV R11, RZ, RZ, -R5 ;  /* 0x000000ffff0b7224 */ /* 0x001fc800078e0a05 */
[----:B------:R-:W-:Y:S01]  /*0380*/  IMAD.MOV.U32 R3, RZ, RZ, R11 ;  /* 0x000000ffff037224 */ /* 0x000fe200078e000b */
[----:B------:R-:W-:-:S03]  /*0390*/  IABS R11, R13 ;  /* 0x0000000d000b7213 */ /* 0x000fc60000000000 */
[----:B------:R-:W-:-:S04]  /*03a0*/  IMAD R3, R3, R10, RZ ;  /* 0x0000000a03037224 */ /* 0x000fc800078e02ff */
[----:B------:R-:W-:Y:S01]  /*03b0*/  IMAD.HI.U32 R4, R5, R3, R4 ;  /* 0x0000000305047227 */ /* 0x000fe200078e0004 */
[----:B--2---:R-:W-:-:S03]  /*03c0*/  SHF.R.U32.HI R5, RZ, 0x5, R14 ;  /* 0x00000005ff057819 */ /* 0x004fc6000001160e */
[----:B------:R-:W-:Y:S01]  /*03d0*/  IMAD.MOV R3, RZ, RZ, -R0 ;  /* 0x000000ffff037224 */ /* 0x000fe200078e0a00 */
[----:B------:R-:W-:Y:S01]  /*03e0*/  SGXT.U32 R15, R5, 0x1 ;  /* 0x00000001050f781a */ /* 0x000fe20000000000 */
[----:B------:R-:W-:Y:S02]  /*03f0*/  IMAD.HI.U32 R0, R4, R11, RZ ;  /* 0x0000000b04007227 */ /* 0x000fe400078e00ff */
[----:B------:R-:W0:Y:S01]  /*0400*/  LDC R4, c[0x0][0x230] ;  /* 0x00008c00ff047b82 */ /* 0x000e220000000800 */
[C---:B------:R-:W-:Y:S01]  /*0410*/  LOP3.LUT R5, R15.reuse, 0x4, RZ, 0xfc, !PT ;  /* 0x000000040f057812 */ /* 0x040fe200078efcff */
[----:B------:R-:W-:Y:S01]  /*0420*/  IMAD R3, R0, R3, R11 ;  /* 0x0000000300037224 */ /* 0x000fe200078e020b */
[C---:B------:R-:W-:Y:S02]  /*0430*/  LOP3.LUT R5, R15.reuse, 0xa, RZ, 0xfc, !PT ;  /* 0x0000000a0f057812 */ /* 0x040fe400078efcff */
[----:B------:R-:W-:Y:S02]  /*0440*/  LOP3.LUT R5, R15, 0x10, RZ, 0xfc, !PT ;  /* 0x000000100f057812 */ /* 0x000fe400078efcff */
[----:B------:R-:W-:-:S02]  /*0450*/  ISETP.GT.U32.AND P1, PT, R10, R3, PT ;  /* 0x000000030a00720c */ /* 0x000fc40003f24070 */
[C---:B------:R-:W-:Y:S02]  /*0460*/  LOP3.LUT R5, R15.reuse, 0x16, RZ, 0xfc, !PT ;  /* 0x000000160f057812 */ /* 0x040fe400078efcff */
[C---:B------:R-:W-:Y:S02]  /*0470*/  LOP3.LUT R5, R15.reuse, 0x1c, RZ, 0xfc, !PT ;  /* 0x0000001c0f057812 */ /* 0x040fe400078efcff */
[C---:B------:R-:W-:Y:S02]  /*0480*/  LOP3.LUT R5, R15.reuse, 0x22, RZ, 0xfc, !PT ;  /* 0x000000220f057812 */ /* 0x040fe400078efcff */
[C---:B------:R-:W-:Y:S02]  /*0490*/  LOP3.LUT R5, R15.reuse, 0x28, RZ, 0xfc, !PT ;  /* 0x000000280f057812 */ /* 0x040fe400078efcff */
[C---:B------:R-:W-:Y:S02]  /*04a0*/  LOP3.LUT R5, R15.reuse, 0x2e, RZ, 0xfc, !PT ;  /* 0x0000002e0f057812 */ /* 0x040fe400078efcff */
[----:B------:R-:W-:Y:S01]  /*04b0*/  LOP3.LUT R5, R15, 0x34, RZ, 0xfc, !PT ;  /* 0x000000340f057812 */ /* 0x000fe200078efcff */
[----:B------:R-:W-:Y:S01]  /*04c0*/  @!P1 IMAD.IADD R3, R3, 0x1, -R10 ;  /* 0x0000000103039824 */ /* 0x000fe200078e0a0a */
[----:B------:R-:W-:Y:S01]  /*04d0*/  LOP3.LUT R5, R15, 0x3a, RZ, 0xfc, !PT ;  /* 0x0000003a0f057812 */ /* 0x000fe200078efcff */
[----:B------:R-:W-:Y:S01]  /*04e0*/  @!P1 VIADD R0, R0, 0x1 ;  /* 0x0000000100009836 */ /* 0x000fe20000000000 */
[----:B------:R-:W-:Y:S01]  /*04f0*/  ISETP.NE.AND P1, PT, R8, RZ, PT ;  /* 0x000000ff0800720c */ /* 0x000fe20003f25270 */
[----:B0-----:R-:W-:Y:S01]  /*0500*/  VIADD R16, R4, 0x3f ;  /* 0x0000003f04107836 */ /* 0x001fe20000000000 */
[----:B------:R-:W-:-:S02]  /*0510*/  ISETP.GE.U32.AND P0, PT, R3, R10, PT ;  /* 0x0000000a0300720c */ /* 0x000fc40003f06070 */
[----:B------:R-:W-:Y:S02]  /*0520*/  LOP3.LUT R3, R13, R8, RZ, 0x3c, !PT ;  /* 0x000000080d037212 */ /* 0x000fe400078e3cff */
[----:B------:R-:W-:Y:S02]  /*0530*/  LOP3.LUT R4, R15, 0x6, RZ, 0xfc, !PT ;  /* 0x000000060f047812 */ /* 0x000fe400078efcff */
[----:B------:R-:W-:Y:S02]  /*0540*/  ISETP.GE.AND P2, PT, R3, RZ, PT ;  /* 0x000000ff0300720c */ /* 0x000fe40003f46270 */
[C---:B------:R-:W-:Y:S02]  /*0550*/  LOP3.LUT R4, R15.reuse, 0xc, RZ, 0xfc, !PT ;  /* 0x0000000c0f047812 */ /* 0x040fe400078efcff */
[C---:B------:R-:W-:Y:S02]  /*0560*/  LOP3.LUT R4, R15.reuse, 0x12, RZ, 0xfc, !PT ;  /* 0x000000120f047812 */ /* 0x040fe400078efcff */
[----:B------:R-:W-:Y:S01]  /*0570*/  LOP3.LUT R4, R15, 0x18, RZ, 0xfc, !PT ;  /* 0x000000180f047812 */ /* 0x000fe200078efcff */
[----:B------:R-:W-:Y:S01]  /*0580*/  @P0 VIADD R0, R0, 0x1 ;  /* 0x0000000100000836 */ /* 0x000fe20000000000 */
[----:B------:R-:W-:-:S02]  /*0590*/  ISETP.GT.AND P0, PT, R16, 0x3f, PT ;  /* 0x0000003f1000780c */ /* 0x000fc40003f04270 */
[C---:B------:R-:W-:Y:S02]  /*05a0*/  LOP3.LUT R4, R15.reuse, 0x1e, RZ, 0xfc, !PT ;  /* 0x0000001e0f047812 */ /* 0x040fe400078efcff */
[C---:B------:R-:W-:Y:S01]  /*05b0*/  LOP3.LUT R4, R15.reuse, 0x24, RZ, 0xfc, !PT ;  /* 0x000000240f047812 */ /* 0x040fe200078efcff */
[----:B------:R-:W-:Y:S01]  /*05c0*/  @!P2 IMAD.MOV R0, RZ, RZ, -R0 ;  /* 0x000000ffff00a224 */ /* 0x000fe200078e0a00 */
[----:B------:R-:W-:Y:S02]  /*05d0*/  @!P1 LOP3.LUT R0, RZ, R8, RZ, 0x33, !PT ;  /* 0x00000008ff009212 */ /* 0x000fe400078e33ff */
[C---:B------:R-:W-:Y:S02]  /*05e0*/  LOP3.LUT R4, R15.reuse, 0x2a, RZ, 0xfc, !PT ;  /* 0x0000002a0f047812 */ /* 0x040fe400078efcff */
[C---:B------:R-:W-:Y:S01]  /*05f0*/  LOP3.LUT R4, R15.reuse, 0x30, RZ, 0xfc, !PT ;  /* 0x000000300f047812 */ /* 0x040fe200078efcff */
[----:B------:R-:W-:Y:S01]  /*0600*/  IMAD.MOV R3, RZ, RZ, -R0 ;  /* 0x000000ffff037224 */ /* 0x000fe200078e0a00 */
[C---:B------:R-:W-:Y:S01]  /*0610*/  LOP3.LUT R4, R15.reuse, 0x36, RZ, 0xfc, !PT ;  /* 0x000000360f047812 */ /* 0x040fe200078efcff */
[----:B------:R-:W-:Y:S01]  /*0620*/  IMAD.SHL.U32 R0, R0, 0x200, RZ ;  /* 0x0000020000007824 */ /* 0x000fe200078e00ff */
[----:B------:R-:W-:Y:S01]  /*0630*/  LOP3.LUT R4, R15, 0x3c, RZ, 0xfc, !PT ;  /* 0x0000003c0f047812 */ /* 0x000fe200078efcff */
[----:B------:R-:W-:-:S04]  /*0640*/  IMAD R3, R8, R3, R13 ;  /* 0x0000000308037224 */ /* 0x000fc800078e020d */
[----:B------:R-:W-:Y:S01]  /*0650*/  IMAD.IADD R3, R2, 0x1, R3 ;  /* 0x0000000102037824 */ /* 0x000fe200078e0203 */
[----:B------:R-:W-:-:S05]  /*0660*/  LOP3.LUT R2, R14, 0x1f, RZ, 0xc0, !PT ;  /* 0x0000001f0e027812 */ /* 0x000fca00078ec0ff */
[----:B------:R-:W-:Y:S01]  /*0670*/  IMAD R28, R3, 0x20, R2 ;  /* 0x00000020031c7824 */ /* 0x000fe200078e0202 */
[C---:B------:R-:W-:Y:S02]  /*0680*/  LOP3.LUT R3, R15.reuse, 0x2, RZ, 0xfc, !PT ;  /* 0x000000020f037812 */ /* 0x040fe400078efcff */
[C---:B------:R-:W-:Y:S02]  /*0690*/  LOP3.LUT R3, R15.reuse, 0x8, RZ, 0xfc, !PT ;  /* 0x000000080f037812 */ /* 0x040fe400078efcff */
[----:B------:R0:W-:Y:S01]  /*06a0*/  STL [R1+0x1b54], R28 ;  /* 0x001b541c01007387 */ /* 0x0001e20000100800 */
[C---:B------:R-:W-:Y:S02]  /*06b0*/  LOP3.LUT R3, R15.reuse, 0xe, RZ, 0xfc, !PT ;  /* 0x0000000e0f037812 */ /* 0x040fe400078efcff */
[C---:B------:R-:W-:Y:S02]  /*06c0*/  LOP3.LUT R3, R15.reuse, 0x14, RZ, 0xfc, !PT ;  /* 0x000000140f037812 */ /* 0x040fe400078efcff */
[----:B------:R-:W-:-:S02]  /*06d0*/  LOP3.LUT R3, R15, 0x1a, RZ, 0xfc, !PT ;  /* 0x0000001a0f037812 */ /* 0x000fc400078efcff */
[C---:B------:R-:W-:Y:S02]  /*06e0*/  LOP3.LUT R3, R15.reuse, 0x20, RZ, 0xfc, !PT ;  /* 0x000000200f037812 */ /* 0x040fe400078efcff */
[C---:B------:R-:W-:Y:S02]  /*06f0*/  LOP3.LUT R3, R15.reuse, 0x26, RZ, 0xfc, !PT ;  /* 0x000000260f037812 */ /* 0x040fe400078efcff */
[C---:B------:R-:W-:Y:S02]  /*0700*/  LOP3.LUT R3, R15.reuse, 0x2c, RZ, 0xfc, !PT ;  /* 0x0000002c0f037812 */ /* 0x040fe400078efcff */
[C---:B------:R-:W-:Y:S02]  /*0710*/  LOP3.LUT R3, R15.reuse, 0x32, RZ, 0xfc, !PT ;  /* 0x000000320f037812 */ /* 0x040fe400078efcff */
[----:B------:R-:W-:Y:S02]  /*0720*/  LOP3.LUT R3, R15, 0x38, RZ, 0xfc, !PT ;  /* 0x000000380f037812 */ /* 0x000fe400078efcff */
[----:B------:R-:W-:-:S02]  /*0730*/  LOP3.LUT R2, R14, 0x20, RZ, 0xc0, !PT ;  /* 0x000000200e027812 */ /* 0x000fc400078ec0ff */
[----:B------:R-:W-:Y:S01]  /*0740*/  LOP3.LUT R3, R15, 0x3e, RZ, 0xfc, !PT ;  /* 0x0000003e0f037812 */ /* 0x000fe200078efcff */
[----:B0-----:R-:W-:Y:S06]  /*0750*/  @P0 BRA `(.L_x_0) ;  /* 0x0000000400e40947 */ /* 0x001fec0003800000 */
[----:B------:R-:W-:Y:S01]  /*0760*/  IMAD.SHL.U32 R3, R14, 0x8, RZ ;  /* 0x000000080e037824 */ /* 0x000fe200078e00ff */
[----:B------:R-:W-:Y:S01]  /*0770*/  CS2R R20, SRZ ;  /* 0x0000000000147805 */ /* 0x000fe2000001ff00 */
[----:B------:R-:W-:Y:S01]  /*0780*/  IMAD.SHL.U32 R2, R2, 0x20, RZ ;  /* 0x0000002002027824 */ /* 0x000fe200078e00ff */
[----:B------:R-:W-:Y:S02]  /*0790*/  CS2R R22, SRZ ;  /* 0x0000000000167805 */ /* 0x000fe4000001ff00 */
[----:B------:R-:W-:Y:S01]  /*07a0*/  CS2R R16, SRZ ;  /* 0x0000000000107805 */ /* 0x000fe2000001ff00 */
[----:B------:R0:W-:Y:S01]  /*07b0*/  STL [R1+0x1b50], R3 ;  /* 0x001b500301007387 */ /* 0x0001e20000100800 */
[----:B------:R-:W-:Y:S02]  /*07c0*/  CS2R R18, SRZ ;  /* 0x0000000000127805 */ /* 0x000fe4000001ff00 */
[----:B------:R-:W-:Y:S02]  /*07d0*/  CS2R R12, SRZ ;  /* 0x00000000000c7805 */ /* 0x000fe4000001ff00 */
[----:B------:R-:W-:Y:S01]  /*07e0*/  CS2R R14, SRZ ;  /* 0x00000000000e7805 */ /* 0x000fe2000001ff00 */
[----:B------:R0:W-:Y:S01]  /*07f0*/  STL [R1+0x1b4c], R2 ;  /* 0x001b4c0201007387 */ /* 0x0001e20000100800 */
[----:B------:R-:W-:-:S02]  /*0800*/  CS2R R8, SRZ ;  /* 0x0000000000087805 */ /* 0x000fc4000001ff00 */
[----:B------:R-:W-:Y:S02]  /*0810*/  CS2R R10, SRZ ;  /* 0x00000000000a7805 */ /* 0x000fe4000001ff00 */
[----:B------:R-:W-:Y:S01]  /*0820*/  CS2R R4, SRZ ;  /* 0x0000000000047805 */ /* 0x000fe2000001ff00 */
[----:B------:R0:W-:Y:S01]  /*0830*/  STL [R1], RZ ;  /* 0x000000ff01007387 */ /* 0x0001e20000100800 */
[----:B------:R-:W-:Y:S02]  /*0840*/  CS2R R6, SRZ ;  /* 0x0000000000067805 */ /* 0x000fe4000001ff00 */
[----:B------:R-:W-:Y:S02]  /*0850*/  CS2R R24, SRZ ;  /* 0x0000000000187805 */ /* 0x000fe4000001ff00 */
[----:B------:R-:W-:Y:S01]  /*0860*/  CS2R R26, SRZ ;  /* 0x00000000001a7805 */ /* 0x000fe2000001ff00 */
[----:B------:R0:W-:Y:S04]  /*0870*/  STL [R1+0x4], RZ ;  /* 0x000004ff01007387 */ /* 0x0001e80000100800 */
        /* <DEDUP_REMOVED lines=101> */
[----:B------:R0:W-:Y:S01]  /*0ed0*/  STL [R1+0x19c], RZ ;  /* 0x00019cff01007387 */ /* 0x0001e20000100800 */
[----:B------:R-:W-:Y:S05]  /*0ee0*/  BRA `(.L_x_1) ;  /* 0x000006b800f07947 */ /* 0x000fea0003800000 */
.L_x_0:
[----:B------:R-:W-:Y:S01]  /*0ef0*/  IABS R3, R7 ;  /* 0x0000000700037213 */ /* 0x000fe20000000000 */
[----:B------:R-:W-:Y:S01]  /*0f00*/  IMAD.MOV.U32 R4, RZ, RZ, RZ ;  /* 0x000000ffff047224 */ /* 0x000fe200078e00ff */
[----:B------:R-:W-:Y:S01]  /*0f10*/  STL [R1+0x1d00], R7 ;  /* 0x001d000701007387 */ /* 0x000fe20000100800 */
[C---:B------:R-:W-:Y:S01]  /*0f20*/  VIADD R8, R0.reuse, 0x1fe ;  /* 0x000001fe00087836 */ /* 0x040fe20000000000 */
[----:B------:R-:W0:Y:S01]  /*0f30*/  I2F.RP R2, R3 ;  /* 0x0000000300027306 */ /* 0x000e220000209400 */
[C---:B------:R-:W-:Y:S01]  /*0f40*/  VIADD R15, R0.reuse, 0x1fd ;  /* 0x000001fd000f7836 */ /* 0x040fe20000000000 */
[----:B------:R-:W-:Y:S01]  /*0f50*/  ULDC UR6, c[0x0][0x238] ;  /* 0x00008e0000067ab9 */ /* 0x000fe20000000800 */
[----:B------:R-:W-:Y:S01]  /*0f60*/  VIADD R27, R0, 0xa ;  /* 0x0000000a001b7836 */ /* 0x000fe20000000000 */
[----:B------:R-:W-:Y:S01]  /*0f70*/  IABS R10, R8 ;  /* 0x00000008000a7213 */ /* 0x000fe20000000000 */
[----:B------:R-:W-:Y:S01]  /*0f80*/  ULDC UR7, c[0x0][0x23c] ;  /* 0x00008f0000077ab9 */ /* 0x000fe20000000800 */
[----:B------:R-:W-:Y:S01]  /*0f90*/  ISETP.GE.AND P1, PT, R8, RZ, PT ;  /* 0x000000ff0800720c */ /* 0x000fe20003f26270 */
[----:B------:R-:W-:Y:S01]  /*0fa0*/  ULDC.64 UR8, c[0x0][0x218] ;  /* 0x0000860000087ab9 */ /* 0x000fe20000000a00 */
[----:B------:R-:W-:Y:S01]  /*0fb0*/  ISETP.GE.AND P5, PT, R15, RZ, PT ;  /* 0x000000ff0f00720c */ /* 0x000fe20003fa6270 */
[----:B------:R-:W-:Y:S01]  /*0fc0*/  ULDC UR4, c[0x0][0x240] ;  /* 0x0000900000047ab9 */ /* 0x000fe20000000800 */
[----:B------:R-:W-:Y:S01]  /*0fd0*/  ULDC.64 UR12, c[0x0][0x210] ;  /* 0x00008400000c7ab9 */ /* 0x000fe20000000a00 */
[----:B0-----:R-:W0:Y:S02]  /*0fe0*/  MUFU.RCP R2, R2 ;  /* 0x0000000200027308 */ /* 0x001e240000001000 */
[----:B0-----:R-:W-:-:S06]  /*0ff0*/  VIADD R2, R2, 0xffffffe ;  /* 0x0ffffffe02027836 */ /* 0x001fcc0000000000 */
[----:B------:R0:W1:Y:S02]  /*1000*/  F2I.FTZ.U32.TRUNC.NTZ R5, R2 ;  /* 0x0000000200057305 */ /* 0x000064000021f000 */
[----:B0-----:R-:W-:-:S05]  /*1010*/  VIADD R2, R0, 0x1ff ;  /* 0x000001ff00027836 */ /* 0x001fca0000000000 */
[----:B------:R-:W-:Y:S01]  /*1020*/  IABS R11, R2 ;  /* 0x00000002000b7213 */ /* 0x000fe20000000000 */
[----:B-1----:R-:W-:Y:S01]  /*1030*/  IMAD.MOV R9, RZ, RZ, -R5 ;  /* 0x000000ffff097224 */ /* 0x002fe200078e0a05 */
[----:B------:R-:W-:-:S03]  /*1040*/  ISETP.GE.AND P2, PT, R2, RZ, PT ;  /* 0x000000ff0200720c */ /* 0x000fc60003f46270 */
[----:B------:R-:W-:-:S04]  /*1050*/  IMAD R9, R9, R3, RZ ;  /* 0x0000000309097224 */ /* 0x000fc800078e02ff */
[----:B------:R-:W-:Y:S01]  /*1060*/  IMAD.HI.U32 R4, R5, R9, R4 ;  /* 0x0000000905047227 */ /* 0x000fe200078e0004 */
[----:B------:R-:W-:-:S03]  /*1070*/  IABS R5, R15 ;  /* 0x0000000f00057213 */ /* 0x000fc60000000000 */
[----:B------:R-:W-:Y:S02]  /*1080*/  VIADD R9, R0, 0x1fc ;  /* 0x000001fc00097836 */ /* 0x000fe40000000000 */
[----:B------:R-:W-:-:S03]  /*1090*/  IMAD.HI.U32 R14, R4, R11, RZ ;  /* 0x0000000b040e7227 */ /* 0x000fc600078e00ff */
[----:B------:R-:W-:Y:S01]  /*10a0*/  IABS R13, R9 ;  /* 0x00000009000d7213 */ /* 0x000fe20000000000 */
[----:B------:R-:W-:Y:S01]  /*10b0*/  IMAD.HI.U32 R12, R4, R10, RZ ;  /* 0x0000000a040c7227 */ /* 0x000fe200078e00ff */
[----:B------:R-:W-:-:S03]  /*10c0*/  ISETP.GE.AND P6, PT, R9, RZ, PT ;  /* 0x000000ff0900720c */ /* 0x000fc60003fc6270 */
[----:B------:R-:W-:Y:S02]  /*10d0*/  IMAD.MOV R14, RZ, RZ, -R14 ;  /* 0x000000ffff0e7224 */ /* 0x000fe400078e0a0e */
[----:B------:R-:W-:Y:S02]  /*10e0*/  IMAD.MOV R12, RZ, RZ, -R12 ;  /* 0x000000ffff0c7224 */ /* 0x000fe400078e0a0c */
[----:B------:R-:W-:-:S04]  /*10f0*/  IMAD.HI.U32 R2, R4, R5, RZ ;  /* 0x0000000504027227 */ /* 0x000fc800078e00ff */
[C---:B------:R-:W-:Y:S02]  /*1100*/  IMAD R11, R3.reuse, R14, R11 ;  /* 0x0000000e030b7224 */ /* 0x040fe400078e020b */
[C---:B------:R-:W-:Y:S02]  /*1110*/  IMAD R10, R3.reuse, R12, R10 ;  /* 0x0000000c030a7224 */ /* 0x040fe400078e020a */
[----:B------:R-:W-:Y:S01]  /*1120*/  IMAD.MOV R2, RZ, RZ, -R2 ;  /* 0x000000ffff027224 */ /* 0x000fe200078e0a02 */
[C---:B------:R-:W-:Y:S01]  /*1130*/  ISETP.GT.U32.AND P3, PT, R3.reuse, R11, PT ;  /* 0x0000000b0300720c */ /* 0x040fe20003f64070 */
[----:B------:R-:W-:Y:S01]  /*1140*/  IMAD.MOV.U32 R8, RZ, RZ, R13 ;  /* 0x000000ffff087224 */ /* 0x000fe200078e000d */
[C---:B------:R-:W-:Y:S01]  /*1150*/  ISETP.GT.U32.AND P4, PT, R3.reuse, R10, PT ;  /* 0x0000000a0300720c */ /* 0x040fe20003f84070 */
[----:B------:R-:W-:Y:S02]  /*1160*/  IMAD R5, R3, R2, R5 ;  /* 0x0000000203057224 */ /* 0x000fe400078e0205 */
[----:B------:R-:W-:-:S03]  /*1170*/  IMAD.HI.U32 R14, R4, R8, RZ ;  /* 0x00000008040e7227 */ /* 0x000fc600078e00ff */
[C---:B------:R-:W-:Y:S01]  /*1180*/  ISETP.GT.U32.AND P0, PT, R3.reuse, R5, PT ;  /* 0x000000050300720c */ /* 0x040fe20003f04070 */
[----:B------:R-:W-:Y:S02]  /*1190*/  IMAD.MOV R14, RZ, RZ, -R14 ;  /* 0x000000ffff0e7224 */ /* 0x000fe400078e0a0e */
[----:B------:R-:W-:Y:S02]  /*11a0*/  VIADD R12, R0, 0x1fb ;  /* 0x000001fb000c7836 */ /* 0x000fe40000000000 */
[----:B------:R-:W-:Y:S02]  /*11b0*/  IMAD R8, R3, R14, R8 ;  /* 0x0000000e03087224 */ /* 0x000fe400078e0208 */
[--C-:B------:R-:W-:Y:S01]  /*11c0*/  @!P3 IMAD.IADD R11, R11, 0x1, -R3.reuse ;  /* 0x000000010b0bb824 */ /* 0x100fe200078e0a03 */
[----:B------:R-:W-:Y:S01]  /*11d0*/  IABS R2, R12 ;  /* 0x0000000c00027213 */ /* 0x000fe20000000000 */
[--C-:B------:R-:W-:Y:S01]  /*11e0*/  @!P4 IMAD.IADD R10, R10, 0x1, -R3.reuse ;  /* 0x000000010a0ac824 */ /* 0x100fe200078e0a03 */
[C---:B------:R-:W-:Y:S01]  /*11f0*/  ISETP.GT.U32.AND P3, PT, R3.reuse, R8, PT ;  /* 0x000000080300720c */ /* 0x040fe20003f64070 */
[----:B------:R-:W-:Y:S01]  /*1200*/  VIADD R13, R0, 0x1fa ;  /* 0x000001fa000d7836 */ /* 0x000fe20000000000 */
[----:B------:R-:W-:Y:S01]  /*1210*/  ISETP.GT.U32.AND P4, PT, R3, R11, PT ;  /* 0x0000000b0300720c */ /* 0x000fe20003f84070 */
[----:B------:R-:W-:Y:S01]  /*1220*/  @!P0 IMAD.IADD R5, R5, 0x1, -R3 ;  /* 0x0000000105058824 */ /* 0x000fe200078e0a03 */
[----:B------:R-:W-:Y:S01]  /*1230*/  ISETP.GT.U32.AND P0, PT, R3, R10, PT ;  /* 0x0000000a0300720c */ /* 0x000fe20003f04070 */
[----:B------:R-:W-:Y:S01]  /*1240*/  IMAD.HI.U32 R17, R4, R2, RZ ;  /* 0x0000000204117227 */ /* 0x000fe200078e00ff */
[----:B------:R-:W-:-:S03]  /*1250*/  IABS R20, R13 ;  /* 0x0000000d00147213 */ /* 0x000fc60000000000 */
[----:B------:R-:W-:Y:S02]  /*1260*/  VIADD R14, R0, 0x1f9 ;  /* 0x000001f9000e7836 */ /* 0x000fe40000000000 */
[----:B------:R-:W-:-:S03]  /*1270*/  IMAD.HI.U32 R16, R4, R20, RZ ;  /* 0x0000001404107227 */ /* 0x000fc600078e00ff */
[----:B------:R-:W-:Y:S01]  /*1280*/  IABS R15, R14 ;  /* 0x0000000e000f7213 */ /* 0x000fe20000000000 */
[----:B------:R-:W-:Y:S02]  /*1290*/  IMAD.MOV R17, RZ, RZ, -R17 ;  /* 0x000000ffff117224 */ /* 0x000fe400078e0a11 */
[----:B------:R-:W-:Y:S02]  /*12a0*/  VIADD R9, R0, 0x1f8 ;  /* 0x000001f800097836 */ /* 0x000fe40000000000 */
[--C-:B------:R-:W-:Y:S01]  /*12b0*/  @!P3 IMAD.IADD R8, R8, 0x1, -R3.reuse ;  /* 0x000000010808b824 */ /* 0x100fe200078e0a03 */
[C---:B------:R-:W-:Y:S01]  /*12c0*/  ISETP.GT.U32.AND P3, PT, R3.reuse, R5, PT ;  /* 0x000000050300720c */ /* 0x040fe20003f64070 */
[----:B------:R-:W-:Y:S02]  /*12d0*/  IMAD.MOV R16, RZ, RZ, -R16 ;  /* 0x000000ffff107224 */ /* 0x000fe400078e0a10 */
[----:B------:R-:W-:Y:S01]  /*12e0*/  IMAD R2, R3, R17, R2 ;  /* 0x0000001103027224 */ /* 0x000fe200078e0202 */
[----:B------:R-:W-:Y:S01]  /*12f0*/  IABS R17, R9 ;  /* 0x0000000900117213 */ /* 0x000fe20000000000 */
[--C-:B------:R-:W-:Y:S01]  /*1300*/  @!P4 IMAD.IADD R11, R11, 0x1, -R3.reuse ;  /* 0x000000010b0bc824 */ /* 0x100fe200078e0a03 */
[C---:B------:R-:W-:Y:S01]  /*1310*/  ISETP.GT.U32.AND P4, PT, R3.reuse, R8, PT ;  /* 0x000000080300720c */ /* 0x040fe20003f84070 */
[----:B------:R-:W-:Y:S01]  /*1320*/  @!P0 IMAD.IADD R10, R10, 0x1, -R3 ;  /* 0x000000010a0a8824 */ /* 0x000fe200078e0a03 */
[C---:B------:R-:W-:Y:S01]  /*1330*/  ISETP.GT.U32.AND P0, PT, R3.reuse, R2, PT ;  /* 0x000000020300720c */ /* 0x040fe20003f04070 */
[----:B------:R-:W-:-:S02]  /*1340*/  IMAD R20, R3, R16, R20 ;  /* 0x0000001003147224 */ /* 0x000fc400078e0214 */
[----:B------:R-:W-:Y:S02]  /*1350*/  IMAD.MOV.U32 R16, RZ, RZ, R15 ;  /* 0x000000ffff107224 */ /* 0x000fe400078e000f */
[----:B------:R-:W-:Y:S02]  /*1360*/  IMAD.MOV.U32 R19, RZ, RZ, R11 ;  /* 0x000000ffff137224 */ /* 0x000fe400078e000b */
[----:B------:R-:W-:Y:S02]  /*1370*/  IMAD.MOV.U32 R18, RZ, RZ, R10 ;  /* 0x000000ffff127224 */ /* 0x000fe400078e000a */
[----:B------:R-:W-:Y:S02]  /*1380*/  IMAD.MOV.U32 R15, RZ, RZ, R17 ;  /* 0x000000ffff0f7224 */ /* 0x000fe400078e0011 */
[----:B------:R-:W-:-:S04]  /*1390*/  IMAD.HI.U32 R17, R4, R16, RZ ;  /* 0x0000001004117227 */ /* 0x000fc800078e00ff */
[----:B------:R-:W-:Y:S01]  /*13a0*/  @!P2 IMAD.MOV R19, RZ, RZ, -R19 ;  /* 0x000000ffff13a224 */ /* 0x000fe200078e0a13 */
[----:B------:R-:W-:Y:S01]  /*13b0*/  ISETP.GT.U32.AND P2, PT, R3, R20, PT ;  /* 0x000000140300720c */ /* 0x000fe20003f44070 */
[----:B------:R-:W-:Y:S01]  /*13c0*/  @!P1 IMAD.MOV R18, RZ, RZ, -R18 ;  /* 0x000000ffff129224 */ /* 0x000fe200078e0a12 */
[----:B------:R-:W-:Y:S01]  /*13d0*/  ISETP.GE.AND P1, PT, R12, RZ, PT ;  /* 0x000000ff0c00720c */ /* 0x000fe20003f26270 */
[----:B------:R-:W-:Y:S01]  /*13e0*/  IMAD.HI.U32 R10, R4, R15, RZ ;  /* 0x0000000f040a7227 */ /* 0x000fe200078e00ff */
[----:B------:R-:W-:Y:S03]  /*13f0*/  STL [R1+0x7d0], R19 ;  /* 0x0007d01301007387 */ /* 0x000fe60000100800 */
[----:B------:R-:W-:Y:S01]  /*1400*/  @!P3 IMAD.IADD R5, R5, 0x1, -R3 ;  /* 0x000000010505b824 */ /* 0x000fe200078e0a03 */
[----:B------:R0:W-:Y:S01]  /*1410*/  STL [R1+0x7cc], R18 ;  /* 0x0007cc1201007387 */ /* 0x0001e20000100800 */
[----:B------:R-:W-:Y:S01]  /*1420*/  IMAD.MOV R17, RZ, RZ, -R17 ;  /* 0x000000ffff117224 */ /* 0x000fe200078e0a11 */
[----:B------:R-:W-:Y:S01]  /*1430*/  ISETP.GE.AND P3, PT, R13, RZ, PT ;  /* 0x000000ff0d00720c */ /* 0x000fe20003f66270 */
[----:B------:R-:W-:-:S02]  /*1440*/  IMAD.MOV R10, RZ, RZ, -R10 ;  /* 0x000000ffff0a7224 */ /* 0x000fc400078e0a0a */
[----:B------:R-:W-:Y:S01]  /*1450*/  @!P4 IMAD.IADD R8, R8, 0x1, -R3 ;  /* 0x000000010808c824 */ /* 0x000fe200078e0a03 */
[----:B------:R-:W-:Y:S01]  /*1460*/  ISETP.GE.AND P4, PT, R14, RZ, PT ;  /* 0x000000ff0e00720c */ /* 0x000fe20003f86270 */
[C---:B------:R-:W-:Y:S02]  /*1470*/  IMAD R11, R3.reuse, R17, R16 ;  /* 0x00000011030b7224 */ /* 0x040fe400078e0210 */
[C---:B------:R-:W-:Y:S02]  /*1480*/  IMAD R12, R3.reuse, R10, R15 ;  /* 0x0000000a030c7224 */ /* 0x040fe400078e020f */
[----:B0-----:R-:W-:Y:S02]  /*1490*/  IMAD.MOV.U32 R18, RZ, RZ, R5 ;  /* 0x000000ffff127224 */ /* 0x001fe400078e0005 */
[----:B------:R-:W-:Y:S02]  /*14a0*/  IMAD.MOV.U32 R7, RZ, RZ, R8 ;  /* 0x000000ffff077224 */ /* 0x000fe400078e0008 */
[----:B------:R-:W-:Y:S01]  /*14b0*/  @!P5 IMAD.MOV R18, RZ, RZ, -R18 ;  /* 0x000000ffff12d224 */ /* 0x000fe200078e0a12 */
[----:B------:R-:W-:Y:S01]  /*14c0*/  ISETP.GT.U32.AND P5, PT, R3, R11, PT ;  /* 0x0000000b0300720c */ /* 0x000fe20003fa4070 */
[----:B------:R-:W-:-:S02]  /*14d0*/  @!P2 IMAD.IADD R20, R20, 0x1, -R3 ;  /* 0x000000011414a824 */ /* 0x000fc400078e0a03 */
[----:B------:R-:W-:Y:S01]  /*14e0*/  @!P0 IMAD.IADD R2, R2, 0x1, -R3 ;  /* 0x0000000102028824 */ /* 0x000fe200078e0a03 */
[----:B------:R-:W-:Y:S01]  /*14f0*/  STL [R1+0x7c8], R18 ;  /* 0x0007c81201007387 */ /* 0x000fe20000100800 */
[----:B------:R-:W-:Y:S01]  /*1500*/  @!P6 IMAD.MOV R7, RZ, RZ, -R7 ;  /* 0x000000ffff07e224 */ /* 0x000fe200078e0a07 */
[C---:B------:R-:W-:Y:S01]  /*1510*/  ISETP.GT.U32.AND P6, PT, R3.reuse, R12, PT ;  /* 0x0000000c0300720c */ /* 0x040fe20003fc4070 */
[C---:B------:R-:W-:Y:S01]  /*1520*/  VIADD R14, R0.reuse, 0x1f7 ;  /* 0x000001f7000e7836 */ /* 0x040fe20000000000 */
[C---:B------:R-:W-:Y:S01]  /*1530*/  ISETP.GT.U32.AND P2, PT, R3.reuse, R20, PT ;  /* 0x000000140300720c */ /* 0x040fe20003f44070 */
[C---:B------:R-:W-:Y:S01]  /*1540*/  VIADD R13, R0.reuse, 0x1f6 ;  /* 0x000001f6000d7836 */ /* 0x040fe20000000000 */
[----:B------:R-:W-:Y:S01]  /*1550*/  ISETP.GT.U32.AND P0, PT, R3, R2, PT ;  /* 0x000000020300720c */ /* 0x000fe20003f04070 */
[----:B------:R0:W-:Y:S01]  /*1560*/  STL [R1+0x7c4], R7 ;  /* 0x0007c40701007387 */ /* 0x0001e20000100800 */
[----:B------:R-:W-:Y:S01]  /*1570*/  IABS R10, R14 ;  /* 0x0000000e000a7213 */ /* 0x000fe20000000000 */
[----:B------:R-:W-:Y:S01]  /*1580*/  @!P5 IMAD.IADD R11, R11, 0x1, -R3 ;  /* 0x000000010b0bd824 */ /* 0x000fe200078e0a03 */
[----:B------:R-:W-:Y:S01]  /*1590*/  IABS R5, R13 ;  /* 0x0000000d00057213 */ /* 0x000fe20000000000 */
[----:B------:R-:W-:-:S02]  /*15a0*/  VIADD R16, R0, 0x1f3 ;  /* 0x000001f300107836 */ /* 0x000fc40000000000 */
[----:B------:R-:W-:Y:S01]  /*15b0*/  IMAD.MOV.U32 R8, RZ, RZ, R10 ;  /* 0x000000ffff087224 */ /* 0x000fe200078e000a */
[----:B------:R-:W-:Y:S01]  /*15c0*/  ISETP.GT.U32.AND P5, PT, R3, R11, PT ;  /* 0x0000000b0300720c */ /* 0x000fe20003fa4070 */
[----:B------:R-:W-:Y:S01]  /*15d0*/  @!P6 IMAD.IADD R12, R12, 0x1, -R3 ;  /* 0x000000010c0ce824 */ /* 0x000fe200078e0a03 */
[----:B------:R-:W-:Y:S01]  /*15e0*/  IABS R17, R16 ;  /* 0x0000001000117213 */ /* 0x000fe20000000000 */
[----:B------:R-:W-:-:S03]  /*15f0*/  IMAD.HI.U32 R15, R4, R8, RZ ;  /* 0x00000008040f7227 */ /* 0x000fc600078e00ff */
[----:B------:R-:W-:Y:S01]  /*1600*/  ISETP.GT.U32.AND P6, PT, R3, R12, PT ;  /* 0x0000000c0300720c */ /* 0x000fe20003fc4070 */
[--C-:B------:R-:W-:Y:S01]  /*1610*/  @!P2 IMAD.IADD R20, R20, 0x1, -R3.reuse ;  /* 0x000000011414a824 */ /* 0x100fe200078e0a03 */
[----:B------:R-:W-:Y:S01]  /*1620*/  ISETP.GE.AND P2, PT, R14, RZ, PT ;  /* 0x000000ff0e00720c */ /* 0x000fe20003f46270 */
[----:B------:R-:W-:Y:S01]  /*1630*/  @!P0 IMAD.IADD R2, R2, 0x1, -R3 ;  /* 0x0000000102028824 */ /* 0x000fe200078e0a03 */
[----:B------:R-:W-:Y:S01]  /*1640*/  ISETP.GE.AND P0, PT, R9, RZ, PT ;  /* 0x000000ff0900720c */ /* 0x000fe20003f06270 */
[----:B------:R-:W-:-:S04]  /*1650*/  IMAD.HI.U32 R14, R4, R5, RZ ;  /* 0x00000005040e7227 */ /* 0x000fc800078e00ff */
[----:B------:R-:W-:Y:S02]  /*1660*/  IMAD.MOV R15, RZ, RZ, -R15 ;  /* 0x000000ffff0f7224 */ /* 0x000fe400078e0a0f */
[----:B0-----:R-:W-:Y:S02]  /*1670*/  IMAD.MOV.U32 R7, RZ, RZ, R2 ;  /* 0x000000ffff077224 */ /* 0x001fe400078e0002 */
[----:B------:R-:W-:Y:S02]  /*1680*/  VIADD R10, R0, 0x1f5 ;  /* 0x000001f5000a7836 */ /* 0x000fe40000000000 */
[----:B------:R-:W-:Y:S02]  /*1690*/  IMAD.MOV R2, RZ, RZ, -R14 ;  /* 0x000000ffff027224 */ /* 0x000fe400078e0a0e */
[C---:B------:R-:W-:Y:S01]  /*16a0*/  IMAD R14, R3.reuse, R15, R8 ;  /* 0x0000000f030e7224 */ /* 0x040fe200078e0208 */
[----:B------:R-:W-:Y:S01]  /*16b0*/  IABS R9, R10 ;  /* 0x0000000a00097213 */ /* 0x000fe20000000000 */
[----:B------:R-:W-:-:S02]  /*16c0*/  IMAD R5, R3, R2, R5 ;  /* 0x0000000203057224 */ /* 0x000fc400078e0205 */
[----:B------:R-:W-:Y:S01]  /*16d0*/  @!P5 IMAD.IADD R11, R11, 0x1, -R3 ;  /* 0x000000010b0bd824 */ /* 0x000fe200078e0a03 */
[----:B------:R-:W-:Y:S01]  /*16e0*/  ISETP.GT.U32.AND P5, PT, R3, R14, PT ;  /* 0x0000000e0300720c */ /* 0x000fe20003fa4070 */
[----:B------:R-:W-:Y:S01]  /*16f0*/  @!P1 IMAD.MOV R7, RZ, RZ, -R7 ;  /* 0x000000ffff079224 */ /* 0x000fe200078e0a07 */
[----:B------:R-:W-:Y:S01]  /*1700*/  ISETP.GE.AND P1, PT, R13, RZ, PT ;  /* 0x000000ff0d00720c */ /* 0x000fe20003f26270 */
[----:B------:R-:W-:Y:S01]  /*1710*/  @!P6 IMAD.IADD R12, R12, 0x1, -R3 ;  /* 0x000000010c0ce824 */ /* 0x000fe200078e0a03 */
[----:B------:R-:W-:Y:S01]  /*1720*/  ISETP.GT.U32.AND P6, PT, R3, R5, PT ;  /* 0x000000050300720c */ /* 0x000fe20003fc4070 */
[----:B------:R-:W-:Y:S01]  /*1730*/  IMAD.MOV.U32 R13, RZ, RZ, R9 ;  /* 0x000000ffff0d7224 */ /* 0x000fe200078e0009 */
[----:B------:R0:W-:Y:S01]  /*1740*/  STL [R1+0x7c0], R7 ;  /* 0x0007c00701007387 */ /* 0x0001e20000100800 */
[----:B------:R-:W-:Y:S02]  /*1750*/  VIADD R15, R0, 0x1f4 ;  /* 0x000001f4000f7836 */ /* 0x000fe40000000000 */
[----:B------:R-:W-:-:S03]  /*1760*/  IMAD.HI.U32 R8, R4, R13, RZ ;  /* 0x0000000d04087227 */ /* 0x000fc600078e00ff */
[----:B------:R-:W-:Y:S01]  /*1770*/  IABS R18, R15 ;  /* 0x0000000f00127213 */ /* 0x000fe20000000000 */
[----:B------:R-:W-:Y:S02]  /*1780*/  IMAD.MOV R8, RZ, RZ, -R8 ;  /* 0x000000ffff087224 */ /* 0x000fe400078e0a08 */
[----:B------:R-:W-:Y:S02]  /*1790*/  @!P5 IMAD.IADD R14, R14, 0x1, -R3 ;  /* 0x000000010e0ed824 */ /* 0x000fe400078e0a03 */
[----:B0-----:R-:W-:Y:S02]  /*17a0*/  IMAD.MOV.U32 R7, RZ, RZ, R20 ;  /* 0x000000ffff077224 */ /* 0x001fe400078e0014 */
[----:B------:R-:W-:Y:S02]  /*17b0*/  IMAD R13, R3, R8, R13 ;  /* 0x00000008030d7224 */ /* 0x000fe400078e020d */
[----:B------:R-:W-:Y:S01]  /*17c0*/  @!P6 IMAD.IADD R5, R5, 0x1, -R3 ;  /* 0x000000010505e824 */ /* 0x000fe200078e0a03 */
[C---:B------:R-:W-:Y:S01]  /*17d0*/  ISETP.GT.U32.AND P6, PT, R3.reuse, R14, PT ;  /* 0x0000000e0300720c */ /* 0x040fe20003fc4070 */
[----:B------:R-:W-:Y:S01]  /*17e0*/  VIADD R2, R0, 0x1f2 ;  /* 0x000001f200027836 */ /* 0x000fe20000000000 */
[----:B------:R-:W-:Y:S01]  /*17f0*/  ISETP.GT.U32.AND P5, PT, R3, R13, PT ;  /* 0x0000000d0300720c */ /* 0x000fe20003fa4070 */
[----:B------:R-:W-:-:S03]  /*1800*/  IMAD.HI.U32 R21, R4, R18, RZ ;  /* 0x0000001204157227 */ /* 0x000fc600078e00ff */
[----:B------:R-:W-:Y:S01]  /*1810*/  IABS R9, R2 ;  /* 0x0000000200097213 */ /* 0x000fe20000000000 */
[----:B------:R-:W-:Y:S01]  /*1820*/  @!P3 IMAD.MOV R7, RZ, RZ, -R7 ;  /* 0x000000ffff07b224 */ /* 0x000fe200078e0a07 */
[----:B------:R-:W-:Y:S01]  /*1830*/  ISETP.GE.AND P3, PT, R10, RZ, PT ;  /* 0x000000ff0a00720c */ /* 0x000fe20003f66270 */
[----:B------:R-:W-:Y:S02]  /*1840*/  IMAD.MOV R21, RZ, RZ, -R21 ;  /* 0x000000ffff157224 */ /* 0x000fe400078e0a15 */
[----:B------:R-:W-:Y:S01]  /*1850*/  IMAD.HI.U32 R19, R4, R17, RZ ;  /* 0x0000001104137227 */ /* 0x000fe200078e00ff */
[----:B------:R0:W-:Y:S03]  /*1860*/  STL [R1+0x7bc], R7 ;  /* 0x0007bc0701007387 */ /* 0x0001e60000100800 */
[----:B------:R-:W-:Y:S02]  /*1870*/  IMAD R10, R3, R21, R18 ;  /* 0x00000015030a7224 */ /* 0x000fe400078e0212 */
[----:B------:R-:W-:-:S02]  /*1880*/  IMAD.MOV.U32 R20, RZ, RZ, R9 ;  /* 0x000000ffff147224 */ /* 0x000fc400078e0009 */
[----:B------:R-:W-:Y:S02]  /*1890*/  IMAD.MOV R19, RZ, RZ, -R19 ;  /* 0x000000ffff137224 */ /* 0x000fe400078e0a13 */
[----:B------:R-:W-:Y:S01]  /*18a0*/  @!P6 IMAD.IADD R14, R14, 0x1, -R3 ;  /* 0x000000010e0ee824 */ /* 0x000fe200078e0a03 */
[----:B------:R-:W-:Y:S01]  /*18b0*/  ISETP.GT.U32.AND P6, PT, R3, R10, PT ;  /* 0x0000000a0300720c */ /* 0x000fe20003fc4070 */
[----:B0-----:R-:W-:Y:S02]  /*18c0*/  IMAD.MOV.U32 R7, RZ, RZ, R11 ;  /* 0x000000ffff077224 */ /* 0x001fe400078e000b */
[----:B------:R-:W-:-:S04]  /*18d0*/  IMAD.HI.U32 R11, R4, R20, RZ ;  /* 0x00000014040b7227 */ /* 0x000fc800078e00ff */
[----:B------:R-:W-:Y:S01]  /*18e0*/  @!P4 IMAD.MOV R7, RZ, RZ, -R7 ;  /* 0x000000ffff07c224 */ /* 0x000fe200078e0a07 */
[----:B------:R-:W-:Y:S01]  /*18f0*/  ISETP.GT.U32.AND P4, PT, R3, R5, PT ;  /* 0x000000050300720c */ /* 0x000fe20003f84070 */
[----:B------:R-:W-:Y:S02]  /*1900*/  @!P5 IMAD.IADD R13, R13, 0x1, -R3 ;  /* 0x000000010d0dd824 */ /* 0x000fe400078e0a03 */
[C---:B------:R-:W-:Y:S01]  /*1910*/  IMAD R9, R3.reuse, R19, R17 ;  /* 0x0000001303097224 */ /* 0x040fe200078e0211 */
[----:B------:R0:W-:Y:S01]  /*1920*/  STL [R1+0x7b8], R7 ;  /* 0x0007b80701007387 */ /* 0x0001e20000100800 */
[----:B------:R-:W-:Y:S01]  /*1930*/  VIADD R8, R0, 0x1f1 ;  /* 0x000001f100087836 */ /* 0x000fe20000000000 */
[----:B------:R-:W-:Y:S01]  /*1940*/  ISETP.GT.U32.AND P5, PT, R3, R13, PT ;  /* 0x0000000d0300720c */ /* 0x000fe20003fa4070 */
[----:B------:R-:W-:Y:S02]  /*1950*/  IMAD.MOV R11, RZ, RZ, -R11 ;  /* 0x000000ffff0b7224 */ /* 0x000fe400078e0a0b */
[----:B------:R-:W-:Y:S01]  /*1960*/  IMAD.MOV.U32 R17, RZ, RZ, R12 ;  /* 0x000000ffff117224 */ /* 0x000fe200078e000c */
[----:B------:R-:W-:Y:S01]  /*1970*/  IABS R18, R8 ;  /* 0x0000000800127213 */ /* 0x000fe20000000000 */
[----:B------:R-:W-:-:S02]  /*1980*/  @!P6 IMAD.IADD R10, R10, 0x1, -R3 ;  /* 0x000000010a0ae824 */ /* 0x000fc400078e0a03 */
[----:B------:R-:W-:Y:S01]  /*1990*/  @!P0 IMAD.MOV R17, RZ, RZ, -R17 ;  /* 0x000000ffff118224 */ /* 0x000fe200078e0a11 */
[----:B------:R-:W-:Y:S01]  /*19a0*/  ISETP.GE.AND P0, PT, R15, RZ, PT ;  /* 0x000000ff0f00720c */ /* 0x000fe20003f06270 */
[----:B0-----:R-:W-:Y:S02]  /*19b0*/  IMAD.MOV.U32 R7, RZ, RZ, R14 ;  /* 0x000000ffff077224 */ /* 0x001fe400078e000e */
[C---:B------:R-:W-:Y:S01]  /*19c0*/  IMAD R14, R3.reuse, R11, R20 ;  /* 0x0000000b030e7224 */ /* 0x040fe200078e0214 */
[----:B------:R-:W-:Y:S01]  /*19d0*/  STL [R1+0x7b4], R17 ;  /* 0x0007b41101007387 */ /* 0x000fe20000100800 */
[----:B------:R-:W-:Y:S01]  /*19e0*/  @!P2 IMAD.MOV R7, RZ, RZ, -R7 ;  /* 0x000000ffff07a224 */ /* 0x000fe200078e0a07 */
[C---:B------:R-:W-:Y:S01]  /*19f0*/  ISETP.GT.U32.AND P2, PT, R3.reuse, R9, PT ;  /* 0x000000090300720c */ /* 0x040fe20003f44070 */
[----:B------:R-:W-:Y:S01]  /*1a00*/  IMAD.HI.U32 R12, R4, R18, RZ ;  /* 0x00000012040c7227 */ /* 0x000fe200078e00ff */
[----:B------:R-:W-:Y:S02]  /*1a10*/  ISETP.GT.U32.AND P6, PT, R3, R14, PT ;  /* 0x0000000e0300720c */ /* 0x000fe40003fc4070 */
[----:B------:R0:W-:Y:S01]  /*1a20*/  STL [R1+0x50], R7 ;  /* 0x0000500701007387 */ /* 0x0001e20000100800 */
[----:B------:R-:W-:-:S02]  /*1a30*/  IMAD.MOV R12, RZ, RZ, -R12 ;  /* 0x000000ffff0c7224 */ /* 0x000fc400078e0a0c */
[--C-:B------:R-:W-:Y:S01]  /*1a40*/  @!P4 IMAD.IADD R5, R5, 0x1, -R3.reuse ;  /* 0x000000010505c824 */ /* 0x100fe200078e0a03 */
[----:B------:R-:W-:Y:S01]  /*1a50*/  ISETP.GE.AND P4, PT, R16, RZ, PT ;  /* 0x000000ff1000720c */ /* 0x000fe20003f86270 */
[--C-:B------:R-:W-:Y:S01]  /*1a60*/  @!P5 IMAD.IADD R13, R13, 0x1, -R3.reuse ;  /* 0x000000010d0dd824 */ /* 0x100fe200078e0a03 */
[----:B------:R-:W-:Y:S01]  /*1a70*/  ISETP.GE.AND P5, PT, R2, RZ, PT ;  /* 0x000000ff0200720c */ /* 0x000fe20003fa6270 */
[----:B------:R-:W-:Y:S02]  /*1a80*/  IMAD R2, R3, R12, R18 ;  /* 0x0000000c03027224 */ /* 0x000fe400078e0212 */
[----:B------:R-:W-:Y:S02]  /*1a90*/  @!P2 IMAD.IADD R9, R9, 0x1, -R3 ;  /* 0x000000010909a824 */ /* 0x000fe400078e0a03 */
[----:B------:R-:W-:Y:S02]  /*1aa0*/  VIADD R12, R0, 0x1f0 ;  /* 0x000001f0000c7836 */ /* 0x000fe40000000000 */
[----:B0-----:R-:W-:Y:S01]  /*1ab0*/  IMAD.MOV.U32 R7, RZ, RZ, R5 ;  /* 0x000000ffff077224 */ /* 0x001fe200078e0005 */
[C---:B------:R-:W-:Y:S01]  /*1ac0*/  ISETP.GT.U32.AND P2, PT, R3.reuse, R9, PT ;  /* 0x000000090300720c */ /* 0x040fe20003f44070 */
[----:B------:R-:W-:Y:S01]  /*1ad0*/  @!P6 IMAD.IADD R14, R14, 0x1, -R3 ;  /* 0x000000010e0ee824 */ /* 0x000fe200078e0a03 */
[----:B------:R-:W-:Y:S01]  /*1ae0*/  IABS R18, R12 ;  /* 0x0000000c00127213 */ /* 0x000fe20000000000 */
[----:B------:R-:W-:Y:S01]  /*1af0*/  @!P1 IMAD.MOV R7, RZ, RZ, -R7 ;  /* 0x000000ffff079224 */ /* 0x000fe200078e0a07 */
[C---:B------:R-:W-:Y:S01]  /*1b00*/  ISETP.GT.U32.AND P1, PT, R3.reuse, R10, PT ;  /* 0x0000000a0300720c */ /* 0x040fe20003f24070 */
[----:B------:R-:W-:Y:S01]  /*1b10*/  VIADD R15, R0, 0x1ef ;  /* 0x000001ef000f7836 */ /* 0x000fe20000000000 */
[----:B------:R-:W-:Y:S01]  /*1b20*/  ISETP.GT.U32.AND P6, PT, R3, R14, PT ;  /* 0x0000000e0300720c */ /* 0x000fe20003fc4070 */
[----:B------:R-:W-:Y:S01]  /*1b30*/  IMAD.HI.U32 R20, R4, R18, RZ ;  /* 0x0000001204147227 */ /* 0x000fe200078e00ff */
[----:B------:R0:W-:Y:S02]  /*1b40*/  STL [R1+0x58], R7 ;  /* 0x0000580701007387 */ /* 0x0001e40000100800 */
[----:B------:R-:W-:Y:S01]  /*1b50*/  IABS R19, R15 ;  /* 0x0000000f00137213 */ /* 0x000fe20000000000 */
[----:B------:R-:W-:-:S02]  /*1b60*/  IMAD.MOV R20, RZ, RZ, -R20 ;  /* 0x000000ffff147224 */ /* 0x000fc400078e0a14 */
[--C-:B------:R-:W-:Y:S01]  /*1b70*/  @!P2 IMAD.IADD R9, R9, 0x1, -R3.reuse ;  /* 0x000000010909a824 */ /* 0x100fe200078e0a03 */
[----:B------:R-:W-:Y:S01]  /*1b80*/  ISETP.GE.AND P2, PT, R8, RZ, PT ;  /* 0x000000ff0800720c */ /* 0x000fe20003f46270 */
[C---:B------:R-:W-:Y:S02]  /*1b90*/  IMAD R8, R3.reuse, R20, R18 ;  /* 0x0000001403087224 */ /* 0x040fe400078e0212 */
[--C-:B------:R-:W-:Y:S01]  /*1ba0*/  @!P1 IMAD.IADD R10, R10, 0x1, -R3.reuse ;  /* 0x000000010a0a9824 */ /* 0x100fe200078e0a03 */
[C---:B------:R-:W-:Y:S01]  /*1bb0*/  ISETP.GT.U32.AND P1, PT, R3.reuse, R2, PT ;  /* 0x000000020300720c */ /* 0x040fe20003f24070 */
[----:B------:R-:W-:Y:S01]  /*1bc0*/  @!P6 IMAD.IADD R14, R14, 0x1, -R3 ;  /* 0x000000010e0ee824 */ /* 0x000fe200078e0a03 */
[----:B------:R-:W-:Y:S01]  /*1bd0*/  ISETP.GT.U32.AND P6, PT, R3, R8, PT ;  /* 0x000000080300720c */ /* 0x000fe20003fc4070 */
[C---:B------:R-:W-:Y:S02]  /*1be0*/  VIADD R17, R0.reuse, 0x1ed ;  /* 0x000001ed00117836 */ /* 0x040fe40000000000 */
[----:B------:R-:W-:-:S02]  /*1bf0*/  VIADD R16, R0, 0x1ee ;  /* 0x000001ee00107836 */ /* 0x000fc40000000000 */
[----:B------:R-:W-:Y:S01]  /*1c00*/  IMAD.HI.U32 R18, R4, R19, RZ ;  /* 0x0000001304127227 */ /* 0x000fe200078e00ff */
[----:B------:R-:W-:Y:S02]  /*1c10*/  IABS R5, R17 ;  /* 0x0000001100057213 */ /* 0x000fe40000000000 */
[----:B------:R-:W-:Y:S01]  /*1c20*/  IABS R11, R16 ;  /* 0x00000010000b7213 */ /* 0x000fe20000000000 */
[----:B------:R-:W-:Y:S02]  /*1c30*/  IMAD.MOV.U32 R22, RZ, RZ, R13 ;  /* 0x000000ffff167224 */ /* 0x000fe400078e000d */
[----:B------:R-:W-:Y:S01]  /*1c40*/  @!P1 IMAD.IADD R2, R2, 0x1, -R3 ;  /* 0x0000000102029824 */ /* 0x000fe200078e0a03 */
[----:B------:R-:W-:Y:S01]  /*1c50*/  ISETP.GE.AND P1, PT, R12, RZ, PT ;  /* 0x000000ff0c00720c */ /* 0x000fe20003f26270 */
[----:B------:R-:W-:-:S04]  /*1c60*/  IMAD.HI.U32 R20, R4, R5, RZ ;  /* 0x0000000504147227 */ /* 0x000fc800078e00ff */
[----:B0-----:R-:W-:Y:S02]  /*1c70*/  IMAD.MOV.U32 R7, RZ, RZ, R10 ;  /* 0x000000ffff077224 */ /* 0x001fe400078e000a */
[----:B------:R-:W-:-:S04]  /*1c80*/  IMAD.HI.U32 R21, R4, R11, RZ ;  /* 0x0000000b04157227 */ /* 0x000fc800078e00ff */
[----:B------:R-:W-:Y:S02]  /*1c90*/  IMAD.MOV R18, RZ, RZ, -R18 ;  /* 0x000000ffff127224 */ /* 0x000fe400078e0a12 */
[----:B------:R-:W-:Y:S01]  /*1ca0*/  @!P6 IMAD.IADD R8, R8, 0x1, -R3 ;  /* 0x000000010808e824 */ /* 0x000fe200078e0a03 */
[C---:B------:R-:W-:Y:S01]  /*1cb0*/  ISETP.GT.U32.AND P6, PT, R3.reuse, R2, PT ;  /* 0x000000020300720c */ /* 0x040fe20003fc4070 */
[----:B------:R-:W-:Y:S02]  /*1cc0*/  @!P3 IMAD.MOV R22, RZ, RZ, -R22 ;  /* 0x000000ffff16b224 */ /* 0x000fe400078e0a16 */
[----:B------:R-:W-:Y:S02]  /*1cd0*/  IMAD.MOV R20, RZ, RZ, -R20 ;  /* 0x000000ffff147224 */ /* 0x000fe400078e0a14 */
[----:B------:R-:W-:Y:S01]  /*1ce0*/  @!P0 IMAD.MOV R7, RZ, RZ, -R7 ;  /* 0x000000ffff078224 */ /* 0x000fe200078e0a07 */
[----:B------:R-:W-:Y:S01]  /*1cf0*/  STL [R1+0x60], R22 ;  /* 0x0000601601007387 */ /* 0x000fe20000100800 */
[----:B------:R-:W-:Y:S01]  /*1d00*/  IMAD.MOV R21, RZ, RZ, -R21 ;  /* 0x000000ffff157224 */ /* 0x000fe200078e0a15 */
[C---:B------:R-:W-:Y:S01]  /*1d10*/  ISETP.GT.U32.AND P0, PT, R3.reuse, R8, PT ;  /* 0x000000080300720c */ /* 0x040fe20003f04070 */
[C---:B------:R-:W-:Y:S01]  /*1d20*/  IMAD R18, R3.reuse, R18, R19 ;  /* 0x0000001203127224 */ /* 0x040fe200078e0213 */
[----:B------:R0:W-:Y:S01]  /*1d30*/  STL [R1+0x70], R7 ;  /* 0x0000700701007387 */ /* 0x0001e20000100800 */
[----:B------:R-:W-:-:S02]  /*1d40*/  IMAD R5, R3, R20, R5 ;  /* 0x0000001403057224 */ /* 0x000fc400078e0205 */
[----:B------:R-:W-:Y:S01]  /*1d50*/  IMAD.MOV.U32 R20, RZ, RZ, R9 ;  /* 0x000000ffff147224 */ /* 0x000fe200078e0009 */
[C---:B------:R-:W-:Y:S01]  /*1d60*/  ISETP.GT.U32.AND P3, PT, R3.reuse, R18, PT ;  /* 0x000000120300720c */ /* 0x040fe20003f64070 */
[C---:B------:R-:W-:Y:S02]  /*1d70*/  IMAD R11, R3.reuse, R21, R11 ;  /* 0x00000015030b7224 */ /* 0x040fe400078e020b */
[----:B------:R-:W-:Y:S02]  /*1d80*/  VIADD R12, R0, 0x1ec ;  /* 0x000001ec000c7836 */ /* 0x000fe40000000000 */
[----:B------:R-:W-:Y:S01]  /*1d90*/  @!P4 IMAD.MOV R20, RZ, RZ, -R20 ;  /* 0x000000ffff14c224 */ /* 0x000fe200078e0a14 */
[C---:B------:R-:W-:Y:S01]  /*1da0*/  ISETP.GT.U32.AND P4, PT, R3.reuse, R11, PT ;  /* 0x0000000b0300720c */ /* 0x040fe20003f84070 */
[----:B0-----:R-:W-:Y:S01]  /*1db0*/  IMAD.MOV.U32 R7, RZ, RZ, R14 ;  /* 0x000000ffff077224 */ /* 0x001fe200078e000e */
[----:B------:R-:W-:Y:S01]  /*1dc0*/  IABS R13, R12 ;  /* 0x0000000c000d7213 */ /* 0x000fe20000000000 */
[----:B------:R-:W-:Y:S01]  /*1dd0*/  @!P6 IMAD.IADD R2, R2, 0x1, -R3 ;  /* 0x000000010202e824 */ /* 0x000fe200078e0a03 */
[----:B------:R-:W-:Y:S01]  /*1de0*/  STL [R1+0x88], R20 ;  /* 0x0000881401007387 */ /* 0x000fe20000100800 */
[----:B------:R-:W-:Y:S01]  /*1df0*/  @!P5 IMAD.MOV R7, RZ, RZ, -R7 ;  /* 0x000000ffff07d224 */ /* 0x000fe200078e0a07 */
[----:B------:R-:W-:Y:S01]  /*1e00*/  ISETP.GT.U32.AND P6, PT, R3, R5, PT ;  /* 0x000000050300720c */ /* 0x000fe20003fc4070 */
[----:B------:R-:W-:Y:S01]  /*1e10*/  IMAD.HI.U32 R9, R4, R13, RZ ;  /* 0x0000000d04097227 */ /* 0x000fe200078e00ff */
[----:B------:R-:W-:-:S02]  /*1e20*/  ISETP.GE.AND P5, PT, R15, RZ, PT ;  /* 0x000000ff0f00720c */ /* 0x000fc40003fa6270 */
[----:B------:R0:W-:Y:S01]  /*1e30*/  STL [R1+0xa0], R7 ;  /* 0x0000a00701007387 */ /* 0x0001e20000100800 */
[----:B------:R-:W-:Y:S01]  /*1e40*/  @!P3 IMAD.IADD R18, R18, 0x1, -R3 ;  /* 0x000000011212b824 */ /* 0x000fe200078e0a03 */
[----:B------:R-:W-:Y:S01]  /*1e50*/  ISETP.GE.AND P3, PT, R17, RZ, PT ;  /* 0x000000ff1100720c */ /* 0x000fe20003f66270 */
[----:B------:R-:W-:Y:S02]  /*1e60*/  IMAD.MOV R9, RZ, RZ, -R9 ;  /* 0x000000ffff097224 */ /* 0x000fe400078e0a09 */
[--C-:B------:R-:W-:Y:S01]  /*1e70*/  @!P0 IMAD.IADD R8, R8, 0x1, -R3.reuse ;  /* 0x0000000108088824 */ /* 0x100fe200078e0a03 */
[----:B------:R-:W-:Y:S01]  /*1e80*/  ISETP.GE.AND P0, PT, R16, RZ, PT ;  /* 0x000000ff1000720c */ /* 0x000fe20003f06270 */
[----:B------:R-:W-:Y:S01]  /*1e90*/  @!P4 IMAD.IADD R11, R11, 0x1, -R3 ;  /* 0x000000010b0bc824 */ /* 0x000fe200078e0a03 */
[----:B------:R-:W-:Y:S01]  /*1ea0*/  ISETP.GT.U32.AND P4, PT, R3, R18, PT ;  /* 0x000000120300720c */ /* 0x000fe20003f84070 */
[----:B------:R-:W-:Y:S02]  /*1eb0*/  VIADD R19, R0, 0x1eb ;  /* 0x000001eb00137836 */ /* 0x000fe40000000000 */
[----:B0-----:R-:W-:-:S02]  /*1ec0*/  IMAD.MOV.U32 R7, RZ, RZ, R2 ;  /* 0x000000ffff077224 */ /* 0x001fc400078e0002 */
[----:B------:R-:W-:Y:S01]  /*1ed0*/  IMAD R13, R3, R9, R13 ;  /* 0x00000009030d7224 */ /* 0x000fe200078e020d */
[----:B------:R-:W-:Y:S01]  /*1ee0*/  IABS R10, R19 ;  /* 0x00000013000a7213 */ /* 0x000fe20000000000 */
[----:B------:R-:W-:Y:S02]  /*1ef0*/  @!P2 IMAD.MOV R7, RZ, RZ, -R7 ;  /* 0x000000ffff07a224 */ /* 0x000fe400078e0a07 */
[--C-:B------:R-:W-:Y:S01]  /*1f00*/  @!P6 IMAD.IADD R5, R5, 0x1, -R3.reuse ;  /* 0x000000010505e824 */ /* 0x100fe200078e0a03 */
[C---:B------:R-:W-:Y:S01]  /*1f10*/  ISETP.GT.U32.AND P6, PT, R3.reuse, R11, PT ;  /* 0x0000000b0300720c */ /* 0x040fe20003fc4070 */
[----:B------:R-:W-:Y:S01]  /*1f20*/  VIADD R2, R0, 0x1ea ;  /* 0x000001ea00027836 */ /* 0x000fe20000000000 */
[----:B------:R0:W-:Y:S01]  /*1f30*/  STL [R1+0xb0], R7 ;  /* 0x0000b00701007387 */ /* 0x0001e20000100800 */
[----:B------:R-:W-:Y:S01]  /*1f40*/  IMAD.HI.U32 R14, R4, R10, RZ ;  /* 0x0000000a040e7227 */ /* 0x000fe200078e00ff */
[----:B------:R-:W-:Y:S02]  /*1f50*/  ISETP.GT.U32.AND P2, PT, R3, R5, PT ;  /* 0x000000050300720c */ /* 0x000fe40003f44070 */
[----:B------:R-:W-:Y:S01]  /*1f60*/  IABS R9, R2 ;  /* 0x0000000200097213 */ /* 0x000fe20000000000 */
[----:B------:R-:W-:Y:S01]  /*1f70*/  @!P4 IMAD.IADD R18, R18, 0x1, -R3 ;  /* 0x000000011212c824 */ /* 0x000fe200078e0a03 */
[----:B------:R-:W-:Y:S01]  /*1f80*/  ISETP.GE.AND P4, PT, R12, RZ, PT ;  /* 0x000000ff0c00720c */ /* 0x000fe20003f86270 */
[----:B------:R-:W-:-:S02]  /*1f90*/  IMAD.MOV R14, RZ, RZ, -R14 ;  /* 0x000000ffff0e7224 */ /* 0x000fc400078e0a0e */
[----:B------:R-:W-:-:S04]  /*1fa0*/  IMAD.HI.U32 R16, R4, R9, RZ ;  /* 0x0000000904107227 */ /* 0x000fc800078e00ff */
[----:B0-----:R-:W-:Y:S02]  /*1fb0*/  IMAD.MOV.U32 R7, RZ, RZ, R8 ;  /* 0x000000ffff077224 */ /* 0x001fe400078e0008 */
[C---:B------:R-:W-:Y:S02]  /*1fc0*/  IMAD R10, R3.reuse, R14, R10 ;  /* 0x0000000e030a7224 */ /* 0x040fe400078e020a */
[----:B------:R-:W-:Y:S01]  /*1fd0*/  @!P1 IMAD.MOV R7, RZ, RZ, -R7 ;  /* 0x000000ffff079224 */ /* 0x000fe200078e0a07 */
[----:B------:R-:W-:Y:S01]  /*1fe0*/  ISETP.GT.U32.AND P1, PT, R3, R13, PT ;  /* 0x0000000d0300720c */ /* 0x000fe20003f24070 */
[C---:B------:R-:W-:Y:S02]  /*1ff0*/  VIADD R8, R0.reuse, 0x1e9 ;  /* 0x000001e900087836 */ /* 0x040fe40000000000 */
[----:B------:R-:W-:Y:S01]  /*2000*/  @!P6 IMAD.IADD R11, R11, 0x1, -R3 ;  /* 0x000000010b0be824 */ /* 0x000fe200078e0a03 */
[----:B------:R0:W-:Y:S01]  /*2010*/  STL [R1+0xbc], R7 ;  /* 0x0000bc0701007387 */ /* 0x0001e20000100800 */
[----:B------:R-:W-:Y:S01]  /*2020*/  ISETP.GT.U32.AND P6, PT, R3, R10, PT ;  /* 0x0000000a0300720c */ /* 0x000fe20003fc4070 */
[----:B------:R-:W-:Y:S01]  /*2030*/  VIADD R14, R0, 0x1e8 ;  /* 0x000001e8000e7836 */ /* 0x000fe20000000000 */
[----:B------:R-:W-:Y:S01]  /*2040*/  IABS R12, R8 ;  /* 0x00000008000c7213 */ /* 0x000fe20000000000 */
[----:B------:R-:W-:-:S02]  /*2050*/  IMAD.MOV R16, RZ, RZ, -R16 ;  /* 0x000000ffff107224 */ /* 0x000fc400078e0a10 */
[----:B------:R-:W-:Y:S01]  /*2060*/  @!P2 IMAD.IADD R5, R5, 0x1, -R3 ;  /* 0x000000010505a824 */ /* 0x000fe200078e0a03 */
[----:B------:R-:W-:Y:S01]  /*2070*/  ISETP.GE.AND P2, PT, R19, RZ, PT ;  /* 0x000000ff1300720c */ /* 0x000fe20003f46270 */
[----:B------:R-:W-:Y:S02]  /*2080*/  IMAD R9, R3, R16, R9 ;  /* 0x0000001003097224 */ /* 0x000fe400078e0209 */
[----:B0-----:R-:W-:Y:S02]  /*2090*/  IMAD.MOV.U32 R7, RZ, RZ, R18 ;  /* 0x000000ffff077224 */ /* 0x001fe400078e0012 */
[----:B------:R-:W-:Y:S01]  /*20a0*/  @!P1 IMAD.IADD R13, R13, 0x1, -R3 ;  /* 0x000000010d0d9824 */ /* 0x000fe200078e0a03 */
[----:B------:R-:W-:Y:S01]  /*20b0*/  ISETP.GE.AND P1, PT, R2, RZ, PT ;  /* 0x000000ff0200720c */ /* 0x000fe20003f26270 */
[----:B------:R-:W-:Y:S01]  /*20c0*/  @!P5 IMAD.MOV R7, RZ, RZ, -R7 ;  /* 0x000000ffff07d224 */ /* 0x000fe200078e0a07 */
[----:B------:R-:W-:Y:S01]  /*20d0*/  IABS R2, R14 ;  /* 0x0000000e00027213 */ /* 0x000fe20000000000 */
[----:B------:R-:W-:Y:S01]  /*20e0*/  IMAD.HI.U32 R15, R4, R12, RZ ;  /* 0x0000000c040f7227 */ /* 0x000fe200078e00ff */
[----:B------:R-:W-:-:S02]  /*20f0*/  ISETP.GT.U32.AND P5, PT, R3, R13, PT ;  /* 0x0000000d0300720c */ /* 0x000fc40003fa4070 */
[----:B------:R0:W-:Y:S01]  /*2100*/  STL [R1+0xc4], R7 ;  /* 0x0000c40701007387 */ /* 0x0001e20000100800 */
[----:B------:R-:W-:Y:S02]  /*2110*/  IMAD.MOV R15, RZ, RZ, -R15 ;  /* 0x000000ffff0f7224 */ /* 0x000fe400078e0a0f */
[----:B------:R-:W-:Y:S02]  /*2120*/  @!P6 IMAD.IADD R10, R10, 0x1, -R3 ;  /* 0x000000010a0ae824 */ /* 0x000fe400078e0a03 */
[C---:B------:R-:W-:Y:S02]  /*2130*/  IMAD R12, R3.reuse, R15, R12 ;  /* 0x0000000f030c7224 */ /* 0x040fe400078e020c */
[----:B------:R-:W-:Y:S01]  /*2140*/  @!P3 IMAD.MOV R5, RZ, RZ, -R5 ;  /* 0x000000ffff05b224 */ /* 0x000fe200078e0a05 */
[----:B------:R-:W-:Y:S01]  /*2150*/  ISETP.GT.U32.AND P6, PT, R3, R10, PT ;  /* 0x0000000a0300720c */ /* 0x000fe20003fc4070 */
[----:B------:R-:W-:Y:S01]  /*2160*/  VIADD R18, R0, 0x1e2 ;  /* 0x000001e200127836 */ /* 0x000fe20000000000 */
[----:B------:R-:W-:Y:S01]  /*2170*/  ISETP.GE.AND P3, PT, R8, RZ, PT ;  /* 0x000000ff0800720c */ /* 0x000fe20003f66270 */
[----:B0-----:R-:W-:-:S02]  /*2180*/  IMAD.MOV.U32 R7, RZ, RZ, R11 ;  /* 0x000000ffff077224 */ /* 0x001fc400078e000b */
[----:B------:R-:W-:-:S04]  /*2190*/  IMAD.HI.U32 R11, R4, R2, RZ ;  /* 0x00000002040b7227 */ /* 0x000fc800078e00ff */
[----:B------:R-:W-:Y:S01]  /*21a0*/  @!P0 IMAD.MOV R7, RZ, RZ, -R7 ;  /* 0x000000ffff078224 */ /* 0x000fe200078e0a07 */
[----:B------:R-:W-:Y:S01]  /*21b0*/  ISETP.GT.U32.AND P0, PT, R3, R9, PT ;  /* 0x000000090300720c */ /* 0x000fe20003f04070 */
[----:B------:R-:W-:Y:S02]  /*21c0*/  IMAD.MOV R11, RZ, RZ, -R11 ;  /* 0x000000ffff0b7224 */ /* 0x000fe400078e0a0b */
[----:B------:R-:W-:Y:S01]  /*21d0*/  @!P5 IMAD.IADD R13, R13, 0x1, -R3 ;  /* 0x000000010d0dd824 */ /* 0x000fe200078e0a03 */
[C---:B------:R-:W-:Y:S01]  /*21e0*/  ISETP.GT.U32.AND P5, PT, R3.reuse, R12, PT ;  /* 0x0000000c0300720c */ /* 0x040fe20003fa4070 */
[C---:B------:R-:W-:Y:S01]  /*21f0*/  IMAD R11, R3.reuse, R11, R2 ;  /* 0x0000000b030b7224 */ /* 0x040fe200078e0202 */
[----:B------:R0:W-:Y:S01]  /*2200*/  STL [R1+0xd0], R7 ;  /* 0x0000d00701007387 */ /* 0x0001e20000100800 */
[----:B------:R-:W-:Y:S02]  /*2210*/  IMAD.MOV.U32 R15, RZ, RZ, R13 ;  /* 0x000000ffff0f7224 */ /* 0x000fe400078e000d */
[----:B------:R-:W-:Y:S01]  /*2220*/  @!P6 IMAD.IADD R10, R10, 0x1, -R3 ;  /* 0x000000010a0ae824 */ /* 0x000fe200078e0a03 */
[----:B------:R1:W-:Y:S01]  /*2230*/  STL [R1+0x160], R5 ;  /* 0x0001600501007387 */ /* 0x0003e20000100800 */
[----:B------:R-:W-:Y:S01]  /*2240*/  @!P4 IMAD.MOV R15, RZ, RZ, -R15 ;  /* 0x000000ffff0fc224 */ /* 0x000fe200078e0a0f */
[----:B------:R-:W-:Y:S01]  /*2250*/  ISETP.GT.U32.AND P4, PT, R3, R11, PT ;  /* 0x0000000b0300720c */ /* 0x000fe20003f84070 */
[--C-:B------:R-:W-:Y:S01]  /*2260*/  @!P0 IMAD.IADD R9, R9, 0x1, -R3.reuse ;  /* 0x0000000109098824 */ /* 0x100fe200078e0a03 */
[----:B------:R-:W-:Y:S01]  /*2270*/  ISETP.GE.AND P6, PT, R14, RZ, PT ;  /* 0x000000ff0e00720c */ /* 0x000fe20003fc6270 */
[----:B------:R-:W-:Y:S01]  /*2280*/  VIADD R8, R0, 0x1e6 ;  /* 0x000001e600087836 */ /* 0x000fe20000000000 */
[----:B------:R2:W-:Y:S01]  /*2290*/  STL [R1+0x164], R15 ;  /* 0x0001640f01007387 */ /* 0x0005e20000100800 */
[----:B0-----:R-:W-:Y:S01]  /*22a0*/  IMAD.MOV.U32 R7, RZ, RZ, R10 ;  /* 0x000000ffff077224 */ /* 0x001fe200078e000a */
[----:B------:R-:W-:Y:S01]  /*22b0*/  ISETP.GT.U32.AND P0, PT, R3, R9, PT ;  /* 0x000000090300720c */ /* 0x000fe20003f04070 */
[----:B------:R-:W-:Y:S01]  /*22c0*/  @!P5 IMAD.IADD R12, R12, 0x1, -R3 ;  /* 0x000000010c0cd824 */ /* 0x000fe200078e0a03 */
[----:B------:R-:W-:Y:S01]  /*22d0*/  IABS R22, R8 ;  /* 0x0000000800167213 */ /* 0x000fe20000000000 */
[----:B-1----:R-:W-:-:S02]  /*22e0*/  VIADD R5, R0, 0x1e7 ;  /* 0x000001e700057836 */ /* 0x002fc40000000000 */
[----:B------:R-:W-:Y:S01]  /*22f0*/  VIADD R14, R0, 0x1e5 ;  /* 0x000001e5000e7836 */ /* 0x000fe20000000000 */
[----:B------:R-:W-:Y:S01]  /*2300*/  ISETP.GT.U32.AND P5, PT, R3, R12, PT ;  /* 0x0000000c0300720c */ /* 0x000fe20003fa4070 */
[----:B------:R-:W-:Y:S01]  /*2310*/  @!P4 IMAD.IADD R11, R11, 0x1, -R3 ;  /* 0x000000010b0bc824 */ /* 0x000fe200078e0a03 */
[----:B------:R-:W-:Y:S01]  /*2320*/  IABS R21, R5 ;  /* 0x0000000500157213 */ /* 0x000fe20000000000 */
[C---:B------:R-:W-:Y:S01]  /*2330*/  IMAD.HI.U32 R13, R4.reuse, R22, RZ ;  /* 0x00000016040d7227 */ /* 0x040fe200078e00ff */
[----:B------:R-:W-:Y:S02]  /*2340*/  IABS R2, R14 ;  /* 0x0000000e00027213 */ /* 0x000fe40000000000 */
[----:B------:R-:W-:Y:S01]  /*2350*/  ISETP.GT.U32.AND P4, PT, R3, R11, PT ;  /* 0x0000000b0300720c */ /* 0x000fe20003f84070 */
[----:B------:R-:W-:-:S04]  /*2360*/  IMAD.HI.U32 R10, R4, R21, RZ ;  /* 0x00000015040a7227 */ /* 0x000fc800078e00ff */
[----:B------:R-:W-:Y:S01]  /*2370*/  @!P0 IMAD.IADD R9, R9, 0x1, -R3 ;  /* 0x0000000109098824 */ /* 0x000fe200078e0a03 */
[----:B------:R-:W-:Y:S01]  /*2380*/  ISETP.GE.AND P0, PT, R8, RZ, PT ;  /* 0x000000ff0800720c */ /* 0x000fe20003f06270 */
[----:B------:R-:W-:Y:S02]  /*2390*/  IMAD.MOV R10, RZ, RZ, -R10 ;  /* 0x000000ffff0a7224 */ /* 0x000fe400078e0a0a */
[----:B--2---:R-:W-:Y:S01]  /*23a0*/  IMAD.MOV.U32 R15, RZ, RZ, R9 ;  /* 0x000000ffff0f7224 */ /* 0x004fe200078e0009 */
[----:B------:R-:W-:Y:S01]  /*23b0*/  IABS R9, R18 ;  /* 0x0000001200097213 */ /* 0x000fe20000000000 */
[C---:B------:R-:W-:Y:S02]  /*23c0*/  IMAD R21, R3.reuse, R10, R21 ;  /* 0x0000000a03157224 */ /* 0x040fe400078e0215 */
[----:B------:R-:W-:Y:S02]  /*23d0*/  IMAD.MOV R8, RZ, RZ, -R13 ;  /* 0x000000ffff087224 */ /* 0x000fe400078e0a0d */
[----:B------:R-:W-:Y:S01]  /*23e0*/  @!P1 IMAD.MOV R15, RZ, RZ, -R15 ;  /* 0x000000ffff0f9224 */ /* 0x000fe200078e0a0f */
[C---:B------:R-:W-:Y:S01]  /*23f0*/  ISETP.GT.U32.AND P1, PT, R3.reuse, R21, PT ;  /* 0x000000150300720c */ /* 0x040fe20003f24070 */
[----:B------:R-:W-:-:S02]  /*2400*/  IMAD R22, R3, R8, R22 ;  /* 0x0000000803167224 */ /* 0x000fc400078e0216 */
[----:B------:R-:W-:Y:S01]  /*2410*/  @!P2 IMAD.MOV R7, RZ, RZ, -R7 ;  /* 0x000000ffff07a224 */ /* 0x000fe200078e0a07 */
[----:B------:R-:W-:Y:S01]  /*2420*/  ISETP.GE.AND P2, PT, R5, RZ, PT ;  /* 0x000000ff0500720c */ /* 0x000fe20003f46270 */
[--C-:B------:R-:W-:Y:S01]  /*2430*/  @!P5 IMAD.IADD R12, R12, 0x1, -R3.reuse ;  /* 0x000000010c0cd824 */ /* 0x100fe200078e0a03 */
[----:B------:R-:W-:Y:S01]  /*2440*/  ISETP.GE.AND P5, PT, R14, RZ, PT ;  /* 0x000000ff0e00720c */ /* 0x000fe20003fa6270 */
[----:B------:R-:W-:Y:S01]  /*2450*/  @!P4 IMAD.IADD R11, R11, 0x1, -R3 ;  /* 0x000000010b0bc824 */ /* 0x000fe200078e0a03 */
[----:B------:R-:W-:Y:S01]  /*2460*/  ISETP.GT.U32.AND P4, PT, R3, R22, PT ;  /* 0x000000160300720c */ /* 0x000fe20003f84070 */
[----:B------:R-:W-:Y:S01]  /*2470*/  IMAD.HI.U32 R5, R4, R2, RZ ;  /* 0x0000000204057227 */ /* 0x000fe200078e00ff */
[----:B------:R0:W-:Y:S03]  /*2480*/  STL [R1+0x168], R7 ;  /* 0x0001680701007387 */ /* 0x0001e60000100800 */
[----:B------:R-:W-:Y:S01]  /*2490*/  IMAD.MOV R5, RZ, RZ, -R5 ;  /* 0x000000ffff057224 */ /* 0x000fe200078e0a05 */
[----:B------:R1:W-:Y:S01]  /*24a0*/  STL [R1+0x16c], R15 ;  /* 0x00016c0f01007387 */ /* 0x0003e20000100800 */
[----:B------:R-:W-:-:S02]  /*24b0*/  @!P1 IMAD.IADD R21, R21, 0x1, -R3 ;  /* 0x0000000115159824 */ /* 0x000fc400078e0a03 */
[C---:B------:R-:W-:Y:S02]  /*24c0*/  IMAD R2, R3.reuse, R5, R2 ;  /* 0x0000000503027224 */ /* 0x040fe400078e0202 */
[C---:B------:R-:W-:Y:S01]  /*24d0*/  VIADD R14, R0.reuse, 0x1e4 ;  /* 0x000001e4000e7836 */ /* 0x040fe20000000000 */
[C---:B------:R-:W-:Y:S01]  /*24e0*/  ISETP.GT.U32.AND P1, PT, R3.reuse, R21, PT ;  /* 0x000000150300720c */ /* 0x040fe20003f24070 */
[----:B0-----:R-:W-:Y:S02]  /*24f0*/  IMAD.MOV.U32 R7, RZ, RZ, R12 ;  /* 0x000000ffff077224 */ /* 0x001fe400078e000c */
[----:B------:R-:W-:Y:S02]  /*2500*/  VIADD R5, R0, 0x1e3 ;  /* 0x000001e300057836 */ /* 0x000fe40000000000 */
[----:B------:R-:W-:Y:S01]  /*2510*/  @!P3 IMAD.MOV R7, RZ, RZ, -R7 ;  /* 0x000000ffff07b224 */ /* 0x000fe200078e0a07 */
[----:B------:R-:W-:Y:S01]  /*2520*/  ISETP.GE.AND P3, PT, R14, RZ, PT ;  /* 0x000000ff0e00720c */ /* 0x000fe20003f66270 */
[----:B------:R-:W-:Y:S01]  /*2530*/  @!P4 IMAD.IADD R22, R22, 0x1, -R3 ;  /* 0x000000011616c824 */ /* 0x000fe200078e0a03 */
[----:B------:R-:W-:Y:S01]  /*2540*/  IABS R14, R14 ;  /* 0x0000000e000e7213 */ /* 0x000fe20000000000 */
[----:B------:R-:W-:Y:S01]  /*2550*/  VIADD R8, R0, 0x1e1 ;  /* 0x000001e100087836 */ /* 0x000fe20000000000 */
[----:B------:R0:W-:Y:S01]  /*2560*/  STL [R1+0x170], R7 ;  /* 0x0001700701007387 */ /* 0x0001e20000100800 */
[----:B------:R-:W-:Y:S01]  /*2570*/  IABS R12, R5 ;  /* 0x00000005000c7213 */ /* 0x000fe20000000000 */
[----:B------:R-:W-:Y:S01]  /*2580*/  IMAD.HI.U32 R16, R4, R9, RZ ;  /* 0x0000000904107227 */ /* 0x000fe200078e00ff */
[----:B------:R-:W-:-:S02]  /*2590*/  ISETP.GT.U32.AND P4, PT, R3, R22, PT ;  /* 0x000000160300720c */ /* 0x000fc40003f84070 */
[----:B------:R-:W-:Y:S01]  /*25a0*/  IABS R17, R8 ;  /* 0x0000000800117213 */ /* 0x000fe20000000000 */
[----:B-1----:R-:W-:-:S04]  /*25b0*/  IMAD.HI.U32 R15, R4, R14, RZ ;  /* 0x0000000e040f7227 */ /* 0x002fc800078e00ff */
[----:B0-----:R-:W-:Y:S02]  /*25c0*/  IMAD.MOV.U32 R7, RZ, RZ, R11 ;  /* 0x000000ffff077224 */ /* 0x001fe400078e000b */
[----:B------:R-:W-:-:S04]  /*25d0*/  IMAD.HI.U32 R13, R4, R12, RZ ;  /* 0x0000000c040d7227 */ /* 0x000fc800078e00ff */
[----:B------:R-:W-:Y:S01]  /*25e0*/  @!P6 IMAD.MOV R7, RZ, RZ, -R7 ;  /* 0x000000ffff07e224 */ /* 0x000fe200078e0a07 */
[----:B------:R-:W-:Y:S01]  /*25f0*/  ISETP.GT.U32.AND P6, PT, R3, R2, PT ;  /* 0x000000020300720c */ /* 0x000fe20003fc4070 */
[----:B------:R-:W-:Y:S02]  /*2600*/  IMAD.MOV R15, RZ, RZ, -R15 ;  /* 0x000000ffff0f7224 */ /* 0x000fe400078e0a0f */
[----:B------:R-:W-:Y:S01]  /*2610*/  IMAD.MOV R13, RZ, RZ, -R13 ;  /* 0x000000ffff0d7224 */ /* 0x000fe200078e0a0d */
[----:B------:R0:W-:Y:S01]  /*2620*/  STL [R1+0x174], R7 ;  /* 0x0001740701007387 */ /* 0x0001e20000100800 */
[----:B------:R-:W-:Y:S01]  /*2630*/  @!P1 IMAD.IADD R21, R21, 0x1, -R3 ;  /* 0x0000000115159824 */ /* 0x000fe200078e0a03 */
[----:B------:R-:W-:Y:S01]  /*2640*/  ISETP.GE.AND P1, PT, R5, RZ, PT ;  /* 0x000000ff0500720c */ /* 0x000fe20003f26270 */
[C---:B------:R-:W-:Y:S02]  /*2650*/  IMAD R5, R3.reuse, R15, R14 ;  /* 0x0000000f03057224 */ /* 0x040fe400078e020e */
[----:B------:R-:W-:-:S02]  /*2660*/  IMAD R12, R3, R13, R12 ;  /* 0x0000000d030c7224 */ /* 0x000fc400078e020c */
[--C-:B------:R-:W-:Y:S01]  /*2670*/  @!P4 IMAD.IADD R22, R22, 0x1, -R3.reuse ;  /* 0x000000011616c824 */ /* 0x100fe200078e0a03 */
[C---:B------:R-:W-:Y:S01]  /*2680*/  ISETP.GT.U32.AND P4, PT, R3.reuse, R5, PT ;  /* 0x000000050300720c */ /* 0x040fe20003f84070 */
[----:B------:R-:W-:Y:S01]  /*2690*/  @!P6 IMAD.IADD R2, R2, 0x1, -R3 ;  /* 0x000000010202e824 */ /* 0x000fe200078e0a03 */
[----:B------:R-:W-:Y:S01]  /*26a0*/  ISETP.GT.U32.AND P6, PT, R3, R12, PT ;  /* 0x0000000c0300720c */ /* 0x000fe20003fc4070 */
[----:B------:R-:W-:-:S04]  /*26b0*/  IMAD.HI.U32 R10, R4, R17, RZ ;  /* 0x00000011040a7227 */ /* 0x000fc800078e00ff */
[----:B------:R-:W-:Y:S02]  /*26c0*/  IMAD.MOV R10, RZ, RZ, -R10 ;  /* 0x000000ffff0a7224 */ /* 0x000fe400078e0a0a */
[C---:B------:R-:W-:Y:S02]  /*26d0*/  VIADD R13, R0.reuse, 0x1df ;  /* 0x000001df000d7836 */ /* 0x040fe40000000000 */
[----:B------:R-:W-:Y:S02]  /*26e0*/  IMAD R17, R3, R10, R17 ;  /* 0x0000000a03117224 */ /* 0x000fe400078e0211 */
[----:B------:R-:W-:Y:S01]  /*26f0*/  VIADD R10, R0, 0x1e0 ;  /* 0x000001e0000a7836 */ /* 0x000fe20000000000 */
[----:B------:R-:W-:Y:S01]  /*2700*/  IABS R19, R13 ;  /* 0x0000000d00137213 */ /* 0x000fe20000000000 */
[--C-:B------:R-:W-:Y:S01]  /*2710*/  @!P4 IMAD.IADD R5, R5, 0x1, -R3.reuse ;  /* 0x000000010505c824 */ /* 0x100fe200078e0a03 */
[----:B------:R-:W-:Y:S01]  /*2720*/  ISETP.GT.U32.AND P4, PT, R3, R2, PT ;  /* 0x000000020300720c */ /* 0x000fe20003f84070 */
[----:B------:R-:W-:-:S02]  /*2730*/  @!P6 IMAD.IADD R12, R12, 0x1, -R3 ;  /* 0x000000010c0ce824 */ /* 0x000fc400078e0a03 */
[----:B------:R-:W-:Y:S01]  /*2740*/  IMAD.MOV R11, RZ, RZ, -R16 ;  /* 0x000000ffff0b7224 */ /* 0x000fe200078e0a10 */
[----:B------:R-:W-:Y:S01]  /*2750*/  IABS R16, R10 ;  /* 0x0000000a00107213 */ /* 0x000fe20000000000 */
[----:B0-----:R-:W-:Y:S01]  /*2760*/  IMAD.MOV.U32 R7, RZ, RZ, R21 ;  /* 0x000000ffff077224 */ /* 0x001fe200078e0015 */
[----:B------:R-:W-:Y:S01]  /*2770*/  ISETP.GT.U32.AND P6, PT, R3, R12, PT ;  /* 0x0000000c0300720c */ /* 0x000fe20003fc4070 */
[----:B------:R-:W-:-:S04]  /*2780*/  IMAD.HI.U32 R21, R4, R19, RZ ;  /* 0x0000001304157227 */ /* 0x000fc800078e00ff */
[----:B------:R-:W-:Y:S01]  /*2790*/  @!P2 IMAD.MOV R7, RZ, RZ, -R7 ;  /* 0x000000ffff07a224 */ /* 0x000fe200078e0a07 */
[----:B------:R-:W-:Y:S01]  /*27a0*/  ISETP.GT.U32.AND P2, PT, R3, R5, PT ;  /* 0x000000050300720c */ /* 0x000fe20003f44070 */
[----:B------:R-:W-:-:S03]  /*27b0*/  IMAD.HI.U32 R23, R4, R16, RZ ;  /* 0x0000001004177227 */ /* 0x000fc600078e00ff */
[----:B------:R0:W-:Y:S01]  /*27c0*/  STL [R1+0x178], R7 ;  /* 0x0001780701007387 */ /* 0x0001e20000100800 */
[----:B------:R-:W-:Y:S02]  /*27d0*/  IMAD.MOV R21, RZ, RZ, -R21 ;  /* 0x000000ffff157224 */ /* 0x000fe400078e0a15 */
[C---:B------:R-:W-:Y:S02]  /*27e0*/  IMAD R9, R3.reuse, R11, R9 ;  /* 0x0000000b03097224 */ /* 0x040fe400078e0209 */
[----:B------:R-:W-:Y:S02]  /*27f0*/  IMAD.MOV R23, RZ, RZ, -R23 ;  /* 0x000000ffff177224 */ /* 0x000fe400078e0a17 */
[----:B------:R-:W-:Y:S01]  /*2800*/  @!P4 IMAD.IADD R2, R2, 0x1, -R3 ;  /* 0x000000010202c824 */ /* 0x000fe200078e0a03 */
[C---:B------:R-:W-:Y:S01]  /*2810*/  ISETP.GT.U32.AND P4, PT, R3.reuse, R17, PT ;  /* 0x000000110300720c */ /* 0x040fe20003f84070 */
[----:B------:R-:W-:Y:S02]  /*2820*/  IMAD R19, R3, R21, R19 ;  /* 0x0000001503137224 */ /* 0x000fe400078e0213 */
[----:B0-----:R-:W-:-:S02]  /*2830*/  IMAD.MOV.U32 R7, RZ, RZ, R22 ;  /* 0x000000ffff077224 */ /* 0x001fc400078e0016 */
[C---:B------:R-:W-:Y:S02]  /*2840*/  IMAD R16, R3.reuse, R23, R16 ;  /* 0x0000001703107224 */ /* 0x040fe400078e0210 */
[----:B------:R-:W-:Y:S01]  /*2850*/  @!P0 IMAD.MOV R7, RZ, RZ, -R7 ;  /* 0x000000ffff078224 */ /* 0x000fe200078e0a07 */
[C---:B------:R-:W-:Y:S01]  /*2860*/  ISETP.GT.U32.AND P0, PT, R3.reuse, R9, PT ;  /* 0x000000090300720c */ /* 0x040fe20003f04070 */
[--C-:B------:R-:W-:Y:S01]  /*2870*/  @!P6 IMAD.IADD R12, R12, 0x1, -R3.reuse ;  /* 0x000000010c0ce824 */ /* 0x100fe200078e0a03 */
[----:B------:R-:W-:Y:S01]  /*2880*/  ISETP.GT.U32.AND P6, PT, R3, R19, PT ;  /* 0x000000130300720c */ /* 0x000fe20003fc4070 */
[--C-:B------:R-:W-:Y:S01]  /*2890*/  @!P2 IMAD.IADD R5, R5, 0x1, -R3.reuse ;  /* 0x000000010505a824 */ /* 0x100fe200078e0a03 */
[----:B------:R-:W-:Y:S01]  /*28a0*/  ISETP.GT.U32.AND P2, PT, R3, R16, PT ;  /* 0x000000100300720c */ /* 0x000fe20003f44070 */
[----:B------:R-:W-:Y:S01]  /*28b0*/  VIADD R14, R0, 0x1dd ;  /* 0x000001dd000e7836 */ /* 0x000fe20000000000 */
[----:B------:R0:W-:Y:S01]  /*28c0*/  STL [R1+0x17c], R7 ;  /* 0x00017c0701007387 */ /* 0x0001e20000100800 */
[----:B------:R-:W-:Y:S01]  /*28d0*/  @!P4 IMAD.IADD R17, R17, 0x1, -R3 ;  /* 0x000000011111c824 */ /* 0x000fe200078e0a03 */
[----:B------:R-:W-:Y:S01]  /*28e0*/  ISETP.GE.AND P4, PT, R8, RZ, PT ;  /* 0x000000ff0800720c */ /* 0x000fe20003f86270 */
[----:B------:R-:W-:Y:S01]  /*28f0*/  IMAD.MOV.U32 R24, RZ, RZ, R2 ;  /* 0x000000ffff187224 */ /* 0x000fe200078e0002 */
[----:B------:R-:W-:Y:S01]  /*2900*/  IABS R15, R14 ;  /* 0x0000000e000f7213 */ /* 0x000fe20000000000 */
[----:B------:R-:W-:-:S02]  /*2910*/  VIADD R11, R0, 0x1de ;  /* 0x000001de000b7836 */ /* 0x000fc40000000000 */
[--C-:B------:R-:W-:Y:S01]  /*2920*/  @!P0 IMAD.IADD R9, R9, 0x1, -R3.reuse ;  /* 0x0000000109098824 */ /* 0x100fe200078e0a03 */
[----:B------:R-:W-:Y:S01]  /*2930*/  ISETP.GE.AND P0, PT, R18, RZ, PT ;  /* 0x000000ff1200720c */ /* 0x000fe20003f06270 */
[----:B------:R-:W-:Y:S01]  /*2940*/  @!P6 IMAD.IADD R19, R19, 0x1, -R3 ;  /* 0x000000011313e824 */ /* 0x000fe200078e0a03 */
[----:B------:R-:W-:Y:S01]  /*2950*/  ISETP.GT.U32.AND P6, PT, R3, R17, PT ;  /* 0x000000110300720c */ /* 0x000fe20003fc4070 */
[----:B------:R-:W-:Y:S01]  /*2960*/  IMAD.HI.U32 R23, R4, R15, RZ ;  /* 0x0000000f04177227 */ /* 0x000fe200078e00ff */
[----:B------:R-:W-:-:S03]  /*2970*/  IABS R20, R11 ;  /* 0x0000000b00147213 */ /* 0x000fc60000000000 */
[----:B0-----:R-:W-:Y:S02]  /*2980*/  IMAD.MOV.U32 R7, RZ, RZ, R5 ;  /* 0x000000ffff077224 */ /* 0x001fe400078e0005 */
[----:B------:R-:W-:Y:S01]  /*2990*/  @!P2 IMAD.IADD R16, R16, 0x1, -R3 ;  /* 0x000000011010a824 */ /* 0x000fe200078e0a03 */
[C---:B------:R-:W-:Y:S01]  /*29a0*/  ISETP.GT.U32.AND P2, PT, R3.reuse, R9, PT ;  /* 0x000000090300720c */ /* 0x040fe20003f44070 */
[----:B------:R-:W-:Y:S02]  /*29b0*/  @!P5 IMAD.MOV R24, RZ, RZ, -R24 ;  /* 0x000000ffff18d224 */ /* 0x000fe400078e0a18 */
[----:B------:R-:W-:Y:S01]  /*29c0*/  IMAD.MOV R23, RZ, RZ, -R23 ;  /* 0x000000ffff177224 */ /* 0x000fe200078e0a17 */
[C---:B------:R-:W-:Y:S01]  /*29d0*/  ISETP.GT.U32.AND P5, PT, R3.reuse, R16, PT ;  /* 0x000000100300720c */ /* 0x040fe20003fa4070 */
[----:B------:R-:W-:Y:S01]  /*29e0*/  @!P3 IMAD.MOV R7, RZ, RZ, -R7 ;  /* 0x000000ffff07b224 */ /* 0x000fe200078e0a07 */
[C---:B------:R-:W-:Y:S01]  /*29f0*/  ISETP.GT.U32.AND P3, PT, R3.reuse, R19, PT ;  /* 0x000000130300720c */ /* 0x040fe20003f64070 */
[----:B------:R-:W-:Y:S01]  /*2a00*/  IMAD R15, R3, R23, R15 ;  /* 0x00000017030f7224 */ /* 0x000fe200078e020f */
[----:B------:R-:W-:Y:S01]  /*2a10*/  STL [R1+0x180], R24 ;  /* 0x0001801801007387 */ /* 0x000fe20000100800 */
[----:B------:R-:W-:-:S02]  /*2a20*/  VIADD R8, R0, 0x1dc ;  /* 0x000001dc00087836 */ /* 0x000fc40000000000 */
[----:B------:R-:W-:Y:S01]  /*2a30*/  VIADD R18, R0, 0x1db ;  /* 0x000001db00127836 */ /* 0x000fe20000000000 */
[----:B------:R0:W-:Y:S01]  /*2a40*/  STL [R1+0x184], R7 ;  /* 0x0001840701007387 */ /* 0x0001e20000100800 */
[--C-:B------:R-:W-:Y:S01]  /*2a50*/  @!P6 IMAD.IADD R17, R17, 0x1, -R3.reuse ;  /* 0x000000011111e824 */ /* 0x100fe200078e0a03 */
[----:B------:R-:W-:Y:S01]  /*2a60*/  IABS R2, R8 ;  /* 0x0000000800027213 */ /* 0x000fe20000000000 */
[----:B------:R-:W-:Y:S01]  /*2a70*/  IMAD.HI.U32 R22, R4, R20, RZ ;  /* 0x0000001404167227 */ /* 0x000fe200078e00ff */
[----:B------:R-:W-:Y:S02]  /*2a80*/  ISETP.GT.U32.AND P6, PT, R3, R15, PT ;  /* 0x0000000f0300720c */ /* 0x000fe40003fc4070 */
[----:B------:R-:W-:Y:S01]  /*2a90*/  IABS R5, R18 ;  /* 0x0000001200057213 */ /* 0x000fe20000000000 */
[----:B------:R-:W-:Y:S01]  /*2aa0*/  @!P2 IMAD.IADD R9, R9, 0x1, -R3 ;  /* 0x000000010909a824 */ /* 0x000fe200078e0a03 */
[----:B------:R-:W-:Y:S01]  /*2ab0*/  ISETP.GE.AND P2, PT, R10, RZ, PT ;  /* 0x000000ff0a00720c */ /* 0x000fe20003f46270 */
[----:B------:R-:W-:-:S02]  /*2ac0*/  IMAD.MOV R22, RZ, RZ, -R22 ;  /* 0x000000ffff167224 */ /* 0x000fc400078e0a16 */
[----:B0-----:R-:W-:Y:S02]  /*2ad0*/  IMAD.MOV.U32 R7, RZ, RZ, R12 ;  /* 0x000000ffff077224 */ /* 0x001fe400078e000c */
[----:B------:R-:W-:-:S04]  /*2ae0*/  IMAD.HI.U32 R10, R4, R2, RZ ;  /* 0x00000002040a7227 */ /* 0x000fc800078e00ff */
[----:B------:R-:W-:Y:S02]  /*2af0*/  @!P1 IMAD.MOV R7, RZ, RZ, -R7 ;  /* 0x000000ffff079224 */ /* 0x000fe400078e0a07 */
[----:B------:R-:W-:Y:S02]  /*2b00*/  IMAD.MOV.U32 R12, RZ, RZ, R9 ;  /* 0x000000ffff0c7224 */ /* 0x000fe400078e0009 */
[--C-:B------:R-:W-:Y:S01]  /*2b10*/  @!P5 IMAD.IADD R16, R16, 0x1, -R3.reuse ;  /* 0x000000011010d824 */ /* 0x100fe200078e0a03 */
[----:B------:R0:W-:Y:S01]  /*2b20*/  STL [R1+0x188], R7 ;  /* 0x0001880701007387 */ /* 0x0001e20000100800 */
[----:B------:R-:W-:Y:S01]  /*2b30*/  @!P3 IMAD.IADD R19, R19, 0x1, -R3 ;  /* 0x000000011313b824 */ /* 0x000fe200078e0a03 */
[----:B------:R-:W-:Y:S01]  /*2b40*/  ISETP.GE.AND P5, PT, R13, RZ, PT ;  /* 0x000000ff0d00720c */ /* 0x000fe20003fa6270 */
[----:B------:R-:W-:Y:S01]  /*2b50*/  IMAD R20, R3, R22, R20 ;  /* 0x0000001603147224 */ /* 0x000fe200078e0214 */
[----:B------:R-:W-:Y:S01]  /*2b60*/  ISETP.GE.AND P3, PT, R11, RZ, PT ;  /* 0x000000ff0b00720c */ /* 0x000fe20003f66270 */
[----:B------:R-:W-:-:S03]  /*2b70*/  IMAD.HI.U32 R11, R4, R5, RZ ;  /* 0x00000005040b7227 */ /* 0x000fc600078e00ff */
[----:B------:R-:W-:Y:S01]  /*2b80*/  ISETP.GT.U32.AND P1, PT, R3, R20, PT ;  /* 0x000000140300720c */ /* 0x000fe20003f24070 */
[----:B------:R-:W-:Y:S02]  /*2b90*/  IMAD.MOV R10, RZ, RZ, -R10 ;  /* 0x000000ffff0a7224 */ /* 0x000fe400078e0a0a */
[----:B0-----:R-:W-:Y:S02]  /*2ba0*/  IMAD.MOV.U32 R7, RZ, RZ, R17 ;  /* 0x000000ffff077224 */ /* 0x001fe400078e0011 */
[----:B------:R-:W-:Y:S02]  /*2bb0*/  @!P0 IMAD.MOV R12, RZ, RZ, -R12 ;  /* 0x000000ffff0c8224 */ /* 0x000fe400078e0a0c */
[----:B------:R-:W-:Y:S02]  /*2bc0*/  @!P4 IMAD.MOV R7, RZ, RZ, -R7 ;  /* 0x000000ffff07c224 */ /* 0x000fe400078e0a07 */
[----:B------:R-:W-:Y:S01]  /*2bd0*/  IMAD.MOV R11, RZ, RZ, -R11 ;  /* 0x000000ffff0b7224 */ /* 0x000fe200078e0a0b */
[----:B------:R-:W-:Y:S01]  /*2be0*/  STL [R1+0x19c], R12 ;  /* 0x00019c0c01007387 */ /* 0x000fe20000100800 */
[----:B------:R-:W-:Y:S01]  /*2bf0*/  @!P6 IMAD.IADD R15, R15, 0x1, -R3 ;  /* 0x000000010f0fe824 */ /* 0x000fe200078e0a03 */
[----:B------:R-:W-:Y:S01]  /*2c00*/  ISETP.GE.AND P6, PT, R8, RZ, PT ;  /* 0x000000ff0800720c */ /* 0x000fe20003fc6270 */
[C---:B------:R-:W-:Y:S01]  /*2c10*/  IMAD R2, R3.reuse, R10, R2 ;  /* 0x0000000a03027224 */ /* 0x040fe200078e0202 */
[----:B------:R0:W-:Y:S01]  /*2c20*/  STL [R1+0x1a0], R7 ;  /* 0x0001a00701007387 */ /* 0x0001e20000100800 */
[----:B------:R-:W-:Y:S01]  /*2c30*/  IMAD.MOV.U32 R9, RZ, RZ, R16 ;  /* 0x000000ffff097224 */ /* 0x000fe200078e0010 */
[C---:B------:R-:W-:Y:S01]  /*2c40*/  ISETP.GT.U32.AND P4, PT, R3.reuse, R15, PT ;  /* 0x0000000f0300720c */ /* 0x040fe20003f84070 */
[----:B------:R-:W-:-:S02]  /*2c50*/  IMAD R8, R3, R11, R5 ;  /* 0x0000000b03087224 */ /* 0x000fc400078e0205 */
[----:B------:R-:W-:Y:S01]  /*2c60*/  @!P2 IMAD.MOV R9, RZ, RZ, -R9 ;  /* 0x000000ffff09a224 */ /* 0x000fe200078e0a09 */
[C---:B------:R-:W-:Y:S01]  /*2c70*/  ISETP.GT.U32.AND P2, PT, R3.reuse, R2, PT ;  /* 0x000000020300720c */ /* 0x040fe20003f44070 */
[----:B------:R-:W-:Y:S01]  /*2c80*/  @!P1 IMAD.IADD R20, R20, 0x1, -R3 ;  /* 0x0000000114149824 */ /* 0x000fe200078e0a03 */
[----:B------:R-:W-:Y:S01]  /*2c90*/  ISETP.GE.AND P1, PT, R14, RZ, PT ;  /* 0x000000ff0e00720c */ /* 0x000fe20003f26270 */
[C---:B------:R-:W-:Y:S01]  /*2ca0*/  VIADD R5, R0.reuse, 0x1d9 ;  /* 0x000001d900057836 */ /* 0x040fe20000000000 */
[----:B------:R1:W-:Y:S01]  /*2cb0*/  STL [R1+0x1e4], R9 ;  /* 0x0001e40901007387 */ /* 0x0003e20000100800 */
[----:B0-----:R-:W-:Y:S01]  /*2cc0*/  IMAD.MOV.U32 R7, RZ, RZ, R19 ;  /* 0x000000ffff077224 */ /* 0x001fe200078e0013 */
[C---:B------:R-:W-:Y:S01]  /*2cd0*/  ISETP.GT.U32.AND P0, PT, R3.reuse, R20, PT ;  /* 0x000000140300720c */ /* 0x040fe20003f04070 */
[----:B------:R-:W-:Y:S01]  /*2ce0*/  VIADD R14, R0, 0x1d8 ;  /* 0x000001d8000e7836 */ /* 0x000fe20000000000 */
[----:B------:R-:W-:Y:S01]  /*2cf0*/  IABS R13, R5 ;  /* 0x00000005000d7213 */ /* 0x000fe20000000000 */
[----:B------:R-:W-:Y:S01]  /*2d00*/  @!P5 IMAD.MOV R7, RZ, RZ, -R7 ;  /* 0x000000ffff07d224 */ /* 0x000fe200078e0a07 */
[----:B------:R-:W-:Y:S01]  /*2d10*/  ISETP.GT.U32.AND P5, PT, R3, R8, PT ;  /* 0x000000080300720c */ /* 0x000fe20003fa4070 */
[----:B------:R-:W-:-:S02]  /*2d20*/  @!P4 IMAD.IADD R15, R15, 0x1, -R3 ;  /* 0x000000010f0fc824 */ /* 0x000fc400078e0a03 */
[--C-:B------:R-:W-:Y:S01]  /*2d30*/  @!P2 IMAD.IADD R2, R2, 0x1, -R3.reuse ;  /* 0x000000010202a824 */ /* 0x100fe200078e0a03 */
[----:B------:R-:W-:Y:S01]  /*2d40*/  ISETP.GE.AND P2, PT, R5, RZ, PT ;  /* 0x000000ff0500720c */ /* 0x000fe20003f46270 */
[C---:B-1----:R-:W-:Y:S01]  /*2d50*/  VIADD R9, R0.reuse, 0x1da ;  /* 0x000001da00097836 */ /* 0x042fe20000000000 */
[----:B------:R0:W-:Y:S01]  /*2d60*/  STL [R1+0x1ec], R7 ;  /* 0x0001ec0701007387 */ /* 0x0001e20000100800 */
[----:B------:R-:W-:Y:S02]  /*2d70*/  VIADD R16, R0, 0x1d7 ;  /* 0x000001d700107836 */ /* 0x000fe40000000000 */
[--C-:B------:R-:W-:Y:S01]  /*2d80*/  @!P0 IMAD.IADD R20, R20, 0x1, -R3.reuse ;  /* 0x0000000114148824 */ /* 0x100fe200078e0a03 */
[----:B------:R-:W-:Y:S01]  /*2d90*/  IABS R10, R9 ;  /* 0x00000009000a7213 */ /* 0x000fe20000000000 */
[----:B------:R-:W-:Y:S01]  /*2da0*/  VIADD R11, R0, 0x1d5 ;  /* 0x000001d5000b7836 */ /* 0x000fe20000000000 */
[----:B------:R-:W-:Y:S01]  /*2db0*/  ISETP.GE.AND P4, PT, R9, RZ, PT ;  /* 0x000000ff0900720c */ /* 0x000fe20003f86270 */
[----:B------:R-:W-:Y:S01]  /*2dc0*/  @!P5 IMAD.IADD R8, R8, 0x1, -R3 ;  /* 0x000000010808d824 */ /* 0x000fe200078e0a03 */
[----:B------:R-:W-:Y:S01]  /*2dd0*/  ISETP.GT.U32.AND P5, PT, R3, R2, PT ;  /* 0x000000020300720c */ /* 0x000fe20003fa4070 */
[----:B------:R-:W-:Y:S01]  /*2de0*/  IMAD.MOV.U32 R9, RZ, RZ, R10 ;  /* 0x000000ffff097224 */ /* 0x000fe200078e000a */
[----:B------:R-:W-:Y:S01]  /*2df0*/  ISETP.GE.AND P0, PT, R18, RZ, PT ;  /* 0x000000ff1200720c */ /* 0x000fe20003f06270 */
[----:B0-----:R-:W-:-:S02]  /*2e00*/  IMAD.MOV.U32 R7, RZ, RZ, R20 ;  /* 0x000000ffff077224 */ /* 0x001fc400078e0014 */
[----:B------:R-:W-:-:S04]  /*2e10*/  IMAD.HI.U32 R5, R4, R9, RZ ;  /* 0x0000000904057227 */ /* 0x000fc800078e00ff */
[----:B------:R-:W-:Y:S02]  /*2e20*/  IMAD.MOV R5, RZ, RZ, -R5 ;  /* 0x000000ffff057224 */ /* 0x000fe400078e0a05 */
[----:B------:R-:W-:-:S04]  /*2e30*/  IMAD.HI.U32 R10, R4, R13, RZ ;  /* 0x0000000d040a7227 */ /* 0x000fc800078e00ff */
[C---:B------:R-:W-:Y:S02]  /*2e40*/  IMAD R5, R3.reuse, R5, R9 ;  /* 0x0000000503057224 */ /* 0x040fe400078e0209 */
[----:B------:R-:W-:Y:S02]  /*2e50*/  @!P5 IMAD.IADD R2, R2, 0x1, -R3 ;  /* 0x000000010202d824 */ /* 0x000fe400078e0a03 */
[----:B------:R-:W-:Y:S01]  /*2e60*/  @!P3 IMAD.MOV R7, RZ, RZ, -R7 ;  /* 0x000000ffff07b224 */ /* 0x000fe200078e0a07 */
[C---:B------:R-:W-:Y:S01]  /*2e70*/  ISETP.GT.U32.AND P5, PT, R3.reuse, R5, PT ;  /* 0x000000050300720c */ /* 0x040fe20003fa4070 */
[----:B------:R-:W-:Y:S01]  /*2e80*/  IMAD.MOV R10, RZ, RZ, -R10 ;  /* 0x000000ffff0a7224 */ /* 0x000fe200078e0a0a */
[C---:B------:R-:W-:Y:S01]  /*2e90*/  ISETP.GT.U32.AND P3, PT, R3.reuse, R8, PT ;  /* 0x000000080300720c */ /* 0x040fe20003f64070 */
[----:B------:R-:W-:Y:S01]  /*2ea0*/  IMAD.MOV.U32 R12, RZ, RZ, R2 ;  /* 0x000000ffff0c7224 */ /* 0x000fe200078e0002 */
[----:B------:R0:W-:Y:S01]  /*2eb0*/  STL [R1+0x1f0], R7 ;  /* 0x0001f00701007387 */ /* 0x0001e20000100800 */
[----:B------:R-:W-:-:S02]  /*2ec0*/  IMAD R13, R3, R10, R13 ;  /* 0x0000000a030d7224 */ /* 0x000fc400078e020d */
[----:B------:R-:W-:Y:S02]  /*2ed0*/  @!P6 IMAD.MOV R12, RZ, RZ, -R12 ;  /* 0x000000ffff0ce224 */ /* 0x000fe400078e0a0c */
[C---:B------:R-:W-:Y:S01]  /*2ee0*/  VIADD R9, R0.reuse, 0x1d6 ;  /* 0x000001d600097836 */ /* 0x040fe20000000000 */
[----:B------:R-:W-:Y:S01]  /*2ef0*/  ISETP.GT.U32.AND P6, PT, R3, R13, PT ;  /* 0x0000000d0300720c */ /* 0x000fe20003fc4070 */
[----:B------:R-:W-:Y:S02]  /*2f00*/  VIADD R17, R0, 0x1d3 ;  /* 0x000001d300117836 */ /* 0x000fe40000000000 */
[----:B------:R-:W-:Y:S02]  /*2f10*/  @!P5 IMAD.IADD R5, R5, 0x1, -R3 ;  /* 0x000000010505d824 */ /* 0x000fe400078e0a03 */
[----:B0-----:R-:W-:Y:S02]  /*2f20*/  IMAD.MOV.U32 R7, RZ, RZ, R15 ;  /* 0x000000ffff077224 */ /* 0x001fe400078e000f */
[----:B------:R-:W-:Y:S01]  /*2f30*/  @!P3 IMAD.IADD R8, R8, 0x1, -R3 ;  /* 0x000000010808b824 */ /* 0x000fe200078e0a03 */
[----:B------:R-:W-:Y:S01]  /*2f40*/  ISETP.GT.U32.AND P5, PT, R3, R5, PT ;  /* 0x000000050300720c */ /* 0x000fe20003fa4070 */
[----:B------:R-:W-:Y:S01]  /*2f50*/  @!P1 IMAD.MOV R7, RZ, RZ, -R7 ;  /* 0x000000ffff079224 */ /* 0x000fe200078e0a07 */
[----:B------:R-:W-:Y:S01]  /*2f60*/  ISETP.GE.AND P1, PT, R14, RZ, PT ;  /* 0x000000ff0e00720c */ /* 0x000fe20003f26270 */
[----:B------:R-:W-:Y:S01]  /*2f70*/  VIADD R18, R0, 0x1d4 ;  /* 0x000001d400127836 */ /* 0x000fe20000000000 */
[----:B------:R-:W-:Y:S01]  /*2f80*/  IABS R14, R14 ;  /* 0x0000000e000e7213 */ /* 0x000fe20000000000 */
[----:B------:R-:W-:Y:S01]  /*2f90*/  @!P6 IMAD.IADD R13, R13, 0x1, -R3 ;  /* 0x000000010d0de824 */ /* 0x000fe200078e0a03 */
[----:B------:R0:W-:Y:S01]  /*2fa0*/  STL [R1+0x1f4], R7 ;  /* 0x0001f40701007387 */ /* 0x0001e20000100800 */
[----:B------:R-:W-:Y:S01]  /*2fb0*/  ISETP.GE.AND P3, PT, R16, RZ, PT ;  /* 0x000000ff1000720c */ /* 0x000fe20003f66270 */
[----:B------:R-:W-:Y:S01]  /*2fc0*/  VIADD R15, R0, 0x1d1 ;  /* 0x000001d1000f7836 */ /* 0x000fe20000000000 */
[----:B------:R-:W-:Y:S01]  /*2fd0*/  IABS R16, R16 ;  /* 0x0000001000107213 */ /* 0x000fe20000000000 */
[----:B------:R-:W-:Y:S01]  /*2fe0*/  IMAD.HI.U32 R10, R4, R14, RZ ;  /* 0x0000000e040a7227 */ /* 0x000fe200078e00ff */
[----:B------:R1:W-:Y:S01]  /*2ff0*/  STL [R1+0x1f8], R12 ;  /* 0x0001f80c01007387 */ /* 0x0003e20000100800 */
[----:B------:R-:W-:-:S02]  /*3000*/  ISETP.GT.U32.AND P6, PT, R3, R13, PT ;  /* 0x0000000d0300720c */ /* 0x000fc40003fc4070 */
[----:B------:R-:W-:Y:S02]  /*3010*/  IMAD.MOV R2, RZ, RZ, -R10 ;  /* 0x000000ffff027224 */ /* 0x000fe400078e0a0a */
[----:B0-----:R-:W-:Y:S02]  /*3020*/  IMAD.MOV.U32 R7, RZ, RZ, R8 ;  /* 0x000000ffff077224 */ /* 0x001fe400078e0008 */
[----:B------:R-:W-:-:S04]  /*3030*/  IMAD.HI.U32 R8, R4, R16, RZ ;  /* 0x0000001004087227 */ /* 0x000fc800078e00ff */
[----:B------:R-:W-:Y:S01]  /*3040*/  @!P0 IMAD.MOV R7, RZ, RZ, -R7 ;  /* 0x000000ffff078224 */ /* 0x000fe200078e0a07 */
[----:B------:R-:W-:Y:S01]  /*3050*/  ISETP.GE.AND P0, PT, R9, RZ, PT ;  /* 0x000000ff0900720c */ /* 0x000fe20003f06270 */
[----:B------:R-:W-:Y:S01]  /*3060*/  IMAD R14, R3, R2, R14 ;  /* 0x00000002030e7224 */ /* 0x000fe200078e020e */
[----:B------:R-:W-:Y:S01]  /*3070*/  IABS R9, R9 ;  /* 0x0000000900097213 */ /* 0x000fe20000000000 */
[----:B------:R-:W-:Y:S01]  /*3080*/  IMAD.MOV R8, RZ, RZ, -R8 ;  /* 0x000000ffff087224 */ /* 0x000fe200078e0a08 */
[----:B------:R-:W-:Y:S01]  /*3090*/  IABS R2, R11 ;  /* 0x0000000b00027213 */ /* 0x000fe20000000000 */
[----:B------:R-:W-:Y:S01]  /*30a0*/  @!P5 IMAD.IADD R5, R5, 0x1, -R3 ;  /* 0x000000010505d824 */ /* 0x000fe200078e0a03 */
[----:B------:R0:W-:Y:S01]  /*30b0*/  STL [R1+0x1fc], R7 ;  /* 0x0001fc0701007387 */ /* 0x0001e20000100800 */
[----:B-1----:R-:W-:Y:S01]  /*30c0*/  IMAD.HI.U32 R12, R4, R9, RZ ;  /* 0x00000009040c7227 */ /* 0x002fe200078e00ff */
[----:B------:R-:W-:-:S03]  /*30d0*/  ISETP.GT.U32.AND P5, PT, R3, R14, PT ;  /* 0x0000000e0300720c */ /* 0x000fc60003fa4070 */
[----:B------:R-:W-:Y:S01]  /*30e0*/  IMAD R16, R3, R8, R16 ;  /* 0x0000000803107224 */ /* 0x000fe200078e0210 */
[----:B------:R-:W-:Y:S01]  /*30f0*/  IABS R8, R18 ;  /* 0x0000001200087213 */ /* 0x000fe20000000000 */
[----:B------:R-:W-:Y:S02]  /*3100*/  IMAD.MOV R12, RZ, RZ, -R12 ;  /* 0x000000ffff0c7224 */ /* 0x000fe400078e0a0c */
[----:B------:R-:W-:-:S04]  /*3110*/  IMAD.HI.U32 R10, R4, R2, RZ ;  /* 0x00000002040a7227 */ /* 0x000fc800078e00ff */
[----:B0-----:R-:W-:Y:S02]  /*3120*/  IMAD.MOV.U32 R7, RZ, RZ, R5 ;  /* 0x000000ffff077224 */ /* 0x001fe400078e0005 */
[C---:B------:R-:W-:Y:S01]  /*3130*/  IMAD R5, R3.reuse, R12, R9 ;  /* 0x0000000c03057224 */ /* 0x040fe200078e0209 */
[----:B------:R-:W-:Y:S01]  /*3140*/  IABS R12, R17 ;  /* 0x00000011000c7213 */ /* 0x000fe20000000000 */
[----:B------:R-:W-:Y:S01]  /*3150*/  @!P4 IMAD.MOV R7, RZ, RZ, -R7 ;  /* 0x000000ffff07c224 */ /* 0x000fe200078e0a07 */
[----:B------:R-:W-:Y:S01]  /*3160*/  ISETP.GT.U32.AND P4, PT, R3, R16, PT ;  /* 0x000000100300720c */ /* 0x000fe20003f84070 */
[----:B------:R-:W-:Y:S02]  /*3170*/  IMAD.MOV R10, RZ, RZ, -R10 ;  /* 0x000000ffff0a7224 */ /* 0x000fe400078e0a0a */
[--C-:B------:R-:W-:Y:S01]  /*3180*/  @!P6 IMAD.IADD R13, R13, 0x1, -R3.reuse ;  /* 0x000000010d0de824 */ /* 0x100fe200078e0a03 */
[C---:B------:R-:W-:Y:S01]  /*3190*/  ISETP.GT.U32.AND P6, PT, R3.reuse, R5, PT ;  /* 0x000000050300720c */ /* 0x040fe20003fc4070 */
[----:B------:R-:W-:Y:S01]  /*31a0*/  IMAD R2, R3, R10, R2 ;  /* 0x0000000a03027224 */ /* 0x000fe200078e0202 */
[----:B------:R0:W-:Y:S01]  /*31b0*/  STL [R1+0x200], R7 ;  /* 0x0002000701007387 */ /* 0x0001e20000100800 */
[----:B------:R-:W-:-:S02]  /*31c0*/  @!P5 IMAD.IADD R14, R14, 0x1, -R3 ;  /* 0x000000010e0ed824 */ /* 0x000fc400078e0a03 */
[----:B------:R-:W-:Y:S01]  /*31d0*/  IMAD.HI.U32 R19, R4, R12, RZ ;  /* 0x0000000c04137227 */ /* 0x000fe200078e00ff */
[----:B------:R-:W-:-:S03]  /*31e0*/  ISETP.GT.U32.AND P5, PT, R3, R2, PT ;  /* 0x000000020300720c */ /* 0x000fc60003fa4070 */
[----:B------:R-:W-:Y:S01]  /*31f0*/  @!P4 IMAD.IADD R16, R16, 0x1, -R3 ;  /* 0x000000011010c824 */ /* 0x000fe200078e0a03 */
[----:B------:R-:W-:Y:S01]  /*3200*/  ISETP.GT.U32.AND P4, PT, R3, R14, PT ;  /* 0x0000000e0300720c */ /* 0x000fe20003f84070 */
[----:B------:R-:W-:Y:S02]  /*3210*/  IMAD.MOV R19, RZ, RZ, -R19 ;  /* 0x000000ffff137224 */ /* 0x000fe400078e0a13 */
[----:B------:R-:W-:Y:S01]  /*3220*/  @!P6 IMAD.IADD R5, R5, 0x1, -R3 ;  /* 0x000000010505e824 */ /* 0x000fe200078e0a03 */
[----:B------:R-:W-:Y:S01]  /*3230*/  ISETP.GT.U32.AND P6, PT, R3, R16, PT ;  /* 0x000000100300720c */ /* 0x000fe20003fc4070 */
[----:B0-----:R-:W-:Y:S01]  /*3240*/  IMAD.MOV.U32 R7, RZ, RZ, R13 ;  /* 0x000000ffff077224 */ /* 0x001fe200078e000d */
[----:B------:R-:W-:Y:S01]  /*3250*/  IABS R13, R15 ;  /* 0x0000000f000d7213 */ /* 0x000fe20000000000 */
[----:B------:R-:W-:-:S04]  /*3260*/  IMAD.HI.U32 R9, R4, R8, RZ ;  /* 0x0000000804097227 */ /* 0x000fc800078e00ff */
[----:B------:R-:W-:Y:S01]  /*3270*/  @!P5 IMAD.IADD R2, R2, 0x1, -R3 ;  /* 0x000000010202d824 */ /* 0x000fe200078e0a03 */
[C---:B------:R-:W-:Y:S01]  /*3280*/  ISETP.GT.U32.AND P5, PT, R3.reuse, R5, PT ;  /* 0x000000050300720c */ /* 0x040fe20003fa4070 */
[----:B------:R-:W-:Y:S02]  /*3290*/  @!P2 IMAD.MOV R7, RZ, RZ, -R7 ;  /* 0x000000ffff07a224 */ /* 0x000fe400078e0a07 */
[----:B------:R-:W-:Y:S01]  /*32a0*/  IMAD.MOV R9, RZ, RZ, -R9 ;  /* 0x000000ffff097224 */ /* 0x000fe200078e0a09 */
[----:B------:R-:W-:Y:S01]  /*32b0*/  ISETP.GT.U32.AND P2, PT, R3, R2, PT ;  /* 0x000000020300720c */ /* 0x000fe20003f44070 */
[----:B------:R-:W-:Y:S01]  /*32c0*/  @!P6 IMAD.IADD R16, R16, 0x1, -R3 ;  /* 0x000000011010e824 */ /* 0x000fe200078e0a03 */
[----:B------:R-:W-:Y:S01]  /*32d0*/  ISETP.GE.AND P6, PT, R11, RZ, PT ;  /* 0x000000ff0b00720c */ /* 0x000fe20003fc6270 */
[C---:B------:R-:W-:Y:S01]  /*32e0*/  IMAD R11, R3.reuse, R19, R12 ;  /* 0x00000013030b7224 */ /* 0x040fe200078e020c */
[----:B------:R0:W-:Y:S01]  /*32f0*/  STL [R1+0x204], R7 ;  /* 0x0002040701007387 */ /* 0x0001e20000100800 */
[----:B------:R-:W-:-:S02]  /*3300*/  IMAD R8, R3, R9, R8 ;  /* 0x0000000903087224 */ /* 0x000fc400078e0208 */
[--C-:B------:R-:W-:Y:S02]  /*3310*/  @!P4 IMAD.IADD R14, R14, 0x1, -R3.reuse ;  /* 0x000000010e0ec824 */ /* 0x100fe400078e0a03 */
[--C-:B------:R-:W-:Y:S01]  /*3320*/  @!P5 IMAD.IADD R5, R5, 0x1, -R3.reuse ;  /* 0x000000010505d824 */ /* 0x100fe200078e0a03 */
[C---:B------:R-:W-:Y:S01]  /*3330*/  ISETP.GT.U32.AND P5, PT, R3.reuse, R11, PT ;  /* 0x0000000b0300720c */ /* 0x040fe20003fa4070 */
[----:B------:R-:W-:Y:S01]  /*3340*/  VIADD R12, R0, 0x1d0 ;  /* 0x000001d0000c7836 */ /* 0x000fe20000000000 */
[----:B------:R-:W-:Y:S01]  /*3350*/  ISETP.GT.U32.AND P4, PT, R3, R8, PT ;  /* 0x000000080300720c */ /* 0x000fe20003f84070 */
[----:B------:R-:W-:Y:S01]  /*3360*/  @!P2 IMAD.IADD R2, R2, 0x1, -R3 ;  /* 0x000000010202a824 */ /* 0x000fe200078e0a03 */
[----:B------:R-:W-:Y:S01]  /*3370*/  ISETP.GE.AND P2, PT, R18, RZ, PT ;  /* 0x000000ff1200720c */ /* 0x000fe20003f46270 */
[----:B------:R-:W-:Y:S01]  /*3380*/  VIADD R10, R0, 0x1d2 ;  /* 0x000001d2000a7836 */ /* 0x000fe20000000000 */
[----:B------:R-:W-:Y:S01]  /*3390*/  IABS R18, R12 ;  /* 0x0000000c00127213 */ /* 0x000fe20000000000 */
[----:B------:R-:W-:-:S02]  /*33a0*/  IMAD.MOV.U32 R21, RZ, RZ, R14 ;  /* 0x000000ffff157224 */ /* 0x000fc400078e000e */
[----:B0-----:R-:W-:Y:S01]  /*33b0*/  IMAD.MOV.U32 R7, RZ, RZ, R16 ;  /* 0x000000ffff077224 */ /* 0x001fe200078e0010 */
[----:B------:R-:W-:Y:S01]  /*33c0*/  IABS R9, R10 ;  /* 0x0000000a00097213 */ /* 0x000fe20000000000 */
[----:B------:R-:W-:-:S04]  /*33d0*/  IMAD.HI.U32 R14, R4, R18, RZ ;  /* 0x00000012040e7227 */ /* 0x000fc800078e00ff */
[--C-:B------:R-:W-:Y:S02]  /*33e0*/  @!P5 IMAD.IADD R11, R11, 0x1, -R3.reuse ;  /* 0x000000010b0bd824 */ /* 0x100fe400078e0a03 */
[----:B------:R-:W-:Y:S01]  /*33f0*/  @!P4 IMAD.IADD R8, R8, 0x1, -R3 ;  /* 0x000000010808c824 */ /* 0x000fe200078e0a03 */
[----:B------:R-:W-:Y:S01]  /*3400*/  ISETP.GE.AND P4, PT, R17, RZ, PT ;  /* 0x000000ff1100720c */ /* 0x000fe20003f86270 */
[----:B------:R-:W-:Y:S01]  /*3410*/  IMAD.MOV R14, RZ, RZ, -R14 ;  /* 0x000000ffff0e7224 */ /* 0x000fe200078e0a0e */
[C---:B------:R-:W-:Y:S01]  /*3420*/  ISETP.GT.U32.AND P5, PT, R3.reuse, R11, PT ;  /* 0x0000000b0300720c */ /* 0x040fe20003fa4070 */
[----:B------:R-:W-:Y:S01]  /*3430*/  @!P1 IMAD.MOV R21, RZ, RZ, -R21 ;  /* 0x000000ffff159224 */ /* 0x000fe200078e0a15 */
[----:B------:R-:W-:Y:S01]  /*3440*/  ISETP.GT.U32.AND P1, PT, R3, R8, PT ;  /* 0x000000080300720c */ /* 0x000fe20003f24070 */
[----:B------:R-:W-:-:S03]  /*3450*/  IMAD.HI.U32 R19, R4, R9, RZ ;  /* 0x0000000904137227 */ /* 0x000fc600078e00ff */
[----:B------:R-:W-:Y:S01]  /*3460*/  STL [R1+0x208], R21 ;  /* 0x0002081501007387 */ /* 0x000fe20000100800 */
[----:B------:R-:W-:Y:S02]  /*3470*/  IMAD R18, R3, R14, R18 ;  /* 0x0000000e03127224 */ /* 0x000fe400078e0212 */
[----:B------:R-:W-:-:S04]  /*3480*/  IMAD.HI.U32 R20, R4, R13, RZ ;  /* 0x0000000d04147227 */ /* 0x000fc800078e00ff */
[----:B------:R-:W-:Y:S02]  /*3490*/  IMAD.MOV R19, RZ, RZ, -R19 ;  /* 0x000000ffff137224 */ /* 0x000fe400078e0a13 */
[----:B------:R-:W-:Y:S01]  /*34a0*/  @!P5 IMAD.IADD R11, R11, 0x1, -R3 ;  /* 0x000000010b0bd824 */ /* 0x000fe200078e0a03 */
[C---:B------:R-:W-:Y:S01]  /*34b0*/  ISETP.GT.U32.AND P5, PT, R3.reuse, R18, PT ;  /* 0x000000120300720c */ /* 0x040fe20003fa4070 */
[----:B------:R-:W-:Y:S02]  /*34c0*/  @!P3 IMAD.MOV R7, RZ, RZ, -R7 ;  /* 0x000000ffff07b224 */ /* 0x000fe400078e0a07 */
[----:B------:R-:W-:Y:S01]  /*34d0*/  @!P0 IMAD.MOV R5, RZ, RZ, -R5 ;  /* 0x000000ffff058224 */ /* 0x000fe200078e0a05 */
[----:B------:R-:W-:Y:S01]  /*34e0*/  ISETP.GE.AND P0, PT, R10, RZ, PT ;  /* 0x000000ff0a00720c */ /* 0x000fe20003f06270 */
[----:B------:R-:W-:Y:S01]  /*34f0*/  IMAD.MOV R20, RZ, RZ, -R20 ;  /* 0x000000ffff147224 */ /* 0x000fe200078e0a14 */
[----:B------:R0:W-:Y:S01]  /*3500*/  STL [R1+0x20c], R7 ;  /* 0x00020c0701007387 */ /* 0x0001e20000100800 */
[----:B------:R-:W-:-:S02]  /*3510*/  IMAD R9, R3, R19, R9 ;  /* 0x0000001303097224 */ /* 0x000fc400078e0209 */
[----:B------:R-:W-:Y:S01]  /*3520*/  VIADD R17, R0, 0x1cf ;  /* 0x000001cf00117836 */ /* 0x000fe20000000000 */
[----:B------:R1:W-:Y:S01]  /*3530*/  STL [R1+0x210], R5 ;  /* 0x0002100501007387 */ /* 0x0003e20000100800 */
[----:B------:R-:W-:Y:S01]  /*3540*/  @!P6 IMAD.MOV R2, RZ, RZ, -R2 ;  /* 0x000000ffff02e224 */ /* 0x000fe200078e0a02 */
[C---:B------:R-:W-:Y:S01]  /*3550*/  ISETP.GT.U32.AND P3, PT, R3.reuse, R9, PT ;  /* 0x000000090300720c */ /* 0x040fe20003f64070 */
[C---:B------:R-:W-:Y:S01]  /*3560*/  IMAD R13, R3.reuse, R20, R13 ;  /* 0x00000014030d7224 */ /* 0x040fe200078e020d */
[----:B------:R-:W-:Y:S01]  /*3570*/  IABS R10, R17 ;  /* 0x00000011000a7213 */ /* 0x000fe20000000000 */
[--C-:B------:R-:W-:Y:S01]  /*3580*/  @!P1 IMAD.IADD R8, R8, 0x1, -R3.reuse ;  /* 0x0000000108089824 */ /* 0x100fe200078e0a03 */
[----:B------:R2:W-:Y:S01]  /*3590*/  STL [R1+0x214], R2 ;  /* 0x0002140201007387 */ /* 0x0005e20000100800 */
[----:B------:R-:W-:Y:S01]  /*35a0*/  @!P5 IMAD.IADD R18, R18, 0x1, -R3 ;  /* 0x000000011212d824 */ /* 0x000fe200078e0a03 */
[----:B------:R-:W-:Y:S01]  /*35b0*/  ISETP.GT.U32.AND P6, PT, R3, R13, PT ;  /* 0x0000000d0300720c */ /* 0x000fe20003fc4070 */
[----:B0-----:R-:W-:Y:S01]  /*35c0*/  IMAD.MOV.U32 R7, RZ, RZ, R8 ;  /* 0x000000ffff077224 */ /* 0x001fe200078e0008 */
[----:B------:R-:W-:Y:S01]  /*35d0*/  ISETP.GE.AND P1, PT, R15, RZ, PT ;  /* 0x000000ff0f00720c */ /* 0x000fe20003f26270 */
[----:B-1----:R-:W-:Y:S01]  /*35e0*/  VIADD R5, R0, 0x1cd ;  /* 0x000001cd00057836 */ /* 0x002fe20000000000 */
[----:B------:R-:W-:Y:S01]  /*35f0*/  ISETP.GT.U32.AND P5, PT, R3, R18, PT ;  /* 0x000000120300720c */ /* 0x000fe20003fa4070 */
[----:B------:R-:W-:-:S03]  /*3600*/  IMAD.HI.U32 R8, R4, R10, RZ ;  /* 0x0000000a04087227 */ /* 0x000fc600078e00ff */
[----:B------:R-:W-:Y:S01]  /*3610*/  IABS R19, R5 ;  /* 0x0000000500137213 */ /* 0x000fe20000000000 */
[----:B--2---:R-:W-:Y:S02]  /*3620*/  VIADD R2, R0, 0x1ce ;  /* 0x000001ce00027836 */ /* 0x004fe40000000000 */
[----:B------:R-:W-:Y:S02]  /*3630*/  IMAD.MOV R8, RZ, RZ, -R8 ;  /* 0x000000ffff087224 */ /* 0x000fe400078e0a08 */
[----:B------:R-:W-:Y:S01]  /*3640*/  @!P3 IMAD.IADD R9, R9, 0x1, -R3 ;  /* 0x000000010909b824 */ /* 0x000fe200078e0a03 */
[----:B------:R-:W-:Y:S01]  /*3650*/  IABS R16, R2 ;  /* 0x0000000200107213 */ /* 0x000fe20000000000 */
[----:B------:R-:W-:Y:S01]  /*3660*/  IMAD R8, R3, R8, R10 ;  /* 0x0000000803087224 */ /* 0x000fe200078e020a */
[----:B------:R-:W-:Y:S01]  /*3670*/  ISETP.GE.AND P3, PT, R12, RZ, PT ;  /* 0x000000ff0c00720c */ /* 0x000fe20003f66270 */
[----:B------:R-:W-:Y:S02]  /*3680*/  IMAD.MOV.U32 R10, RZ, RZ, R19 ;  /* 0x000000ffff0a7224 */ /* 0x000fe400078e0013 */
[----:B------:R-:W-:-:S04]  /*3690*/  IMAD.HI.U32 R14, R4, R16, RZ ;  /* 0x00000010040e7227 */ /* 0x000fc800078e00ff */
[----:B------:R-:W-:Y:S02]  /*36a0*/  IMAD.MOV R19, RZ, RZ, -R14 ;  /* 0x000000ffff137224 */ /* 0x000fe400078e0a0e */
[----:B------:R-:W-:Y:S01]  /*36b0*/  @!P6 IMAD.IADD R13, R13, 0x1, -R3 ;  /* 0x000000010d0de824 */ /* 0x000fe200078e0a03 */
[C---:B------:R-:W-:Y:S01]  /*36c0*/  ISETP.GT.U32.AND P6, PT, R3.reuse, R9, PT ;  /* 0x000000090300720c */ /* 0x040fe20003fc4070 */
[C---:B------:R-:W-:Y:S02]  /*36d0*/  IMAD R16, R3.reuse, R19, R16 ;  /* 0x0000001303107224 */ /* 0x040fe400078e0210 */
[----:B------:R-:W-:Y:S01]  /*36e0*/  @!P2 IMAD.MOV R7, RZ, RZ, -R7 ;  /* 0x000000ffff07a224 */ /* 0x000fe200078e0a07 */
[C---:B------:R-:W-:Y:S01]  /*36f0*/  ISETP.GT.U32.AND P2, PT, R3.reuse, R13, PT ;  /* 0x0000000d0300720c */ /* 0x040fe20003f44070 */
[----:B------:R-:W-:Y:S02]  /*3700*/  VIADD R12, R0, 0x1cc ;  /* 0x000001cc000c7836 */ /* 0x000fe40000000000 */
[----:B------:R-:W-:Y:S01]  /*3710*/  @!P5 IMAD.IADD R18, R18, 0x1, -R3 ;  /* 0x000000011212d824 */ /* 0x000fe200078e0a03 */
[----:B------:R-:W-:Y:S01]  /*3720*/  ISETP.GT.U32.AND P5, PT, R3, R16, PT ;  /* 0x000000100300720c */ /* 0x000fe20003fa4070 */
[----:B------:R-:W-:Y:S01]  /*3730*/  IMAD.MOV.U32 R21, RZ, RZ, R11 ;  /* 0x000000ffff157224 */ /* 0x000fe200078e000b */
[----:B------:R-:W-:Y:S01]  /*3740*/  IABS R15, R12 ;  /* 0x0000000c000f7213 */ /* 0x000fe20000000000 */
[----:B------:R-:W-:Y:S01]  /*3750*/  IMAD.HI.U32 R19, R4, R10, RZ ;  /* 0x0000000a04137227 */ /* 0x000fe200078e00ff */
[----:B------:R0:W-:Y:S03]  /*3760*/  STL [R1+0x244], R7 ;  /* 0x0002440701007387 */ /* 0x0001e60000100800 */
[----:B------:R-:W-:Y:S01]  /*3770*/  @!P6 IMAD.IADD R9, R9, 0x1, -R3 ;  /* 0x000000010909e824 */ /* 0x000fe200078e0a03 */
[----:B------:R-:W-:Y:S01]  /*3780*/  ISETP.GT.U32.AND P6, PT, R3, R8, PT ;  /* 0x000000080300720c */ /* 0x000fe20003fc4070 */
[----:B------:R-:W-:-:S02]  /*3790*/  IMAD.MOV.U32 R14, RZ, RZ, R15 ;  /* 0x000000ffff0e7224 */ /* 0x000fc400078e000f */
[----:B------:R-:W-:Y:S02]  /*37a0*/  VIADD R15, R0, 0x1cb ;  /* 0x000001cb000f7836 */ /* 0x000fe40000000000 */
[--C-:B------:R-:W-:Y:S01]  /*37b0*/  @!P2 IMAD.IADD R13, R13, 0x1, -R3.reuse ;  /* 0x000000010d0da824 */ /* 0x100fe200078e0a03 */
[----:B------:R-:W-:Y:S01]  /*37c0*/  ISETP.GE.AND P2, PT, R17, RZ, PT ;  /* 0x000000ff1100720c */ /* 0x000fe20003f46270 */
[----:B------:R-:W-:Y:S01]  /*37d0*/  @!P5 IMAD.IADD R16, R16, 0x1, -R3 ;  /* 0x000000011010d824 */ /* 0x000fe200078e0a03 */
[----:B------:R-:W-:Y:S01]  /*37e0*/  IABS R17, R15 ;  /* 0x0000000f00117213 */ /* 0x000fe20000000000 */
[----:B0-----:R-:W-:Y:S02]  /*37f0*/  IMAD.MOV.U32 R7, RZ, RZ, R9 ;  /* 0x000000ffff077224 */ /* 0x001fe400078e0009 */
[----:B------:R-:W-:Y:S01]  /*3800*/  IMAD.HI.U32 R20, R4, R14, RZ ;  /* 0x0000000e04147227 */ /* 0x000fe200078e00ff */
[----:B------:R-:W-:-:S03]  /*3810*/  ISETP.GT.U32.AND P5, PT, R3, R16, PT ;  /* 0x000000100300720c */ /* 0x000fc60003fa4070 */
[----:B------:R-:W-:-:S04]  /*3820*/  IMAD.HI.U32 R11, R4, R17, RZ ;  /* 0x00000011040b7227 */ /* 0x000fc800078e00ff */
[----:B------:R-:W-:Y:S01]  /*3830*/  @!P6 IMAD.IADD R8, R8, 0x1, -R3 ;  /* 0x000000010808e824 */ /* 0x000fe200078e0a03 */
[----:B------:R-:W-:Y:S01]  /*3840*/  ISETP.GE.AND P6, PT, R2, RZ, PT ;  /* 0x000000ff0200720c */ /* 0x000fe20003fc6270 */
[----:B------:R-:W-:Y:S02]  /*3850*/  IMAD.MOV R11, RZ, RZ, -R11 ;  /* 0x000000ffff0b7224 */ /* 0x000fe400078e0a0b */
[----:B------:R-:W-:Y:S02]  /*3860*/  IMAD.MOV R19, RZ, RZ, -R19 ;  /* 0x000000ffff137224 */ /* 0x000fe400078e0a13 */
[----:B------:R-:W-:Y:S01]  /*3870*/  @!P4 IMAD.MOV R21, RZ, RZ, -R21 ;  /* 0x000000ffff15c224 */ /* 0x000fe200078e0a15 */
[C---:B------:R-:W-:Y:S01]  /*3880*/  ISETP.GT.U32.AND P4, PT, R3.reuse, R8, PT ;  /* 0x000000080300720c */ /* 0x040fe20003f84070 */
[----:B------:R-:W-:Y:S02]  /*3890*/  @!P0 IMAD.MOV R7, RZ, RZ, -R7 ;  /* 0x000000ffff078224 */ /* 0x000fe400078e0a07 */
[----:B------:R-:W-:Y:S01]  /*38a0*/  IMAD R11, R3, R11, R17 ;  /* 0x0000000b030b7224 */ /* 0x000fe200078e0211 */
[----:B------:R-:W-:Y:S01]  /*38b0*/  STL [R1+0x2a8], R21 ;  /* 0x0002a81501007387 */ /* 0x000fe20000100800 */
[----:B------:R-:W-:-:S02]  /*38c0*/  IMAD.MOV R20, RZ, RZ, -R20 ;  /* 0x000000ffff147224 */ /* 0x000fc400078e0a14 */
[C---:B------:R-:W-:Y:S01]  /*38d0*/  IMAD R10, R3.reuse, R19, R10 ;  /* 0x00000013030a7224 */ /* 0x040fe200078e020a */
[----:B------:R0:W-:Y:S01]  /*38e0*/  STL [R1+0x2ac], R7 ;  /* 0x0002ac0701007387 */ /* 0x0001e20000100800 */
[----:B------:R-:W-:Y:S01]  /*38f0*/  @!P5 IMAD.IADD R16, R16, 0x1, -R3 ;  /* 0x000000011010d824 */ /* 0x000fe200078e0a03 */
[C---:B------:R-:W-:Y:S01]  /*3900*/  ISETP.GT.U32.AND P5, PT, R3.reuse, R11, PT ;  /* 0x0000000b0300720c */ /* 0x040fe20003fa4070 */
[----:B------:R-:W-:Y:S01]  /*3910*/  VIADD R2, R0, 0x1ca ;  /* 0x000001ca00027836 */ /* 0x000fe20000000000 */
[C---:B------:R-:W-:Y:S01]  /*3920*/  ISETP.GT.U32.AND P0, PT, R3.reuse, R10, PT ;  /* 0x0000000a0300720c */ /* 0x040fe20003f04070 */
[----:B------:R-:W-:Y:S02]  /*3930*/  IMAD.MOV.U32 R9, RZ, RZ, R13 ;  /* 0x000000ffff097224 */ /* 0x000fe400078e000d */
[----:B------:R-:W-:Y:S01]  /*3940*/  IMAD R20, R3, R20, R14 ;  /* 0x0000001403147224 */ /* 0x000fe200078e020e */
[----:B------:R-:W-:Y:S01]  /*3950*/  IABS R14, R2 ;  /* 0x00000002000e7213 */ /* 0x000fe20000000000 */
[----:B------:R-:W-:Y:S01]  /*3960*/  @!P1 IMAD.MOV R9, RZ, RZ, -R9 ;  /* 0x000000ffff099224 */ /* 0x000fe200078e0a09 */
[----:B------:R-:W-:Y:S01]  /*3970*/  ISETP.GE.AND P1, PT, R5, RZ, PT ;  /* 0x000000ff0500720c */ /* 0x000fe20003f26270 */
[----:B0-----:R-:W-:-:S02]  /*3980*/  IMAD.MOV.U32 R7, RZ, RZ, R18 ;  /* 0x000000ffff077224 */ /* 0x001fc400078e0012 */
[----:B------:R-:W-:Y:S01]  /*3990*/  @!P4 IMAD.IADD R8, R8, 0x1, -R3 ;  /* 0x000000010808c824 */ /* 0x000fe200078e0a03 */
[----:B------:R-:W-:Y:S01]  /*39a0*/  ISETP.GE.AND P4, PT, R12, RZ, PT ;  /* 0x000000ff0c00720c */ /* 0x000fe20003f86270 */
[----:B------:R-:W-:Y:S01]  /*39b0*/  @!P3 IMAD.MOV R7, RZ, RZ, -R7 ;  /* 0x000000ffff07b224 */ /* 0x000fe200078e0a07 */
[----:B------:R-:W-:Y:S01]  /*39c0*/  ISETP.GT.U32.AND P3, PT, R3, R20, PT ;  /* 0x000000140300720c */ /* 0x000fe20003f64070 */
[----:B------:R-:W-:Y:S01]  /*39d0*/  STL [R1+0x2b0], R9 ;  /* 0x0002b00901007387 */ /* 0x000fe20000100800 */
[----:B------:R-:W-:Y:S02]  /*39e0*/  VIADD R12, R0, 0x1c9 ;  /* 0x000001c9000c7836 */ /* 0x000fe40000000000 */
[----:B------:R-:W-:Y:S01]  /*39f0*/  IMAD.HI.U32 R5, R4, R14, RZ ;  /* 0x0000000e04057227 */ /* 0x000fe200078e00ff */
[----:B------:R0:W-:Y:S02]  /*3a00*/  STL [R1+0x2b4], R7 ;  /* 0x0002b40701007387 */ /* 0x0001e40000100800 */
[----:B------:R-:W-:Y:S01]  /*3a10*/  IABS R13, R12 ;  /* 0x0000000c000d7213 */ /* 0x000fe20000000000 */
[----:B------:R-:W-:-:S02]  /*3a20*/  @!P5 IMAD.IADD R11, R11, 0x1, -R3 ;  /* 0x000000010b0bd824 */ /* 0x000fc400078e0a03 */
[----:B------:R-:W-:Y:S02]  /*3a30*/  IMAD.MOV R5, RZ, RZ, -R5 ;  /* 0x000000ffff057224 */ /* 0x000fe400078e0a05 */
[--C-:B------:R-:W-:Y:S01]  /*3a40*/  @!P0 IMAD.IADD R10, R10, 0x1, -R3.reuse ;  /* 0x000000010a0a8824 */ /* 0x100fe200078e0a03 */
[C---:B------:R-:W-:Y:S01]  /*3a50*/  ISETP.GT.U32.AND P5, PT, R3.reuse, R11, PT ;  /* 0x0000000b0300720c */ /* 0x040fe20003fa4070 */
[----:B------:R-:W-:Y:S01]  /*3a60*/  IMAD R5, R3, R5, R14 ;  /* 0x0000000503057224 */ /* 0x000fe200078e020e */
[----:B------:R-:W-:Y:S01]  /*3a70*/  ISETP.GE.AND P0, PT, R15, RZ, PT ;  /* 0x000000ff0f00720c */ /* 0x000fe20003f06270 */
[----:B0-----:R-:W-:Y:S02]  /*3a80*/  IMAD.MOV.U32 R7, RZ, RZ, R8 ;  /* 0x000000ffff077224 */ /* 0x001fe400078e0008 */
[----:B------:R-:W-:Y:S01]  /*3a90*/  @!P3 IMAD.IADD R20, R20, 0x1, -R3 ;  /* 0x000000011414b824 */ /* 0x000fe200078e0a03 */
[----:B------:R-:W-:Y:S01]  /*3aa0*/  ISETP.GT.U32.AND P3, PT, R3, R10, PT ;  /* 0x0000000a0300720c */ /* 0x000fe20003f64070 */
[----:B------:R-:W-:-:S02]  /*3ab0*/  @!P2 IMAD.MOV R7, RZ, RZ, -R7 ;  /* 0x000000ffff07a224 */ /* 0x000fc400078e0a07 */
[----:B------:R-:W-:Y:S01]  /*3ac0*/  IMAD.HI.U32 R14, R4, R13, RZ ;  /* 0x0000000d040e7227 */ /* 0x000fe200078e00ff */
[----:B------:R-:W-:Y:S02]  /*3ad0*/  ISETP.GT.U32.AND P2, PT, R3, R20, PT ;  /* 0x000000140300720c */ /* 0x000fe40003f44070 */
[----:B------:R0:W-:Y:S01]  /*3ae0*/  STL [R1+0x2b8], R7 ;  /* 0x0002b80701007387 */ /* 0x0001e20000100800 */
[----:B------:R-:W-:Y:S02]  /*3af0*/  IMAD.MOV R14, RZ, RZ, -R14 ;  /* 0x000000ffff0e7224 */ /* 0x000fe400078e0a0e */
[----:B------:R-:W-:Y:S02]  /*3b00*/  VIADD R9, R0, 0x1c8 ;  /* 0x000001c800097836 */ /* 0x000fe40000000000 */
[--C-:B------:R-:W-:Y:S02]  /*3b10*/  @!P5 IMAD.IADD R11, R11, 0x1, -R3.reuse ;  /* 0x000000010b0bd824 */ /* 0x100fe400078e0a03 */
[--C-:B------:R-:W-:Y:S01]  /*3b20*/  @!P3 IMAD.IADD R10, R10, 0x1, -R3.reuse ;  /* 0x000000010a0ab824 */ /* 0x100fe200078e0a03 */
[C---:B------:R-:W-:Y:S01]  /*3b30*/  ISETP.GT.U32.AND P3, PT, R3.reuse, R5, PT ;  /* 0x000000050300720c */ /* 0x040fe20003f64070 */
[----:B0-----:R-:W-:Y:S01]  /*3b40*/  IMAD.MOV.U32 R7, RZ, RZ, R16 ;  /* 0x000000ffff077224 */ /* 0x001fe200078e0010 */
[----:B------:R-:W-:Y:S01]  /*3b50*/  IABS R8, R9 ;  /* 0x0000000900087213 */ /* 0x000fe20000000000 */
[----:B------:R-:W-:Y:S01]  /*3b60*/  @!P2 IMAD.IADD R20, R20, 0x1, -R3 ;  /* 0x000000011414a824 */ /* 0x000fe200078e0a03 */
[----:B------:R-:W-:Y:S01]  /*3b70*/  ISETP.GE.AND P2, PT, R12, RZ, PT ;  /* 0x000000ff0c00720c */ /* 0x000fe20003f46270 */
[----:B------:R-:W-:Y:S01]  /*3b80*/  @!P6 IMAD.MOV R7, RZ, RZ, -R7 ;  /* 0x000000ffff07e224 */ /* 0x000fe200078e0a07 */
[----:B------:R-:W-:Y:S01]  /*3b90*/  ISETP.GE.AND P6, PT, R2, RZ, PT ;  /* 0x000000ff0200720c */ /* 0x000fe20003fc6270 */
[----:B------:R-:W-:-:S02]  /*3ba0*/  IMAD R2, R3, R14, R13 ;  /* 0x0000000e03027224 */ /* 0x000fc400078e020d */
[----:B------:R-:W-:Y:S01]  /*3bb0*/  VIADD R12, R0, 0x1c7 ;  /* 0x000001c7000c7836 */ /* 0x000fe20000000000 */
[----:B------:R0:W-:Y:S01]  /*3bc0*/  STL [R1+0x2c0], R7 ;  /* 0x0002c00701007387 */ /* 0x0001e20000100800 */
[----:B------:R-:W-:Y:S01]  /*3bd0*/  IMAD.HI.U32 R14, R4, R8, RZ ;  /* 0x00000008040e7227 */ /* 0x000fe200078e00ff */
[----:B------:R-:W-:Y:S02]  /*3be0*/  ISETP.GT.U32.AND P5, PT, R3, R2, PT ;  /* 0x000000020300720c */ /* 0x000fe40003fa4070 */
[----:B------:R-:W-:Y:S01]  /*3bf0*/  IABS R15, R12 ;  /* 0x0000000c000f7213 */ /* 0x000fe20000000000 */
[----:B------:R-:W-:Y:S02]  /*3c00*/  IMAD.MOV R14, RZ, RZ, -R14 ;  /* 0x000000ffff0e7224 */ /* 0x000fe400078e0a0e */
[----:B------:R-:W-:Y:S01]  /*3c10*/  @!P3 IMAD.IADD R5, R5, 0x1, -R3 ;  /* 0x000000010505b824 */ /* 0x000fe200078e0a03 */
[----:B------:R-:W-:Y:S01]  /*3c20*/  ISETP.GE.AND P3, PT, R9, RZ, PT ;  /* 0x000000ff0900720c */ /* 0x000fe20003f66270 */
[----:B------:R-:W-:-:S02]  /*3c30*/  IMAD R8, R3, R14, R8 ;  /* 0x0000000e03087224 */ /* 0x000fc400078e0208 */
[----:B0-----:R-:W-:Y:S02]  /*3c40*/  IMAD.MOV.U32 R7, RZ, RZ, R10 ;  /* 0x000000ffff077224 */ /* 0x001fe400078e000a */
[----:B------:R-:W-:Y:S02]  /*3c50*/  IMAD.MOV.U32 R17, RZ, RZ, R20 ;  /* 0x000000ffff117224 */ /* 0x000fe400078e0014 */
[----:B------:R-:W-:Y:S02]  /*3c60*/  @!P5 IMAD.IADD R2, R2, 0x1, -R3 ;  /* 0x000000010202d824 */ /* 0x000fe400078e0a03 */
[----:B------:R-:W-:Y:S01]  /*3c70*/  @!P1 IMAD.MOV R7, RZ, RZ, -R7 ;  /* 0x000000ffff079224 */ /* 0x000fe200078e0a07 */
[C---:B------:R-:W-:Y:S01]  /*3c80*/  ISETP.GT.U32.AND P1, PT, R3.reuse, R5, PT ;  /* 0x000000050300720c */ /* 0x040fe20003f24070 */
[----:B------:R-:W-:Y:S01]  /*3c90*/  VIADD R13, R0, 0x1c6 ;  /* 0x000001c6000d7836 */ /* 0x000fe20000000000 */
[C---:B------:R-:W-:Y:S01]  /*3ca0*/  ISETP.GT.U32.AND P5, PT, R3.reuse, R2, PT ;  /* 0x000000020300720c */ /* 0x040fe20003fa4070 */
[----:B------:R-:W-:Y:S01]  /*3cb0*/  IMAD.HI.U32 R9, R4, R15, RZ ;  /* 0x0000000f04097227 */ /* 0x000fe200078e00ff */
[----:B------:R0:W-:Y:S02]  /*3cc0*/  STL [R1+0x2c8], R7 ;  /* 0x0002c80701007387 */ /* 0x0001e40000100800 */
[----:B------:R-:W-:Y:S01]  /*3cd0*/  IABS R16, R13 ;  /* 0x0000000d00107213 */ /* 0x000fe20000000000 */
[----:B------:R-:W-:Y:S01]  /*3ce0*/  @!P4 IMAD.MOV R17, RZ, RZ, -R17 ;  /* 0x000000ffff11c224 */ /* 0x000fe200078e0a11 */
[----:B------:R-:W-:Y:S01]  /*3cf0*/  ISETP.GT.U32.AND P4, PT, R3, R8, PT ;  /* 0x000000080300720c */ /* 0x000fe20003f84070 */
[----:B------:R-:W-:-:S02]  /*3d00*/  VIADD R20, R0, 0x1b5 ;  /* 0x000001b500147836 */ /* 0x000fc40000000000 */
[----:B------:R-:W-:Y:S01]  /*3d10*/  IMAD.HI.U32 R10, R4, R16, RZ ;  /* 0x00000010040a7227 */ /* 0x000fe200078e00ff */
[----:B------:R-:W-:Y:S02]  /*3d20*/  STL [R1+0x2d0], R17 ;  /* 0x0002d01101007387 */ /* 0x000fe40000100800 */
[----:B------:R-:W-:Y:S01]  /*3d30*/  IABS R21, R20 ;  /* 0x0000001400157213 */ /* 0x000fe20000000000 */
[----:B0-----:R-:W-:Y:S02]  /*3d40*/  IMAD.MOV.U32 R7, RZ, RZ, R11 ;  /* 0x000000ffff077224 */ /* 0x001fe400078e000b */
[----:B------:R-:W-:Y:S02]  /*3d50*/  IMAD.MOV R11, RZ, RZ, -R9 ;  /* 0x000000ffff0b7224 */ /* 0x000fe400078e0a09 */
[----:B------:R-:W-:Y:S02]  /*3d60*/  @!P5 IMAD.IADD R2, R2, 0x1, -R3 ;  /* 0x000000010202d824 */ /* 0x000fe400078e0a03 */
[----:B------:R-:W-:-:S02]  /*3d70*/  IMAD R15, R3, R11, R15 ;  /* 0x0000000b030f7224 */ /* 0x000fc400078e020f */
[----:B------:R-:W-:Y:S02]  /*3d80*/  IMAD.MOV R10, RZ, RZ, -R10 ;  /* 0x000000ffff0a7224 */ /* 0x000fe400078e0a0a */
[--C-:B------:R-:W-:Y:S01]  /*3d90*/  @!P1 IMAD.IADD R5, R5, 0x1, -R3.reuse ;  /* 0x0000000105059824 */ /* 0x100fe200078e0a03 */
[----:B------:R-:W-:Y:S01]  /*3da0*/  ISETP.GT.U32.AND P5, PT, R3, R15, PT ;  /* 0x0000000f0300720c */ /* 0x000fe20003fa4070 */
[----:B------:R-:W-:Y:S01]  /*3db0*/  @!P4 IMAD.IADD R8, R8, 0x1, -R3 ;  /* 0x000000010808c824 */ /* 0x000fe200078e0a03 */
[----:B------:R-:W-:Y:S01]  /*3dc0*/  ISETP.GE.AND P1, PT, R13, RZ, PT ;  /* 0x000000ff0d00720c */ /* 0x000fe20003f26270 */
[C---:B------:R-:W-:Y:S02]  /*3dd0*/  IMAD R16, R3.reuse, R10, R16 ;  /* 0x0000000a03107224 */ /* 0x040fe400078e0210 */
[----:B------:R-:W-:Y:S01]  /*3de0*/  IMAD.MOV.U32 R14, RZ, RZ, R5 ;  /* 0x000000ffff0e7224 */ /* 0x000fe200078e0005 */
[C---:B------:R-:W-:Y:S01]  /*3df0*/  ISETP.GT.U32.AND P4, PT, R3.reuse, R8, PT ;  /* 0x000000080300720c */ /* 0x040fe20003f84070 */
[----:B------:R-:W-:Y:S01]  /*3e00*/  @!P0 IMAD.MOV R7, RZ, RZ, -R7 ;  /* 0x000000ffff078224 */ /* 0x000fe200078e0a07 */
[----:B------:R-:W-:Y:S01]  /*3e10*/  ISETP.GE.AND P0, PT, R12, RZ, PT ;  /* 0x000000ff0c00720c */ /* 0x000fe20003f06270 */
[----:B------:R-:W-:Y:S01]  /*3e20*/  @!P6 IMAD.MOV R14, RZ, RZ, -R14 ;  /* 0x000000ffff0ee224 */ /* 0x000fe200078e0a0e */
[----:B------:R-:W-:Y:S01]  /*3e30*/  ISETP.GT.U32.AND P6, PT, R3, R16, PT ;  /* 0x000000100300720c */ /* 0x000fe20003fc4070 */
[----:B------:R-:W-:Y:S01]  /*3e40*/  VIADD R9, R0, 0x1c5 ;  /* 0x000001c500097836 */ /* 0x000fe20000000000 */
[----:B------:R0:W-:Y:S01]  /*3e50*/  STL [R1+0x2d8], R7 ;  /* 0x0002d80701007387 */ /* 0x0001e20000100800 */
[----:B------:R-:W-:-:S02]  /*3e60*/  @!P5 IMAD.IADD R15, R15, 0x1, -R3 ;  /* 0x000000010f0fd824 */ /* 0x000fc400078e0a03 */
[C---:B------:R-:W-:Y:S01]  /*3e70*/  VIADD R10, R0.reuse, 0x1c3 ;  /* 0x000001c3000a7836 */ /* 0x040fe20000000000 */
[----:B------:R-:W-:Y:S01]  /*3e80*/  IABS R12, R9 ;  /* 0x00000009000c7213 */ /* 0x000fe20000000000 */
[----:B------:R-:W-:Y:S01]  /*3e90*/  VIADD R11, R0, 0x1c4 ;  /* 0x000001c4000b7836 */ /* 0x000fe20000000000 */
[----:B------:R-:W-:Y:S01]  /*3ea0*/  ISETP.GT.U32.AND P5, PT, R3, R15, PT ;  /* 0x0000000f0300720c */ /* 0x000fe20003fa4070 */
[--C-:B------:R-:W-:Y:S01]  /*3eb0*/  @!P4 IMAD.IADD R8, R8, 0x1, -R3.reuse ;  /* 0x000000010808c824 */ /* 0x100fe200078e0a03 */
[----:B------:R-:W-:Y:S01]  /*3ec0*/  IABS R5, R10 ;  /* 0x0000000a00057213 */ /* 0x000fe20000000000 */
[----:B------:R-:W-:Y:S01]  /*3ed0*/  STL [R1+0x2e0], R14 ;  /* 0x0002e00e01007387 */ /* 0x000fe20000100800 */
[----:B0-----:R-:W-:Y:S01]  /*3ee0*/  IMAD.MOV.U32 R7, RZ, RZ, R2 ;  /* 0x000000ffff077224 */ /* 0x001fe200078e0002 */
[----:B------:R-:W-:Y:S01]  /*3ef0*/  IABS R13, R11 ;  /* 0x0000000b000d7213 */ /* 0x000fe20000000000 */
[----:B------:R-:W-:Y:S01]  /*3f00*/  @!P6 IMAD.IADD R16, R16, 0x1, -R3 ;  /* 0x000000011010e824 */ /* 0x000fe200078e0a03 */
[----:B------:R-:W-:Y:S01]  /*3f10*/  ISETP.GE.AND P4, PT, R11, RZ, PT ;  /* 0x000000ff0b00720c */ /* 0x000fe20003f86270 */
[----:B------:R-:W-:Y:S01]  /*3f20*/  @!P2 IMAD.MOV R7, RZ, RZ, -R7 ;  /* 0x000000ffff07a224 */ /* 0x000fe200078e0a07 */
[----:B------:R-:W-:Y:S01]  /*3f30*/  ISETP.GE.AND P2, PT, R9, RZ, PT ;  /* 0x000000ff0900720c */ /* 0x000fe20003f46270 */
[----:B------:R-:W-:Y:S01]  /*3f40*/  IMAD.HI.U32 R2, R4, R12, RZ ;  /* 0x0000000c04027227 */ /* 0x000fe200078e00ff */
[----:B------:R-:W-:-:S02]  /*3f50*/  ISETP.GT.U32.AND P6, PT, R3, R16, PT ;  /* 0x000000100300720c */ /* 0x000fc40003fc4070 */
[----:B------:R0:W-:Y:S01]  /*3f60*/  STL [R1+0x2e4], R7 ;  /* 0x0002e40701007387 */ /* 0x0001e20000100800 */
[----:B------:R-:W-:Y:S02]  /*3f70*/  IMAD.MOV.U32 R9, RZ, RZ, R5 ;  /* 0x000000ffff097224 */ /* 0x000fe400078e0005 */
[----:B------:R-:W-:-:S04]  /*3f80*/  IMAD.HI.U32 R5, R4, R13, RZ ;  /* 0x0000000d04057227 */ /* 0x000fc800078e00ff */
[----:B------:R-:W-:Y:S02]  /*3f90*/  IMAD.MOV R2, RZ, RZ, -R2 ;  /* 0x000000ffff027224 */ /* 0x000fe400078e0a02 */
[----:B------:R-:W-:Y:S02]  /*3fa0*/  IMAD.MOV R5, RZ, RZ, -R5 ;  /* 0x000000ffff057224 */ /* 0x000fe400078e0a05 */
[----:B0-----:R-:W-:Y:S02]  /*3fb0*/  IMAD.MOV.U32 R7, RZ, RZ, R8 ;  /* 0x000000ffff077224 */ /* 0x001fe400078e0008 */
[----:B------:R-:W-:Y:S02]  /*3fc0*/  @!P5 IMAD.IADD R15, R15, 0x1, -R3 ;  /* 0x000000010f0fd824 */ /* 0x000fe400078e0a03 */
[----:B------:R-:W-:Y:S01]  /*3fd0*/  @!P3 IMAD.MOV R7, RZ, RZ, -R7 ;  /* 0x000000ffff07b224 */ /* 0x000fe200078e0a07 */
[----:B------:R-:W-:Y:S01]  /*3fe0*/  ISETP.GE.AND P3, PT, R10, RZ, PT ;  /* 0x000000ff0a00720c */ /* 0x000fe20003f66270 */
[----:B------:R-:W-:-:S02]  /*3ff0*/  IMAD R2, R3, R2, R12 ;  /* 0x0000000203027224 */ /* 0x000fc400078e020c */
[C---:B------:R-:W-:Y:S01]  /*4000*/  IMAD R5, R3.reuse, R5, R13 ;  /* 0x0000000503057224 */ /* 0x040fe200078e020d */
[----:B------:R0:W-:Y:S01]  /*4010*/  STL [R1+0x2e8], R7 ;  /* 0x0002e80701007387 */ /* 0x0001e20000100800 */
[----:B------:R-:W-:Y:S01]  /*4020*/  IMAD.HI.U32 R11, R4, R9, RZ ;  /* 0x00000009040b7227 */ /* 0x000fe200078e00ff */
[----:B------:R-:W-:-:S03]  /*4030*/  ISETP.GT.U32.AND P5, PT, R3, R2, PT ;  /* 0x000000020300720c */ /* 0x000fc60003fa4070 */
[----:B------:R-:W-:Y:S02]  /*4040*/  IMAD.MOV R11, RZ, RZ, -R11 ;  /* 0x000000ffff0b7224 */ /* 0x000fe400078e0a0b */
[----:B------:R-:W-:Y:S02]  /*4050*/  @!P6 IMAD.IADD R16, R16, 0x1, -R3 ;  /* 0x000000011010e824 */ /* 0x000fe400078e0a03 */
[C---:B------:R-:W-:Y:S02]  /*4060*/  IMAD R8, R3.reuse, R11, R9 ;  /* 0x0000000b03087224 */ /* 0x040fe400078e0209 */
[----:B0-----:R-:W-:Y:S02]  /*4070*/  IMAD.MOV.U32 R7, RZ, RZ, R15 ;  /* 0x000000ffff077224 */ /* 0x001fe400078e000f */
[----:B------:R-:W-:Y:S02]  /*4080*/  VIADD R12, R0, 0x1c2 ;  /* 0x000001c2000c7836 */ /* 0x000fe40000000000 */
[----:B------:R-:W-:Y:S01]  /*4090*/  @!P0 IMAD.MOV R7, RZ, RZ, -R7 ;  /* 0x000000ffff078224 */ /* 0x000fe200078e0a07 */
[C---:B------:R-:W-:Y:S01]  /*40a0*/  ISETP.GT.U32.AND P0, PT, R3.reuse, R5, PT ;  /* 0x000000050300720c */ /* 0x040fe20003f04070 */
[----:B------:R-:W-:Y:S01]  /*40b0*/  @!P5 IMAD.IADD R2, R2, 0x1, -R3 ;  /* 0x000000010202d824 */ /* 0x000fe200078e0a03 */
[----:B------:R-:W-:Y:S01]  /*40c0*/  ISETP.GE.AND P6, PT, R12, RZ, PT ;  /* 0x000000ff0c00720c */ /* 0x000fe20003fc6270 */
[C---:B------:R-:W-:Y:S01]  /*40d0*/  VIADD R9, R0.reuse, 0x1c1 ;  /* 0x000001c100097836 */ /* 0x040fe20000000000 */
[----:B------:R0:W-:Y:S01]  /*40e0*/  STL [R1+0x2ec], R7 ;  /* 0x0002ec0701007387 */ /* 0x0001e20000100800 */
[----:B------:R-:W-:Y:S01]  /*40f0*/  IABS R12, R12 ;  /* 0x0000000c000c7213 */ /* 0x000fe20000000000 */
[C---:B------:R-:W-:Y:S01]  /*4100*/  VIADD R11, R0.reuse, 0x1bf ;  /* 0x000001bf000b7836 */ /* 0x040fe20000000000 */
[----:B------:R-:W-:Y:S01]  /*4110*/  ISETP.GT.U32.AND P5, PT, R3, R2, PT ;  /* 0x000000020300720c */ /* 0x000fe20003fa4070 */
[----:B------:R-:W-:Y:S01]  /*4120*/  VIADD R10, R0, 0x1c0 ;  /* 0x000001c0000a7836 */ /* 0x000fe20000000000 */
[----:B------:R-:W-:Y:S01]  /*4130*/  IABS R13, R9 ;  /* 0x00000009000d7213 */ /* 0x000fe20000000000 */
[----:B------:R-:W-:Y:S01]  /*4140*/  IMAD.HI.U32 R24, R4, R21, RZ ;  /* 0x0000001504187227 */ /* 0x000fe200078e00ff */
[----:B------:R-:W-:-:S02]  /*4150*/  IABS R15, R11 ;  /* 0x0000000b000f7213 */ /* 0x000fc40000000000 */
[----:B------:R-:W-:Y:S01]  /*4160*/  IABS R14, R10 ;  /* 0x0000000a000e7213 */ /* 0x000fe20000000000 */
[----:B0-----:R-:W-:Y:S02]  /*4170*/  IMAD.MOV.U32 R7, RZ, RZ, R16 ;  /* 0x000000ffff077224 */ /* 0x001fe400078e0010 */
[----:B------:R-:W-:Y:S02]  /*4180*/  @!P0 IMAD.IADD R5, R5, 0x1, -R3 ;  /* 0x0000000105058824 */ /* 0x000fe400078e0a03 */
[----:B------:R-:W-:Y:S01]  /*4190*/  @!P1 IMAD.MOV R7, RZ, RZ, -R7 ;  /* 0x000000ffff079224 */ /* 0x000fe200078e0a07 */
[C---:B------:R-:W-:Y:S01]  /*41a0*/  ISETP.GT.U32.AND P1, PT, R3.reuse, R8, PT ;  /* 0x000000080300720c */ /* 0x040fe20003f24070 */
[C---:B------:R-:W-:Y:S01]  /*41b0*/  IMAD.HI.U32 R16, R4.reuse, R12, RZ ;  /* 0x0000000c04107227 */ /* 0x040fe200078e00ff */
[----:B------:R-:W-:Y:S02]  /*41c0*/  ISETP.GT.U32.AND P0, PT, R3, R5, PT ;  /* 0x000000050300720c */ /* 0x000fe40003f04070 */
[----:B------:R0:W-:Y:S01]  /*41d0*/  STL [R1+0x300], R7 ;  /* 0x0003000701007387 */ /* 0x0001e20000100800 */
[----:B------:R-:W-:-:S04]  /*41e0*/  IMAD.HI.U32 R17, R4, R13, RZ ;  /* 0x0000000d04117227 */ /* 0x000fc800078e00ff */
[----:B------:R-:W-:Y:S02]  /*41f0*/  IMAD.MOV R16, RZ, RZ, -R16 ;  /* 0x000000ffff107224 */ /* 0x000fe400078e0a10 */
[--C-:B------:R-:W-:Y:S01]  /*4200*/  @!P5 IMAD.IADD R2, R2, 0x1, -R3.reuse ;  /* 0x000000010202d824 */ /* 0x100fe200078e0a03 */
[----:B------:R-:W-:Y:S01]  /*4210*/  ISETP.GE.AND P5, PT, R9, RZ, PT ;  /* 0x000000ff0900720c */ /* 0x000fe20003fa6270 */
[----:B------:R-:W-:Y:S02]  /*4220*/  @!P1 IMAD.IADD R8, R8, 0x1, -R3 ;  /* 0x0000000108089824 */ /* 0x000fe400078e0a03 */
[----:B------:R-:W-:Y:S02]  /*4230*/  IMAD.MOV R17, RZ, RZ, -R17 ;  /* 0x000000ffff117224 */ /* 0x000fe400078e0a11 */
[C---:B------:R-:W-:Y:S01]  /*4240*/  IMAD R12, R3.reuse, R16, R12 ;  /* 0x00000010030c7224 */ /* 0x040fe200078e020c */
[----:B------:R-:W-:Y:S01]  /*4250*/  ISETP.GT.U32.AND P1, PT, R3, R8, PT ;  /* 0x000000080300720c */ /* 0x000fe20003f24070 */
[----:B------:R-:W-:-:S02]  /*4260*/  @!P0 IMAD.IADD R5, R5, 0x1, -R3 ;  /* 0x0000000105058824 */ /* 0x000fc400078e0a03 */
[----:B------:R-:W-:Y:S01]  /*4270*/  IMAD.MOV.U32 R19, RZ, RZ, R2 ;  /* 0x000000ffff137224 */ /* 0x000fe200078e0002 */
[C---:B------:R-:W-:Y:S01]  /*4280*/  ISETP.GT.U32.AND P0, PT, R3.reuse, R12, PT ;  /* 0x0000000c0300720c */ /* 0x040fe20003f04070 */
[----:B------:R-:W-:Y:S02]  /*4290*/  IMAD R13, R3, R17, R13 ;  /* 0x00000011030d7224 */ /* 0x000fe400078e020d */
[----:B0-----:R-:W-:Y:S02]  /*42a0*/  IMAD.MOV.U32 R7, RZ, RZ, R5 ;  /* 0x000000ffff077224 */ /* 0x001fe400078e0005 */
[----:B------:R-:W-:-:S04]  /*42b0*/  IMAD.HI.U32 R9, R4, R15, RZ ;  /* 0x0000000f04097227 */ /* 0x000fc800078e00ff */
[----:B------:R-:W-:Y:S01]  /*42c0*/  @!P2 IMAD.MOV R19, RZ, RZ, -R19 ;  /* 0x000000ffff13a224 */ /* 0x000fe200078e0a13 */
[C---:B------:R-:W-:Y:S01]  /*42d0*/  ISETP.GT.U32.AND P2, PT, R3.reuse, R13, PT ;  /* 0x0000000d0300720c */ /* 0x040fe20003f44070 */
[----:B------:R-:W-:Y:S01]  /*42e0*/  @!P4 IMAD.MOV R7, RZ, RZ, -R7 ;  /* 0x000000ffff07c224 */ /* 0x000fe200078e0a07 */
[----:B------:R-:W-:Y:S01]  /*42f0*/  ISETP.GE.AND P4, PT, R10, RZ, PT ;  /* 0x000000ff0a00720c */ /* 0x000fe20003f86270 */
[----:B------:R-:W-:Y:S01]  /*4300*/  IMAD.MOV R9, RZ, RZ, -R9 ;  /* 0x000000ffff097224 */ /* 0x000fe200078e0a09 */
[----:B------:R-:W-:Y:S01]  /*4310*/  STL [R1+0x304], R19 ;  /* 0x0003041301007387 */ /* 0x000fe20000100800 */
[----:B------:R-:W-:Y:S02]  /*4320*/  @!P1 IMAD.IADD R8, R8, 0x1, -R3 ;  /* 0x0000000108089824 */ /* 0x000fe400078e0a03 */
[----:B------:R-:W-:Y:S01]  /*4330*/  IMAD R15, R3, R9, R15 ;  /* 0x00000009030f7224 */ /* 0x000fe200078e020f */
[----:B------:R0:W-:Y:S01]  /*4340*/  STL [R1+0x30c], R7 ;  /* 0x00030c0701007387 */ /* 0x0001e20000100800 */
[----:B------:R-:W-:-:S02]  /*4350*/  VIADD R2, R0, 0x1be ;  /* 0x000001be00027836 */ /* 0x000fc40000000000 */
[--C-:B------:R-:W-:Y:S02]  /*4360*/  @!P0 IMAD.IADD R12, R12, 0x1, -R3.reuse ;  /* 0x000000010c0c8824 */ /* 0x100fe400078e0a03 */
[----:B------:R-:W-:Y:S01]  /*4370*/  IMAD.HI.U32 R18, R4, R14, RZ ;  /* 0x0000000e04127227 */ /* 0x000fe200078e00ff */
[----:B------:R-:W-:Y:S02]  /*4380*/  IABS R5, R2 ;  /* 0x0000000200057213 */ /* 0x000fe40000000000 */
[----:B------:R-:W-:Y:S01]  /*4390*/  ISETP.GT.U32.AND P0, PT, R3, R12, PT ;  /* 0x0000000c0300720c */ /* 0x000fe20003f04070 */
[----:B------:R-:W-:Y:S02]  /*43a0*/  @!P2 IMAD.IADD R13, R13, 0x1, -R3 ;  /* 0x000000010d0da824 */ /* 0x000fe400078e0a03 */
[----:B0-----:R-:W-:Y:S02]  /*43b0*/  IMAD.MOV.U32 R7, RZ, RZ, R8 ;  /* 0x000000ffff077224 */ /* 0x001fe400078e0008 */
[----:B------:R-:W-:Y:S01]  /*43c0*/  IMAD.MOV R18, RZ, RZ, -R18 ;  /* 0x000000ffff127224 */ /* 0x000fe200078e0a12 */
[C---:B------:R-:W-:Y:S01]  /*43d0*/  ISETP.GT.U32.AND P2, PT, R3.reuse, R13, PT ;  /* 0x0000000d0300720c */ /* 0x040fe20003f44070 */
[----:B------:R-:W-:Y:S01]  /*43e0*/  @!P3 IMAD.MOV R7, RZ, RZ, -R7 ;  /* 0x000000ffff07b224 */ /* 0x000fe200078e0a07 */
[----:B------:R-:W-:Y:S01]  /*43f0*/  ISETP.GT.U32.AND P3, PT, R3, R15, PT ;  /* 0x0000000f0300720c */ /* 0x000fe20003f64070 */
[----:B------:R-:W-:-:S02]  /*4400*/  VIADD R9, R0, 0x1bd ;  /* 0x000001bd00097836 */ /* 0x000fc40000000000 */
[----:B------:R-:W-:Y:S01]  /*4410*/  IMAD.HI.U32 R17, R4, R5, RZ ;  /* 0x0000000504117227 */ /* 0x000fe200078e00ff */
[----:B------:R0:W-:Y:S02]  /*4420*/  STL [R1+0x310], R7 ;  /* 0x0003100701007387 */ /* 0x0001e40000100800 */
[----:B------:R-:W-:Y:S01]  /*4430*/  IABS R16, R9 ;  /* 0x0000000900107213 */ /* 0x000fe20000000000 */
[C---:B------:R-:W-:Y:S02]  /*4440*/  IMAD R14, R3.reuse, R18, R14 ;  /* 0x00000012030e7224 */ /* 0x040fe400078e020e */
[----:B------:R-:W-:Y:S02]  /*4450*/  IMAD.MOV R17, RZ, RZ, -R17 ;  /* 0x000000ffff117224 */ /* 0x000fe400078e0a11 */
[--C-:B------:R-:W-:Y:S01]  /*4460*/  @!P0 IMAD.IADD R12, R12, 0x1, -R3.reuse ;  /* 0x000000010c0c8824 */ /* 0x100fe200078e0a03 */
[----:B------:R-:W-:Y:S01]  /*4470*/  ISETP.GT.U32.AND P1, PT, R3, R14, PT ;  /* 0x0000000e0300720c */ /* 0x000fe20003f24070 */
[----:B------:R-:W-:Y:S01]  /*4480*/  @!P3 IMAD.IADD R15, R15, 0x1, -R3 ;  /* 0x000000010f0fb824 */ /* 0x000fe200078e0a03 */
[----:B------:R-:W-:Y:S01]  /*4490*/  ISETP.GE.AND P0, PT, R11, RZ, PT ;  /* 0x000000ff0b00720c */ /* 0x000fe20003f06270 */
[----:B------:R-:W-:-:S02]  /*44a0*/  IMAD R5, R3, R17, R5 ;  /* 0x0000001103057224 */ /* 0x000fc400078e0205 */
[----:B------:R-:W-:Y:S01]  /*44b0*/  IMAD.HI.U32 R11, R4, R16, RZ ;  /* 0x00000010040b7227 */ /* 0x000fe200078e00ff */
[----:B------:R-:W-:-:S03]  /*44c0*/  ISETP.GT.U32.AND P3, PT, R3, R15, PT ;  /* 0x0000000f0300720c */ /* 0x000fc60003f64070 */
[----:B------:R-:W-:Y:S01]  /*44d0*/  @!P2 IMAD.IADD R13, R13, 0x1, -R3 ;  /* 0x000000010d0da824 */ /* 0x000fe200078e0a03 */
[C---:B------:R-:W-:Y:S01]  /*44e0*/  ISETP.GT.U32.AND P2, PT, R3.reuse, R5, PT ;  /* 0x000000050300720c */ /* 0x040fe20003f44070 */
[----:B------:R-:W-:Y:S02]  /*44f0*/  IMAD.MOV.U32 R18, RZ, RZ, R12 ;  /* 0x000000ffff127224 */ /* 0x000fe400078e000c */
[----:B------:R-:W-:Y:S02]  /*4500*/  VIADD R10, R0, 0x1bc ;  /* 0x000001bc000a7836 */ /* 0x000fe40000000000 */
[----:B------:R-:W-:Y:S02]  /*4510*/  IMAD.MOV R11, RZ, RZ, -R11 ;  /* 0x000000ffff0b7224 */ /* 0x000fe400078e0a0b */
[----:B------:R-:W-:Y:S01]  /*4520*/  @!P6 IMAD.MOV R18, RZ, RZ, -R18 ;  /* 0x000000ffff12e224 */ /* 0x000fe200078e0a12 */
[----:B------:R-:W-:Y:S01]  /*4530*/  ISETP.GE.AND P6, PT, R2, RZ, PT ;  /* 0x000000ff0200720c */ /* 0x000fe20003fc6270 */
[----:B------:R-:W-:Y:S01]  /*4540*/  IMAD R2, R3, R11, R16 ;  /* 0x0000000b03027224 */ /* 0x000fe200078e0210 */
[----:B------:R-:W-:Y:S01]  /*4550*/  IABS R8, R10 ;  /* 0x0000000a00087213 */ /* 0x000fe20000000000 */
[--C-:B------:R-:W-:Y:S01]  /*4560*/  @!P1 IMAD.IADD R14, R14, 0x1, -R3.reuse ;  /* 0x000000010e0e9824 */ /* 0x100fe200078e0a03 */
[----:B------:R-:W-:Y:S01]  /*4570*/  STL [R1+0x314], R18 ;  /* 0x0003141201007387 */ /* 0x000fe20000100800 */
[----:B------:R-:W-:Y:S01]  /*4580*/  @!P3 IMAD.IADD R15, R15, 0x1, -R3 ;  /* 0x000000010f0fb824 */ /* 0x000fe200078e0a03 */
[C---:B------:R-:W-:Y:S01]  /*4590*/  ISETP.GT.U32.AND P3, PT, R3.reuse, R2, PT ;  /* 0x000000020300720c */ /* 0x040fe20003f64070 */
[----:B------:R-:W-:Y:S01]  /*45a0*/  IMAD.HI.U32 R12, R4, R8, RZ ;  /* 0x00000008040c7227 */ /* 0x000fe200078e00ff */
[----:B------:R-:W-:-:S03]  /*45b0*/  ISETP.GT.U32.AND P1, PT, R3, R14, PT ;  /* 0x0000000e0300720c */ /* 0x000fc60003f24070 */
[----:B------:R-:W-:Y:S02]  /*45c0*/  @!P2 IMAD.IADD R5, R5, 0x1, -R3 ;  /* 0x000000010505a824 */ /* 0x000fe400078e0a03 */
[----:B------:R-:W-:Y:S02]  /*45d0*/  IMAD.MOV R12, RZ, RZ, -R12 ;  /* 0x000000ffff0c7224 */ /* 0x000fe400078e0a0c */
[----:B0-----:R-:W-:Y:S01]  /*45e0*/  IMAD.MOV.U32 R7, RZ, RZ, R13 ;  /* 0x000000ffff077224 */ /* 0x001fe200078e000d */
[C---:B------:R-:W-:Y:S01]  /*45f0*/  ISETP.GT.U32.AND P2, PT, R3.reuse, R5, PT ;  /* 0x000000050300720c */ /* 0x040fe20003f44070 */
[----:B------:R-:W-:Y:S02]  /*4600*/  IMAD R17, R3, R12, R8 ;  /* 0x0000000c03117224 */ /* 0x000fe400078e0208 */
[----:B------:R-:W-:Y:S02]  /*4610*/  VIADD R8, R0, 0x1bb ;  /* 0x000001bb00087836 */ /* 0x000fe40000000000 */
[----:B------:R-:W-:-:S02]  /*4620*/  @!P3 IMAD.IADD R2, R2, 0x1, -R3 ;  /* 0x000000010202b824 */ /* 0x000fc400078e0a03 */
[----:B------:R-:W-:Y:S01]  /*4630*/  @!P1 IMAD.IADD R14, R14, 0x1, -R3 ;  /* 0x000000010e0e9824 */ /* 0x000fe200078e0a03 */
[----:B------:R-:W-:Y:S01]  /*4640*/  IABS R11, R8 ;  /* 0x00000008000b7213 */ /* 0x000fe20000000000 */
[----:B------:R-:W-:Y:S01]  /*4650*/  @!P5 IMAD.MOV R7, RZ, RZ, -R7 ;  /* 0x000000ffff07d224 */ /* 0x000fe200078e0a07 */
[----:B------:R-:W-:Y:S01]  /*4660*/  ISETP.GE.AND P5, PT, R9, RZ, PT ;  /* 0x000000ff0900720c */ /* 0x000fe20003fa6270 */
[----:B------:R-:W-:Y:S01]  /*4670*/  IMAD.MOV.U32 R13, RZ, RZ, R14 ;  /* 0x000000ffff0d7224 */ /* 0x000fe200078e000e */
[----:B------:R-:W-:Y:S01]  /*4680*/  ISETP.GT.U32.AND P3, PT, R3, R2, PT ;  /* 0x000000020300720c */ /* 0x000fe20003f64070 */
[----:B------:R-:W-:Y:S01]  /*4690*/  VIADD R9, R0, 0x1ba ;  /* 0x000001ba00097836 */ /* 0x000fe20000000000 */
[----:B------:R0:W-:Y:S01]  /*46a0*/  STL [R1+0x318], R7 ;  /* 0x0003180701007387 */ /* 0x0001e20000100800 */
[----:B------:R-:W-:Y:S01]  /*46b0*/  IMAD.HI.U32 R14, R4, R11, RZ ;  /* 0x0000000b040e7227 */ /* 0x000fe200078e00ff */
[----:B------:R-:W-:Y:S02]  /*46c0*/  ISETP.GE.AND P1, PT, R10, RZ, PT ;  /* 0x000000ff0a00720c */ /* 0x000fe40003f26270 */
[----:B------:R-:W-:Y:S01]  /*46d0*/  IABS R16, R9 ;  /* 0x0000000900107213 */ /* 0x000fe20000000000 */
[----:B------:R-:W-:Y:S01]  /*46e0*/  @!P2 IMAD.IADD R5, R5, 0x1, -R3 ;  /* 0x000000010505a824 */ /* 0x000fe200078e0a03 */
[----:B------:R-:W-:Y:S01]  /*46f0*/  ISETP.GT.U32.AND P2, PT, R3, R17, PT ;  /* 0x000000110300720c */ /* 0x000fe20003f44070 */
[----:B------:R-:W-:Y:S01]  /*4700*/  @!P4 IMAD.MOV R13, RZ, RZ, -R13 ;  /* 0x000000ffff0dc224 */ /* 0x000fe200078e0a0d */
[----:B------:R-:W-:Y:S01]  /*4710*/  ISETP.GE.AND P4, PT, R8, RZ, PT ;  /* 0x000000ff0800720c */ /* 0x000fe20003f86270 */
[----:B------:R-:W-:-:S02]  /*4720*/  IMAD.MOV R14, RZ, RZ, -R14 ;  /* 0x000000ffff0e7224 */ /* 0x000fc400078e0a0e */
[----:B------:R-:W-:Y:S01]  /*4730*/  @!P3 IMAD.IADD R2, R2, 0x1, -R3 ;  /* 0x000000010202b824 */ /* 0x000fe200078e0a03 */
[----:B------:R1:W-:Y:S01]  /*4740*/  STL [R1+0x31c], R13 ;  /* 0x00031c0d01007387 */ /* 0x0003e20000100800 */
[C---:B------:R-:W-:Y:S02]  /*4750*/  IMAD R11, R3.reuse, R14, R11 ;  /* 0x0000000e030b7224 */ /* 0x040fe400078e020b */
[----:B0-----:R-:W-:Y:S02]  /*4760*/  IMAD.MOV.U32 R7, RZ, RZ, R15 ;  /* 0x000000ffff077224 */ /* 0x001fe400078e000f */
[----:B------:R-:W-:Y:S01]  /*4770*/  IMAD.MOV.U32 R15, RZ, RZ, R5 ;  /* 0x000000ffff0f7224 */ /* 0x000fe200078e0005 */
[----:B------:R-:W-:Y:S01]  /*4780*/  ISETP.GT.U32.AND P3, PT, R3, R11, PT ;  /* 0x0000000b0300720c */ /* 0x000fe20003f64070 */
[----:B------:R-:W-:Y:S02]  /*4790*/  @!P2 IMAD.IADD R17, R17, 0x1, -R3 ;  /* 0x000000011111a824 */ /* 0x000fe400078e0a03 */
[----:B------:R-:W-:-:S02]  /*47a0*/  VIADD R8, R0, 0x1b9 ;  /* 0x000001b900087836 */ /* 0x000fc40000000000 */
[----:B-1----:R-:W-:Y:S01]  /*47b0*/  IMAD.HI.U32 R13, R4, R16, RZ ;  /* 0x00000010040d7227 */ /* 0x002fe200078e00ff */
[C---:B------:R-:W-:Y:S02]  /*47c0*/  ISETP.GT.U32.AND P2, PT, R3.reuse, R17, PT ;  /* 0x000000110300720c */ /* 0x040fe40003f44070 */
[----:B------:R-:W-:Y:S01]  /*47d0*/  IABS R10, R8 ;  /* 0x00000008000a7213 */ /* 0x000fe20000000000 */
[----:B------:R-:W-:Y:S02]  /*47e0*/  IMAD.MOV R13, RZ, RZ, -R13 ;  /* 0x000000ffff0d7224 */ /* 0x000fe400078e0a0d */
[----:B------:R-:W-:Y:S02]  /*47f0*/  @!P6 IMAD.MOV R15, RZ, RZ, -R15 ;  /* 0x000000ffff0fe224 */ /* 0x000fe400078e0a0f */
[----:B------:R-:W-:Y:S02]  /*4800*/  IMAD R16, R3, R13, R16 ;  /* 0x0000000d03107224 */ /* 0x000fe400078e0210 */
[----:B------:R-:W-:-:S02]  /*4810*/  @!P3 IMAD.IADD R11, R11, 0x1, -R3 ;  /* 0x000000010b0bb824 */ /* 0x000fc400078e0a03 */
[----:B------:R-:W-:Y:S01]  /*4820*/  @!P0 IMAD.MOV R7, RZ, RZ, -R7 ;  /* 0x000000ffff078224 */ /* 0x000fe200078e0a07 */
[----:B------:R-:W-:Y:S01]  /*4830*/  ISETP.GT.U32.AND P6, PT, R3, R16, PT ;  /* 0x000000100300720c */ /* 0x000fe20003fc4070 */
[----:B------:R-:W-:Y:S01]  /*4840*/  IMAD.HI.U32 R13, R4, R10, RZ ;  /* 0x0000000a040d7227 */ /* 0x000fe200078e00ff */
[----:B------:R-:W-:Y:S02]  /*4850*/  ISETP.GE.AND P0, PT, R9, RZ, PT ;  /* 0x000000ff0900720c */ /* 0x000fe40003f06270 */
[----:B------:R-:W-:Y:S01]  /*4860*/  ISETP.GT.U32.AND P3, PT, R3, R11, PT ;  /* 0x0000000b0300720c */ /* 0x000fe20003f64070 */
[C---:B------:R-:W-:Y:S01]  /*4870*/  VIADD R9, R0.reuse, 0x1b8 ;  /* 0x000001b800097836 */ /* 0x040fe20000000000 */
[----:B------:R0:W-:Y:S01]  /*4880*/  STL [R1+0x320], R7 ;  /* 0x0003200701007387 */ /* 0x0001e20000100800 */
[----:B------:R-:W-:Y:S02]  /*4890*/  @!P2 IMAD.IADD R17, R17, 0x1, -R3 ;  /* 0x000000011111a824 */ /* 0x000fe400078e0a03 */
[----:B------:R-:W-:Y:S01]  /*48a0*/  IMAD.MOV R13, RZ, RZ, -R13 ;  /* 0x000000ffff0d7224 */ /* 0x000fe200078e0a0d */
[----:B------:R-:W-:Y:S01]  /*48b0*/  IABS R12, R9 ;  /* 0x00000009000c7213 */ /* 0x000fe20000000000 */
[----:B------:R1:W-:Y:S01]  /*48c0*/  STL [R1+0x324], R15 ;  /* 0x0003240f01007387 */ /* 0x0003e20000100800 */
[----:B------:R-:W-:Y:S01]  /*48d0*/  ISETP.GE.AND P2, PT, R9, RZ, PT ;  /* 0x000000ff0900720c */ /* 0x000fe20003f46270 */
[----:B------:R-:W-:-:S02]  /*48e0*/  VIADD R9, R0, 0x1b7 ;  /* 0x000001b700097836 */ /* 0x000fc40000000000 */
[----:B------:R-:W-:Y:S02]  /*48f0*/  @!P6 IMAD.IADD R16, R16, 0x1, -R3 ;  /* 0x000000011010e824 */ /* 0x000fe400078e0a03 */
[----:B0-----:R-:W-:Y:S02]  /*4900*/  IMAD.MOV.U32 R7, RZ, RZ, R2 ;  /* 0x000000ffff077224 */ /* 0x001fe400078e0002 */
[C---:B------:R-:W-:Y:S01]  /*4910*/  IMAD R2, R3.reuse, R13, R10 ;  /* 0x0000000d03027224 */ /* 0x040fe200078e020a */
[----:B------:R-:W-:Y:S01]  /*4920*/  IABS R10, R9 ;  /* 0x00000009000a7213 */ /* 0x000fe20000000000 */
[----:B------:R-:W-:Y:S01]  /*4930*/  IMAD.HI.U32 R14, R4, R12, RZ ;  /* 0x0000000c040e7227 */ /* 0x000fe200078e00ff */
[----:B------:R-:W-:-:S03]  /*4940*/  ISETP.GT.U32.AND P6, PT, R3, R16, PT ;  /* 0x000000100300720c */ /* 0x000fc60003fc4070 */
[----:B------:R-:W-:Y:S01]  /*4950*/  @!P3 IMAD.IADD R11, R11, 0x1, -R3 ;  /* 0x000000010b0bb824 */ /* 0x000fe200078e0a03 */
[----:B------:R-:W-:Y:S01]  /*4960*/  ISETP.GT.U32.AND P3, PT, R3, R2, PT ;  /* 0x000000020300720c */ /* 0x000fe20003f64070 */
[----:B------:R-:W-:Y:S02]  /*4970*/  IMAD.MOV R14, RZ, RZ, -R14 ;  /* 0x000000ffff0e7224 */ /* 0x000fe400078e0a0e */
[----:B------:R-:W-:Y:S02]  /*4980*/  VIADD R5, R0, 0x1b6 ;  /* 0x000001b600057836 */ /* 0x000fe40000000000 */
[----:B-1----:R-:W-:-:S03]  /*4990*/  IMAD.HI.U32 R15, R4, R10, RZ ;  /* 0x0000000a040f7227 */ /* 0x002fc600078e00ff */
[----:B------:R-:W-:Y:S01]  /*49a0*/  IABS R23, R5 ;  /* 0x0000000500177213 */ /* 0x000fe20000000000 */
[----:B------:R-:W-:Y:S01]  /*49b0*/  @!P5 IMAD.MOV R7, RZ, RZ, -R7 ;  /* 0x000000ffff07d224 */ /* 0x000fe200078e0a07 */
[----:B------:R-:W-:Y:S01]  /*49c0*/  ISETP.GE.AND P5, PT, R8, RZ, PT ;  /* 0x000000ff0800720c */ /* 0x000fe20003fa6270 */
[C---:B------:R-:W-:Y:S02]  /*49d0*/  IMAD R12, R3.reuse, R14, R12 ;  /* 0x0000000e030c7224 */ /* 0x040fe400078e020c */
[----:B------:R-:W-:Y:S01]  /*49e0*/  IMAD.MOV R15, RZ, RZ, -R15 ;  /* 0x000000ffff0f7224 */ /* 0x000fe200078e0a0f */
[----:B------:R0:W-:Y:S01]  /*49f0*/  STL [R1+0x328], R7 ;  /* 0x0003280701007387 */ /* 0x0001e20000100800 */
[----:B------:R-:W-:Y:S01]  /*4a00*/  @!P6 IMAD.IADD R16, R16, 0x1, -R3 ;  /* 0x000000011010e824 */ /* 0x000fe200078e0a03 */
[C---:B------:R-:W-:Y:S01]  /*4a10*/  ISETP.GT.U32.AND P6, PT, R3.reuse, R12, PT ;  /* 0x0000000c0300720c */ /* 0x040fe20003fc4070 */
[----:B------:R-:W-:Y:S02]  /*4a20*/  IMAD R10, R3, R15, R10 ;  /* 0x0000000f030a7224 */ /* 0x000fe400078e020a */
[----:B------:R-:W-:-:S04]  /*4a30*/  IMAD.HI.U32 R22, R4, R23, RZ ;  /* 0x0000001704167227 */ /* 0x000fc800078e00ff */
[----:B------:R-:W-:Y:S01]  /*4a40*/  @!P3 IMAD.IADD R2, R2, 0x1, -R3 ;  /* 0x000000010202b824 */ /* 0x000fe200078e0a03 */
[C---:B------:R-:W-:Y:S01]  /*4a50*/  ISETP.GT.U32.AND P3, PT, R3.reuse, R10, PT ;  /* 0x0000000a0300720c */ /* 0x040fe20003f64070 */
[----:B0-----:R-:W-:Y:S02]  /*4a60*/  IMAD.MOV.U32 R7, RZ, RZ, R17 ;  /* 0x000000ffff077224 */ /* 0x001fe400078e0011 */
[----:B------:R-:W-:Y:S02]  /*4a70*/  IMAD.MOV R22, RZ, RZ, -R22 ;  /* 0x000000ffff167224 */ /* 0x000fe400078e0a16 */
[----:B------:R-:W-:Y:S02]  /*4a80*/  @!P1 IMAD.MOV R7, RZ, RZ, -R7 ;  /* 0x000000ffff079224 */ /* 0x000fe400078e0a07 */
[----:B------:R-:W-:Y:S02]  /*4a90*/  VIADD R8, R0, 0x1b4 ;  /* 0x000001b400087836 */ /* 0x000fe40000000000 */
[C---:B------:R-:W-:Y:S01]  /*4aa0*/  IMAD R22, R3.reuse, R22, R23 ;  /* 0x0000001603167224 */ /* 0x040fe200078e0217 */
[----:B------:R0:W-:Y:S01]  /*4ab0*/  STL [R1+0x32c], R7 ;  /* 0x00032c0701007387 */ /* 0x0001e20000100800 */
[--C-:B------:R-:W-:Y:S01]  /*4ac0*/  @!P6 IMAD.IADD R12, R12, 0x1, -R3.reuse ;  /* 0x000000010c0ce824 */ /* 0x100fe200078e0a03 */
[----:B------:R-:W-:Y:S01]  /*4ad0*/  IABS R13, R8 ;  /* 0x00000008000d7213 */ /* 0x000fe20000000000 */
[----:B------:R-:W-:Y:S01]  /*4ae0*/  VIADD R14, R0, 0x1b3 ;  /* 0x000001b3000e7836 */ /* 0x000fe20000000000 */
[C---:B------:R-:W-:Y:S01]  /*4af0*/  ISETP.GT.U32.AND P6, PT, R3.reuse, R22, PT ;  /* 0x000000160300720c */ /* 0x040fe20003fc4070 */
[----:B------:R-:W-:Y:S01]  /*4b00*/  IMAD.MOV R24, RZ, RZ, -R24 ;  /* 0x000000ffff187224 */ /* 0x000fe200078e0a18 */
[C---:B------:R-:W-:Y:S01]  /*4b10*/  ISETP.GT.U32.AND P1, PT, R3.reuse, R12, PT ;  /* 0x0000000c0300720c */ /* 0x040fe20003f24070 */
[----:B------:R-:W-:Y:S01]  /*4b20*/  @!P3 IMAD.IADD R10, R10, 0x1, -R3 ;  /* 0x000000010a0ab824 */ /* 0x000fe200078e0a03 */
[----:B------:R-:W-:Y:S01]  /*4b30*/  ISETP.GT.U32.AND P3, PT, R3, R2, PT ;  /* 0x000000020300720c */ /* 0x000fe20003f64070 */
[----:B------:R-:W-:Y:S01]  /*4b40*/  IMAD.HI.U32 R19, R4, R13, RZ ;  /* 0x0000000d04137227 */ /* 0x000fe200078e00ff */
[----:B------:R-:W-:-:S03]  /*4b50*/  IABS R18, R14 ;  /* 0x0000000e00127213 */ /* 0x000fc60000000000 */
[----:B0-----:R-:W-:Y:S02]  /*4b60*/  IMAD.MOV.U32 R7, RZ, RZ, R11 ;  /* 0x000000ffff077224 */ /* 0x001fe400078e000b */
[C---:B------:R-:W-:Y:S02]  /*4b70*/  IMAD R21, R3.reuse, R24, R21 ;  /* 0x0000001803157224 */ /* 0x040fe400078e0215 */
[----:B------:R-:W-:Y:S02]  /*4b80*/  @!P4 IMAD.MOV R7, RZ, RZ, -R7 ;  /* 0x000000ffff07c224 */ /* 0x000fe400078e0a07 */
[----:B------:R-:W-:Y:S02]  /*4b90*/  IMAD.MOV R19, RZ, RZ, -R19 ;  /* 0x000000ffff137224 */ /* 0x000fe400078e0a13 */
[----:B------:R-:W-:Y:S01]  /*4ba0*/  IMAD.HI.U32 R15, R4, R18, RZ ;  /* 0x00000012040f7227 */ /* 0x000fe200078e00ff */
[----:B------:R0:W-:Y:S03]  /*4bb0*/  STL [R1+0x330], R7 ;  /* 0x0003300701007387 */ /* 0x0001e60000100800 */
[----:B------:R-:W-:-:S02]  /*4bc0*/  IMAD R13, R3, R19, R13 ;  /* 0x00000013030d7224 */ /* 0x000fc400078e020d */
[----:B------:R-:W-:Y:S01]  /*4bd0*/  @!P6 IMAD.IADD R22, R22, 0x1, -R3 ;  /* 0x000000011616e824 */ /* 0x000fe200078e0a03 */
[C---:B------:R-:W-:Y:S01]  /*4be0*/  ISETP.GT.U32.AND P6, PT, R3.reuse, R10, PT ;  /* 0x0000000a0300720c */ /* 0x040fe20003fc4070 */
[----:B------:R-:W-:Y:S02]  /*4bf0*/  IMAD.MOV R15, RZ, RZ, -R15 ;  /* 0x000000ffff0f7224 */ /* 0x000fe400078e0a0f */
[----:B------:R-:W-:Y:S01]  /*4c00*/  @!P3 IMAD.IADD R2, R2, 0x1, -R3 ;  /* 0x000000010202b824 */ /* 0x000fe200078e0a03 */
[C---:B------:R-:W-:Y:S01]  /*4c10*/  ISETP.GT.U32.AND P3, PT, R3.reuse, R13, PT ;  /* 0x0000000d0300720c */ /* 0x040fe20003f64070 */
[----:B0-----:R-:W-:Y:S01]  /*4c20*/  IMAD.MOV.U32 R7, RZ, RZ, R16 ;  /* 0x000000ffff077224 */ /* 0x001fe200078e0010 */
[C---:B------:R-:W-:Y:S01]  /*4c30*/  ISETP.GT.U32.AND P4, PT, R3.reuse, R22, PT ;  /* 0x000000160300720c */ /* 0x040fe20003f84070 */
[C---:B------:R-:W-:Y:S02]  /*4c40*/  IMAD R15, R3.reuse, R15, R18 ;  /* 0x0000000f030f7224 */ /* 0x040fe400078e0212 */
[----:B------:R-:W-:Y:S01]  /*4c50*/  @!P0 IMAD.MOV R7, RZ, RZ, -R7 ;  /* 0x000000ffff078224 */ /* 0x000fe200078e0a07 */
[----:B------:R-:W-:Y:S01]  /*4c60*/  ISETP.GT.U32.AND P0, PT, R3, R21, PT ;  /* 0x000000150300720c */ /* 0x000fe20003f04070 */
[----:B------:R-:W-:-:S02]  /*4c70*/  VIADD R19, R0, 0x1b2 ;  /* 0x000001b200137836 */ /* 0x000fc40000000000 */
[----:B------:R-:W-:Y:S01]  /*4c80*/  VIADD R18, R0, 0x1b1 ;  /* 0x000001b100127836 */ /* 0x000fe20000000000 */
[----:B------:R0:W-:Y:S01]  /*4c90*/  STL [R1+0x340], R7 ;  /* 0x0003400701007387 */ /* 0x0001e20000100800 */
[----:B------:R-:W-:Y:S01]  /*4ca0*/  IMAD.MOV.U32 R23, RZ, RZ, R2 ;  /* 0x000000ffff177224 */ /* 0x000fe200078e0002 */
[----:B------:R-:W-:Y:S01]  /*4cb0*/  IABS R17, R19 ;  /* 0x0000001300117213 */ /* 0x000fe20000000000 */
[--C-:B------:R-:W-:Y:S01]  /*4cc0*/  @!P1 IMAD.IADD R12, R12, 0x1, -R3.reuse ;  /* 0x000000010c0c9824 */ /* 0x100fe200078e0a03 */
[----:B------:R-:W-:Y:S01]  /*4cd0*/  IABS R11, R18 ;  /* 0x00000012000b7213 */ /* 0x000fe20000000000 */
[----:B------:R-:W-:Y:S01]  /*4ce0*/  @!P6 IMAD.IADD R10, R10, 0x1, -R3 ;  /* 0x000000010a0ae824 */ /* 0x000fe200078e0a03 */
[----:B------:R-:W-:Y:S01]  /*4cf0*/  ISETP.GT.U32.AND P6, PT, R3, R15, PT ;  /* 0x0000000f0300720c */ /* 0x000fe20003fc4070 */
[----:B------:R-:W-:Y:S01]  /*4d00*/  @!P5 IMAD.MOV R23, RZ, RZ, -R23 ;  /* 0x000000ffff17d224 */ /* 0x000fe200078e0a17 */
[----:B------:R-:W-:Y:S01]  /*4d10*/  ISETP.GE.AND P1, PT, R9, RZ, PT ;  /* 0x000000ff0900720c */ /* 0x000fe20003f26270 */
[----:B------:R-:W-:Y:S01]  /*4d20*/  @!P0 IMAD.IADD R21, R21, 0x1, -R3 ;  /* 0x0000000115158824 */ /* 0x000fe200078e0a03 */
[----:B------:R-:W-:Y:S01]  /*4d30*/  ISETP.GE.AND P0, PT, R20, RZ, PT ;  /* 0x000000ff1400720c */ /* 0x000fe20003f06270 */
[C---:B------:R-:W-:Y:S01]  /*4d40*/  IMAD.HI.U32 R9, R4.reuse, R17, RZ ;  /* 0x0000001104097227 */ /* 0x040fe200078e00ff */
[----:B------:R-:W-:Y:S02]  /*4d50*/  STL [R1+0x344], R23 ;  /* 0x0003441701007387 */ /* 0x000fe40000100800 */
[----:B------:R-:W-:Y:S01]  /*4d60*/  ISETP.GT.U32.AND P5, PT, R3, R21, PT ;  /* 0x000000150300720c */ /* 0x000fe20003fa4070 */
[----:B------:R-:W-:-:S04]  /*4d70*/  IMAD.HI.U32 R16, R4, R11, RZ ;  /* 0x0000000b04107227 */ /* 0x000fc800078e00ff */
[--C-:B------:R-:W-:Y:S01]  /*4d80*/  @!P3 IMAD.IADD R13, R13, 0x1, -R3.reuse ;  /* 0x000000010d0db824 */ /* 0x100fe200078e0a03 */
[----:B------:R-:W-:Y:S01]  /*4d90*/  ISETP.GE.AND P3, PT, R8, RZ, PT ;  /* 0x000000ff0800720c */ /* 0x000fe20003f66270 */
[----:B0-----:R-:W-:Y:S02]  /*4da0*/  IMAD.MOV.U32 R7, RZ, RZ, R12 ;  /* 0x000000ffff077224 */ /* 0x001fe400078e000c */
[----:B------:R-:W-:Y:S01]  /*4db0*/  @!P4 IMAD.IADD R22, R22, 0x1, -R3 ;  /* 0x000000011616c824 */ /* 0x000fe200078e0a03 */
[----:B------:R-:W-:Y:S01]  /*4dc0*/  ISETP.GE.AND P4, PT, R5, RZ, PT ;  /* 0x000000ff0500720c */ /* 0x000fe20003f86270 */
[----:B------:R-:W-:Y:S02]  /*4dd0*/  IMAD.MOV R9, RZ, RZ, -R9 ;  /* 0x000000ffff097224 */ /* 0x000fe400078e0a09 */
[----:B------:R-:W-:Y:S02]  /*4de0*/  IMAD.MOV R16, RZ, RZ, -R16 ;  /* 0x000000ffff107224 */ /* 0x000fe400078e0a10 */
[----:B------:R-:W-:Y:S01]  /*4df0*/  @!P2 IMAD.MOV R7, RZ, RZ, -R7 ;  /* 0x000000ffff07a224 */ /* 0x000fe200078e0a07 */
[C---:B------:R-:W-:Y:S01]  /*4e00*/  ISETP.GT.U32.AND P2, PT, R3.reuse, R13, PT ;  /* 0x0000000d0300720c */ /* 0x040fe20003f44070 */
[----:B------:R-:W-:-:S02]  /*4e10*/  IMAD R9, R3, R9, R17 ;  /* 0x0000000903097224 */ /* 0x000fc400078e0211 */
[----:B------:R-:W-:Y:S01]  /*4e20*/  IMAD R11, R3, R16, R11 ;  /* 0x00000010030b7224 */ /* 0x000fe200078e020b */
[----:B------:R0:W-:Y:S01]  /*4e30*/  STL [R1+0x348], R7 ;  /* 0x0003480701007387 */ /* 0x0001e20000100800 */
[----:B------:R-:W-:Y:S02]  /*4e40*/  IMAD.MOV.U32 R8, RZ, RZ, R10 ;  /* 0x000000ffff087224 */ /* 0x000fe400078e000a */
[--C-:B------:R-:W-:Y:S02]  /*4e50*/  @!P6 IMAD.IADD R15, R15, 0x1, -R3.reuse ;  /* 0x000000010f0fe824 */ /* 0x100fe400078e0a03 */
[----:B------:R-:W-:Y:S01]  /*4e60*/  @!P1 IMAD.MOV R8, RZ, RZ, -R8 ;  /* 0x000000ffff089224 */ /* 0x000fe200078e0a08 */
[----:B------:R-:W-:Y:S01]  /*4e70*/  ISETP.GT.U32.AND P1, PT, R3, R9, PT ;  /* 0x000000090300720c */ /* 0x000fe20003f24070 */
[----:B------:R-:W-:Y:S01]  /*4e80*/  @!P5 IMAD.IADD R21, R21, 0x1, -R3 ;  /* 0x000000011515d824 */ /* 0x000fe200078e0a03 */
[C---:B------:R-:W-:Y:S01]  /*4e90*/  ISETP.GT.U32.AND P5, PT, R3.reuse, R11, PT ;  /* 0x0000000b0300720c */ /* 0x040fe20003fa4070 */
[C---:B------:R-:W-:Y:S01]  /*4ea0*/  VIADD R5, R0.reuse, 0x1af ;  /* 0x000001af00057836 */ /* 0x040fe20000000000 */
[----:B------:R-:W-:Y:S01]  /*4eb0*/  ISETP.GT.U32.AND P6, PT, R3, R15, PT ;  /* 0x0000000f0300720c */ /* 0x000fe20003fc4070 */
[----:B0-----:R-:W-:Y:S01]  /*4ec0*/  IMAD.MOV.U32 R7, RZ, RZ, R22 ;  /* 0x000000ffff077224 */ /* 0x001fe200078e0016 */
[----:B------:R0:W-:Y:S01]  /*4ed0*/  STL [R1+0x368], R8 ;  /* 0x0003680801007387 */ /* 0x0001e20000100800 */
[----:B------:R-:W-:-:S02]  /*4ee0*/  VIADD R2, R0, 0x1b0 ;  /* 0x000001b000027836 */ /* 0x000fc40000000000 */
[----:B------:R-:W-:Y:S01]  /*4ef0*/  @!P4 IMAD.MOV R7, RZ, RZ, -R7 ;  /* 0x000000ffff07c224 */ /* 0x000fe200078e0a07 */
[----:B------:R-:W-:Y:S01]  /*4f00*/  ISETP.GE.AND P4, PT, R14, RZ, PT ;  /* 0x000000ff0e00720c */ /* 0x000fe20003f86270 */
[----:B------:R-:W-:Y:S01]  /*4f10*/  @!P2 IMAD.IADD R13, R13, 0x1, -R3 ;  /* 0x000000010d0da824 */ /* 0x000fe200078e0a03 */
[----:B------:R-:W-:Y:S01]  /*4f20*/  IABS R10, R2 ;  /* 0x00000002000a7213 */ /* 0x000fe20000000000 */
[----:B------:R-:W-:Y:S01]  /*4f30*/  IMAD.MOV.U32 R16, RZ, RZ, R21 ;  /* 0x000000ffff107224 */ /* 0x000fe200078e0015 */
[----:B------:R1:W-:Y:S01]  /*4f40*/  STL [R1+0x36c], R7 ;  /* 0x00036c0701007387 */ /* 0x0003e20000100800 */
[--C-:B------:R-:W-:Y:S01]  /*4f50*/  @!P1 IMAD.IADD R9, R9, 0x1, -R3.reuse ;  /* 0x0000000109099824 */ /* 0x100fe200078e0a03 */
[----:B0-----:R-:W-:Y:S01]  /*4f60*/  IABS R8, R5 ;  /* 0x0000000500087213 */ /* 0x001fe20000000000 */
[----:B------:R-:W-:Y:S01]  /*4f70*/  @!P0 IMAD.MOV R16, RZ, RZ, -R16 ;  /* 0x000000ffff108224 */ /* 0x000fe200078e0a10 */
[----:B------:R-:W-:Y:S01]  /*4f80*/  ISETP.GE.AND P1, PT, R2, RZ, PT ;  /* 0x000000ff0200720c */ /* 0x000fe20003f26270 */
[----:B------:R-:W-:Y:S01]  /*4f90*/  @!P5 IMAD.IADD R11, R11, 0x1, -R3 ;  /* 0x000000010b0bd824 */ /* 0x000fe200078e0a03 */
[C---:B------:R-:W-:Y:S01]  /*4fa0*/  ISETP.GT.U32.AND P0, PT, R3.reuse, R9, PT ;  /* 0x000000090300720c */ /* 0x040fe20003f04070 */
[----:B------:R-:W-:Y:S01]  /*4fb0*/  IMAD.MOV.U32 R12, RZ, RZ, R8 ;  /* 0x000000ffff0c7224 */ /* 0x000fe200078e0008 */
[----:B------:R-:W-:Y:S01]  /*4fc0*/  STL [R1+0x370], R16 ;  /* 0x0003701001007387 */ /* 0x000fe20000100800 */
[----:B------:R-:W-:Y:S01]  /*4fd0*/  IMAD.HI.U32 R8, R4, R10, RZ ;  /* 0x0000000a04087227 */ /* 0x000fe200078e00ff */
[----:B------:R-:W-:-:S02]  /*4fe0*/  ISETP.GT.U32.AND P5, PT, R3, R11, PT ;  /* 0x0000000b0300720c */ /* 0x000fc40003fa4070 */
[----:B------:R-:W-:Y:S01]  /*4ff0*/  ISETP.GE.AND P2, PT, R19, RZ, PT ;  /* 0x000000ff1300720c */ /* 0x000fe20003f46270 */
[----:B-1----:R-:W-:Y:S02]  /*5000*/  IMAD.MOV.U32 R7, RZ, RZ, R13 ;  /* 0x000000ffff077224 */ /* 0x002fe400078e000d */
[----:B------:R-:W-:Y:S01]  /*5010*/  @!P6 IMAD.IADD R15, R15, 0x1, -R3 ;  /* 0x000000010f0fe824 */ /* 0x000fe200078e0a03 */
[----:B------:R-:W-:Y:S01]  /*5020*/  ISETP.GE.AND P6, PT, R18, RZ, PT ;  /* 0x000000ff1200720c */ /* 0x000fe20003fc6270 */
[----:B------:R-:W-:Y:S01]  /*5030*/  @!P3 IMAD.MOV R7, RZ, RZ, -R7 ;  /* 0x000000ffff07b224 */ /* 0x000fe200078e0a07 */
[----:B------:R-:W-:Y:S01]  /*5040*/  ISETP.GE.AND P3, PT, R5, RZ, PT ;  /* 0x000000ff0500720c */ /* 0x000fe20003f66270 */
[----:B------:R-:W-:Y:S02]  /*5050*/  IMAD.MOV R8, RZ, RZ, -R8 ;  /* 0x000000ffff087224 */ /* 0x000fe400078e0a08 */
[----:B------:R-:W-:Y:S01]  /*5060*/  IMAD.HI.U32 R2, R4, R12, RZ ;  /* 0x0000000c04027227 */ /* 0x000fe200078e00ff */
[----:B------:R0:W-:Y:S03]  /*5070*/  STL [R1+0x398], R7 ;  /* 0x0003980701007387 */ /* 0x0001e60000100800 */
[----:B------:R-:W-:-:S02]  /*5080*/  IMAD R8, R3, R8, R10 ;  /* 0x0000000803087224 */ /* 0x000fc400078e020a */
[----:B------:R-:W-:Y:S02]  /*5090*/  IMAD.MOV R2, RZ, RZ, -R2 ;  /* 0x000000ffff027224 */ /* 0x000fe400078e0a02 */
[----:B------:R-:W-:Y:S02]  /*50a0*/  @!P0 IMAD.IADD R9, R9, 0x1, -R3 ;  /* 0x0000000109098824 */ /* 0x000fe400078e0a03 */
[----:B------:R-:W-:Y:S02]  /*50b0*/  IMAD R12, R3, R2, R12 ;  /* 0x00000002030c7224 */ /* 0x000fe400078e020c */
[----:B0-----:R-:W-:Y:S02]  /*50c0*/  IMAD.MOV.U32 R7, RZ, RZ, R15 ;  /* 0x000000ffff077224 */ /* 0x001fe400078e000f */
[----:B------:R-:W-:Y:S01]  /*50d0*/  @!P5 IMAD.IADD R11, R11, 0x1, -R3 ;  /* 0x000000010b0bd824 */ /* 0x000fe200078e0a03 */
[C---:B------:R-:W-:Y:S01]  /*50e0*/  ISETP.GT.U32.AND P5, PT, R3.reuse, R12, PT ;  /* 0x0000000c0300720c */ /* 0x040fe20003fa4070 */
[----:B------:R-:W-:Y:S01]  /*50f0*/  @!P4 IMAD.MOV R7, RZ, RZ, -R7 ;  /* 0x000000ffff07c224 */ /* 0x000fe200078e0a07 */
[----:B------:R-:W-:Y:S01]  /*5100*/  ISETP.GT.U32.AND P4, PT, R3, R8, PT ;  /* 0x000000080300720c */ /* 0x000fe20003f84070 */
[----:B------:R-:W-:-:S02]  /*5110*/  VIADD R13, R0, 0x1ae ;  /* 0x000001ae000d7836 */ /* 0x000fc40000000000 */
[C---:B------:R-:W-:Y:S01]  /*5120*/  VIADD R14, R0.reuse, 0x1ad ;  /* 0x000001ad000e7836 */ /* 0x040fe20000000000 */
[----:B------:R0:W-:Y:S01]  /*5130*/  STL [R1+0x39c], R7 ;  /* 0x00039c0701007387 */ /* 0x0001e20000100800 */
[----:B------:R-:W-:Y:S01]  /*5140*/  VIADD R10, R0, 0x1ac ;  /* 0x000001ac000a7836 */ /* 0x000fe20000000000 */
[----:B------:R-:W-:Y:S02]  /*5150*/  ISETP.GE.AND P0, PT, R13, RZ, PT ;  /* 0x000000ff0d00720c */ /* 0x000fe40003f06270 */
[----:B------:R-:W-:Y:S02]  /*5160*/  IABS R13, R13 ;  /* 0x0000000d000d7213 */ /* 0x000fe40000000000 */
[----:B------:R-:W-:Y:S01]  /*5170*/  IABS R2, R14 ;  /* 0x0000000e00027213 */ /* 0x000fe20000000000 */
[--C-:B------:R-:W-:Y:S01]  /*5180*/  @!P5 IMAD.IADD R12, R12, 0x1, -R3.reuse ;  /* 0x000000010c0cd824 */ /* 0x100fe200078e0a03 */
[----:B------:R-:W-:Y:S01]  /*5190*/  IABS R5, R10 ;  /* 0x0000000a00057213 */ /* 0x000fe20000000000 */
[----:B------:R-:W-:-:S02]  /*51a0*/  @!P4 IMAD.IADD R8, R8, 0x1, -R3 ;  /* 0x000000010808c824 */ /* 0x000fc400078e0a03 */
[----:B0-----:R-:W-:Y:S01]  /*51b0*/  IMAD.MOV.U32 R7, RZ, RZ, R9 ;  /* 0x000000ffff077224 */ /* 0x001fe200078e0009 */
[C---:B------:R-:W-:Y:S01]  /*51c0*/  ISETP.GT.U32.AND P5, PT, R3.reuse, R12, PT ;  /* 0x0000000c0300720c */ /* 0x040fe20003fa4070 */
[----:B------:R-:W-:Y:S01]  /*51d0*/  IMAD.HI.U32 R15, R4, R13, RZ ;  /* 0x0000000d040f7227 */ /* 0x000fe200078e00ff */
[----:B------:R-:W-:-:S03]  /*51e0*/  ISETP.GT.U32.AND P4, PT, R3, R8, PT ;  /* 0x000000080300720c */ /* 0x000fc60003f84070 */
[----:B------:R-:W-:Y:S01]  /*51f0*/  @!P2 IMAD.MOV R7, RZ, RZ, -R7 ;  /* 0x000000ffff07a224 */ /* 0x000fe200078e0a07 */
[----:B------:R-:W-:Y:S01]  /*5200*/  ISETP.GE.AND P2, PT, R14, RZ, PT ;  /* 0x000000ff0e00720c */ /* 0x000fe20003f46270 */
[----:B------:R-:W-:Y:S02]  /*5210*/  IMAD.MOV R15, RZ, RZ, -R15 ;  /* 0x000000ffff0f7224 */ /* 0x000fe400078e0a0f */
[C---:B------:R-:W-:Y:S01]  /*5220*/  IMAD.HI.U32 R14, R4.reuse, R2, RZ ;  /* 0x00000002040e7227 */ /* 0x040fe200078e00ff */
[----:B------:R0:W-:Y:S03]  /*5230*/  STL [R1+0x3ac], R7 ;  /* 0x0003ac0701007387 */ /* 0x0001e60000100800 */
[----:B------:R-:W-:-:S04]  /*5240*/  IMAD.HI.U32 R9, R4, R5, RZ ;  /* 0x0000000504097227 */ /* 0x000fc800078e00ff */
[----:B------:R-:W-:Y:S02]  /*5250*/  IMAD.MOV R14, RZ, RZ, -R14 ;  /* 0x000000ffff0e7224 */ /* 0x000fe400078e0a0e */
[----:B------:R-:W-:Y:S02]  /*5260*/  @!P4 IMAD.IADD R8, R8, 0x1, -R3 ;  /* 0x000000010808c824 */ /* 0x000fe400078e0a03 */
[----:B0-----:R-:W-:Y:S02]  /*5270*/  IMAD.MOV.U32 R7, RZ, RZ, R11 ;  /* 0x000000ffff077224 */ /* 0x001fe400078e000b */
[----:B------:R-:W-:Y:S02]  /*5280*/  IMAD.MOV R9, RZ, RZ, -R9 ;  /* 0x000000ffff097224 */ /* 0x000fe400078e0a09 */
[----:B------:R-:W-:Y:S01]  /*5290*/  @!P6 IMAD.MOV R7, RZ, RZ, -R7 ;  /* 0x000000ffff07e224 */ /* 0x000fe200078e0a07 */
[----:B------:R-:W-:Y:S01]  /*52a0*/  ISETP.GE.AND P6, PT, R10, RZ, PT ;  /* 0x000000ff0a00720c */ /* 0x000fe20003fc6270 */
[----:B------:R-:W-:-:S02]  /*52b0*/  IMAD R10, R3, R15, R13 ;  /* 0x0000000f030a7224 */ /* 0x000fc400078e020d */
[C---:B------:R-:W-:Y:S01]  /*52c0*/  IMAD R2, R3.reuse, R14, R2 ;  /* 0x0000000e03027224 */ /* 0x040fe200078e0202 */
[----:B------:R0:W-:Y:S01]  /*52d0*/  STL [R1+0x3b4], R7 ;  /* 0x0003b40701007387 */ /* 0x0001e20000100800 */
[C---:B------:R-:W-:Y:S01]  /*52e0*/  IMAD R5, R3.reuse, R9, R5 ;  /* 0x0000000903057224 */ /* 0x040fe200078e0205 */
[C---:B------:R-:W-:Y:S01]  /*52f0*/  ISETP.GT.U32.AND P4, PT, R3.reuse, R10, PT ;  /* 0x0000000a0300720c */ /* 0x040fe20003f84070 */
[----:B------:R-:W-:Y:S01]  /*5300*/  @!P5 IMAD.IADD R12, R12, 0x1, -R3 ;  /* 0x000000010c0cd824 */ /* 0x000fe200078e0a03 */
[C---:B------:R-:W-:Y:S01]  /*5310*/  ISETP.GT.U32.AND P5, PT, R3.reuse, R2, PT ;  /* 0x000000020300720c */ /* 0x040fe20003fa4070 */
[C---:B------:R-:W-:Y:S02]  /*5320*/  VIADD R15, R0.reuse, 0x1ab ;  /* 0x000001ab000f7836 */ /* 0x040fe40000000000 */
[C---:B------:R-:W-:Y:S02]  /*5330*/  VIADD R9, R0.reuse, 0x1a9 ;  /* 0x000001a900097836 */ /* 0x040fe40000000000 */
[C---:B------:R-:W-:Y:S01]  /*5340*/  VIADD R14, R0.reuse, 0x1aa ;  /* 0x000001aa000e7836 */ /* 0x040fe20000000000 */
[----:B------:R-:W-:Y:S01]  /*5350*/  IABS R16, R15 ;  /* 0x0000000f00107213 */ /* 0x000fe20000000000 */
[----:B0-----:R-:W-:Y:S01]  /*5360*/  IMAD.MOV.U32 R7, RZ, RZ, R8 ;  /* 0x000000ffff077224 */ /* 0x001fe200078e0008 */
[----:B------:R-:W-:Y:S01]  /*5370*/  IABS R18, R9 ;  /* 0x0000000900127213 */ /* 0x000fe20000000000 */
[----:B------:R-:W-:Y:S01]  /*5380*/  VIADD R11, R0, 0x1a8 ;  /* 0x000001a8000b7836 */ /* 0x000fe20000000000 */
[----:B------:R-:W-:Y:S01]  /*5390*/  IABS R17, R14 ;  /* 0x0000000e00117213 */ /* 0x000fe20000000000 */
[----:B------:R-:W-:Y:S01]  /*53a0*/  @!P1 IMAD.MOV R7, RZ, RZ, -R7 ;  /* 0x000000ffff079224 */ /* 0x000fe200078e0a07 */
[C---:B------:R-:W-:Y:S01]  /*53b0*/  ISETP.GT.U32.AND P1, PT, R3.reuse, R5, PT ;  /* 0x000000050300720c */ /* 0x040fe20003f24070 */
[--C-:B------:R-:W-:Y:S01]  /*53c0*/  @!P4 IMAD.IADD R10, R10, 0x1, -R3.reuse ;  /* 0x000000010a0ac824 */ /* 0x100fe200078e0a03 */
[----:B------:R-:W-:Y:S01]  /*53d0*/  IABS R13, R11 ;  /* 0x0000000b000d7213 */ /* 0x000fe20000000000 */
[----:B------:R-:W-:Y:S01]  /*53e0*/  IMAD.HI.U32 R8, R4, R16, RZ ;  /* 0x0000001004087227 */ /* 0x000fe200078e00ff */
[----:B------:R0:W-:Y:S02]  /*53f0*/  STL [R1+0x3bc], R7 ;  /* 0x0003bc0701007387 */ /* 0x0001e40000100800 */
[----:B------:R-:W-:Y:S01]  /*5400*/  ISETP.GT.U32.AND P4, PT, R3, R10, PT ;  /* 0x0000000a0300720c */ /* 0x000fe20003f84070 */
[----:B------:R-:W-:-:S02]  /*5410*/  @!P5 IMAD.IADD R2, R2, 0x1, -R3 ;  /* 0x000000010202d824 */ /* 0x000fc400078e0a03 */
[----:B------:R-:W-:-:S03]  /*5420*/  IMAD.MOV R8, RZ, RZ, -R8 ;  /* 0x000000ffff087224 */ /* 0x000fc600078e0a08 */
[----:B------:R-:W-:Y:S01]  /*5430*/  ISETP.GT.U32.AND P5, PT, R3, R2, PT ;  /* 0x000000020300720c */ /* 0x000fe20003fa4070 */
[----:B------:R-:W-:Y:S02]  /*5440*/  @!P1 IMAD.IADD R5, R5, 0x1, -R3 ;  /* 0x0000000105059824 */ /* 0x000fe400078e0a03 */
[----:B0-----:R-:W-:Y:S02]  /*5450*/  IMAD.MOV.U32 R7, RZ, RZ, R12 ;  /* 0x000000ffff077224 */ /* 0x001fe400078e000c */
[C---:B------:R-:W-:Y:S01]  /*5460*/  IMAD R8, R3.reuse, R8, R16 ;  /* 0x0000000803087224 */ /* 0x040fe200078e0210 */
[----:B------:R-:W-:Y:S01]  /*5470*/  ISETP.GT.U32.AND P1, PT, R3, R5, PT ;  /* 0x000000050300720c */ /* 0x000fe20003f24070 */
[----:B------:R-:W-:Y:S02]  /*5480*/  IMAD.MOV.U32 R12, RZ, RZ, R18 ;  /* 0x000000ffff0c7224 */ /* 0x000fe400078e0012 */
[----:B------:R-:W-:Y:S01]  /*5490*/  @!P3 IMAD.MOV R7, RZ, RZ, -R7 ;  /* 0x000000ffff07b224 */ /* 0x000fe200078e0a07 */
[----:B------:R-:W-:Y:S01]  /*54a0*/  ISETP.GE.AND P3, PT, R15, RZ, PT ;  /* 0x000000ff0f00720c */ /* 0x000fe20003f66270 */
[----:B------:R-:W-:Y:S01]  /*54b0*/  @!P4 IMAD.IADD R10, R10, 0x1, -R3 ;  /* 0x000000010a0ac824 */ /* 0x000fe200078e0a03 */
[----:B------:R-:W-:Y:S01]  /*54c0*/  ISETP.GT.U32.AND P4, PT, R3, R8, PT ;  /* 0x000000080300720c */ /* 0x000fe20003f84070 */
[C---:B------:R-:W-:Y:S01]  /*54d0*/  IMAD.HI.U32 R18, R4.reuse, R17, RZ ;  /* 0x0000001104127227 */ /* 0x040fe200078e00ff */
[----:B------:R0:W-:Y:S03]  /*54e0*/  STL [R1+0x3c0], R7 ;  /* 0x0003c00701007387 */ /* 0x0001e60000100800 */
[----:B------:R-:W-:-:S04]  /*54f0*/  IMAD.HI.U32 R16, R4, R12, RZ ;  /* 0x0000000c04107227 */ /* 0x000fc800078e00ff */
[----:B------:R-:W-:-:S04]  /*5500*/  IMAD.HI.U32 R15, R4, R13, RZ ;  /* 0x0000000d040f7227 */ /* 0x000fc800078e00ff */
[----:B0-----:R-:W-:Y:S02]  /*5510*/  IMAD.MOV.U32 R7, RZ, RZ, R10 ;  /* 0x000000ffff077224 */ /* 0x001fe400078e000a */
[----:B------:R-:W-:Y:S02]  /*5520*/  IMAD.MOV R18, RZ, RZ, -R18 ;  /* 0x000000ffff127224 */ /* 0x000fe400078e0a12 */
[----:B------:R-:W-:Y:S02]  /*5530*/  IMAD.MOV R16, RZ, RZ, -R16 ;  /* 0x000000ffff107224 */ /* 0x000fe400078e0a10 */
[----:B------:R-:W-:Y:S01]  /*5540*/  @!P5 IMAD.IADD R2, R2, 0x1, -R3 ;  /* 0x000000010202d824 */ /* 0x000fe200078e0a03 */
[----:B------:R-:W-:Y:S01]  /*5550*/  ISETP.GE.AND P5, PT, R14, RZ, PT ;  /* 0x000000ff0e00720c */ /* 0x000fe20003fa6270 */
[----:B------:R-:W-:Y:S02]  /*5560*/  @!P0 IMAD.MOV R7, RZ, RZ, -R7 ;  /* 0x000000ffff078224 */ /* 0x000fe400078e0a07 */
[----:B------:R-:W-:-:S02]  /*5570*/  IMAD R14, R3, R18, R17 ;  /* 0x00000012030e7224 */ /* 0x000fc400078e0211 */
[----:B------:R-:W-:Y:S01]  /*5580*/  IMAD.MOV R15, RZ, RZ, -R15 ;  /* 0x000000ffff0f7224 */ /* 0x000fe200078e0a0f */
[----:B------:R0:W-:Y:S01]  /*5590*/  STL [R1+0x3c4], R7 ;  /* 0x0003c40701007387 */ /* 0x0001e20000100800 */
[C---:B------:R-:W-:Y:S01]  /*55a0*/  IMAD R12, R3.reuse, R16, R12 ;  /* 0x00000010030c7224 */ /* 0x040fe200078e020c */
[----:B------:R-:W-:Y:S01]  /*55b0*/  ISETP.GT.U32.AND P0, PT, R3, R14, PT ;  /* 0x0000000e0300720c */ /* 0x000fe20003f04070 */
[--C-:B------:R-:W-:Y:S02]  /*55c0*/  @!P1 IMAD.IADD R5, R5, 0x1, -R3.reuse ;  /* 0x0000000105059824 */ /* 0x100fe400078e0a03 */
[----:B------:R-:W-:Y:S01]  /*55d0*/  @!P4 IMAD.IADD R8, R8, 0x1, -R3 ;  /* 0x000000010808c824 */ /* 0x000fe200078e0a03 */
[C---:B------:R-:W-:Y:S01]  /*55e0*/  ISETP.GT.U32.AND P1, PT, R3.reuse, R12, PT ;  /* 0x0000000c0300720c */ /* 0x040fe20003f24070 */
[C---:B------:R-:W-:Y:S02]  /*55f0*/  IMAD R10, R3.reuse, R15, R13 ;  /* 0x0000000f030a7224 */ /* 0x040fe400078e020d */
[----:B------:R-:W-:Y:S01]  /*5600*/  IMAD.MOV.U32 R15, RZ, RZ, R2 ;  /* 0x000000ffff0f7224 */ /* 0x000fe200078e0002 */
[----:B------:R-:W-:Y:S01]  /*5610*/  ISETP.GT.U32.AND P4, PT, R3, R8, PT ;  /* 0x000000080300720c */ /* 0x000fe20003f84070 */
[----:B0-----:R-:W-:-:S02]  /*5620*/  IMAD.MOV.U32 R7, RZ, RZ, R5 ;  /* 0x000000ffff077224 */ /* 0x001fc400078e0005 */
[C---:B------:R-:W-:Y:S02]  /*5630*/  VIADD R16, R0.reuse, 0x1a7 ;  /* 0x000001a700107836 */ /* 0x040fe40000000000 */
[----:B------:R-:W-:Y:S01]  /*5640*/  @!P6 IMAD.MOV R7, RZ, RZ, -R7 ;  /* 0x000000ffff07e224 */ /* 0x000fe200078e0a07 */
[----:B------:R-:W-:Y:S01]  /*5650*/  ISETP.GT.U32.AND P6, PT, R3, R10, PT ;  /* 0x0000000a0300720c */ /* 0x000fe20003fc4070 */
[----:B------:R-:W-:Y:S01]  /*5660*/  @!P2 IMAD.MOV R15, RZ, RZ, -R15 ;  /* 0x000000ffff0fa224 */ /* 0x000fe200078e0a0f */
[----:B------:R-:W-:Y:S01]  /*5670*/  ISETP.GE.AND P2, PT, R9, RZ, PT ;  /* 0x000000ff0900720c */ /* 0x000fe20003f46270 */
[----:B------:R-:W-:Y:S01]  /*5680*/  VIADD R9, R0, 0x1a6 ;  /* 0x000001a600097836 */ /* 0x000fe20000000000 */
[----:B------:R-:W-:Y:S01]  /*5690*/  IABS R13, R16 ;  /* 0x00000010000d7213 */ /* 0x000fe20000000000 */
[--C-:B------:R-:W-:Y:S01]  /*56a0*/  @!P0 IMAD.IADD R14, R14, 0x1, -R3.reuse ;  /* 0x000000010e0e8824 */ /* 0x100fe200078e0a03 */
[----:B------:R0:W-:Y:S01]  /*56b0*/  STL [R1+0x3c8], R15 ;  /* 0x0003c80f01007387 */ /* 0x0001e20000100800 */
[----:B------:R-:W-:Y:S01]  /*56c0*/  @!P1 IMAD.IADD R12, R12, 0x1, -R3 ;  /* 0x000000010c0c9824 */ /* 0x000fe200078e0a03 */
[----:B------:R-:W-:Y:S01]  /*56d0*/  ISETP.GE.AND P0, PT, R16, RZ, PT ;  /* 0x000000ff1000720c */ /* 0x000fe20003f06270 */
[----:B------:R-:W-:Y:S01]  /*56e0*/  IMAD.MOV.U32 R2, RZ, RZ, R13 ;  /* 0x000000ffff027224 */ /* 0x000fe200078e000d */
[----:B------:R-:W-:Y:S01]  /*56f0*/  ISETP.GT.U32.AND P1, PT, R3, R14, PT ;  /* 0x0000000e0300720c */ /* 0x000fe20003f24070 */
[--C-:B------:R-:W-:Y:S01]  /*5700*/  @!P4 IMAD.IADD R8, R8, 0x1, -R3.reuse ;  /* 0x000000010808c824 */ /* 0x100fe200078e0a03 */
[----:B------:R-:W-:Y:S01]  /*5710*/  ISETP.GE.AND P4, PT, R11, RZ, PT ;  /* 0x000000ff0b00720c */ /* 0x000fe20003f86270 */
[----:B------:R-:W-:Y:S01]  /*5720*/  @!P6 IMAD.IADD R10, R10, 0x1, -R3 ;  /* 0x000000010a0ae824 */ /* 0x000fe200078e0a03 */
[----:B------:R-:W-:Y:S01]  /*5730*/  ISETP.GT.U32.AND P6, PT, R3, R12, PT ;  /* 0x0000000c0300720c */ /* 0x000fe20003fc4070 */
[----:B------:R-:W-:Y:S01]  /*5740*/  IMAD.HI.U32 R5, R4, R2, RZ ;  /* 0x0000000204057227 */ /* 0x000fe200078e00ff */
[----:B0-----:R-:W-:Y:S01]  /*5750*/  IABS R15, R9 ;  /* 0x00000009000f7213 */ /* 0x001fe20000000000 */
[----:B------:R0:W-:Y:S02]  /*5760*/  STL [R1+0x3cc], R7 ;  /* 0x0003cc0701007387 */ /* 0x0001e40000100800 */
[----:B------:R-:W-:-:S02]  /*5770*/  IMAD.MOV R5, RZ, RZ, -R5 ;  /* 0x000000ffff057224 */ /* 0x000fc400078e0a05 */
[----:B------:R-:W-:-:S04]  /*5780*/  IMAD.HI.U32 R11, R4, R15, RZ ;  /* 0x0000000f040b7227 */ /* 0x000fc800078e00ff */
[----:B------:R-:W-:Y:S02]  /*5790*/  IMAD.MOV R11, RZ, RZ, -R11 ;  /* 0x000000ffff0b7224 */ /* 0x000fe400078e0a0b */
[----:B0-----:R-:W-:Y:S02]  /*57a0*/  IMAD.MOV.U32 R7, RZ, RZ, R8 ;  /* 0x000000ffff077224 */ /* 0x001fe400078e0008 */
[C---:B------:R-:W-:Y:S02]  /*57b0*/  IMAD R2, R3.reuse, R5, R2 ;  /* 0x0000000503027224 */ /* 0x040fe400078e0202 */
[----:B------:R-:W-:Y:S01]  /*57c0*/  @!P3 IMAD.MOV R7, RZ, RZ, -R7 ;  /* 0x000000ffff07b224 */ /* 0x000fe200078e0a07 */
[C---:B------:R-:W-:Y:S01]  /*57d0*/  ISETP.GT.U32.AND P3, PT, R3.reuse, R10, PT ;  /* 0x0000000a0300720c */ /* 0x040fe20003f64070 */
[C---:B------:R-:W-:Y:S02]  /*57e0*/  IMAD R15, R3.reuse, R11, R15 ;  /* 0x0000000b030f7224 */ /* 0x040fe400078e020f */
[--C-:B------:R-:W-:Y:S01]  /*57f0*/  @!P1 IMAD.IADD R14, R14, 0x1, -R3.reuse ;  /* 0x000000010e0e9824 */ /* 0x100fe200078e0a03 */
[C---:B------:R-:W-:Y:S01]  /*5800*/  ISETP.GT.U32.AND P1, PT, R3.reuse, R2, PT ;  /* 0x000000020300720c */ /* 0x040fe20003f24070 */
[----:B------:R-:W-:Y:S01]  /*5810*/  @!P6 IMAD.IADD R12, R12, 0x1, -R3 ;  /* 0x000000010c0ce824 */ /* 0x000fe200078e0a03 */
[----:B------:R-:W-:Y:S01]  /*5820*/  ISETP.GT.U32.AND P6, PT, R3, R15, PT ;  /* 0x0000000f0300720c */ /* 0x000fe20003fc4070 */
[C---:B------:R-:W-:Y:S01]  /*5830*/  VIADD R5, R0.reuse, 0x1a3 ;  /* 0x000001a300057836 */ /* 0x040fe20000000000 */
[----:B------:R0:W-:Y:S01]  /*5840*/  STL [R1+0x3d0], R7 ;  /* 0x0003d00701007387 */ /* 0x0001e20000100800 */
[----:B------:R-:W-:-:S02]  /*5850*/  VIADD R13, R0, 0x1a5 ;  /* 0x000001a5000d7836 */ /* 0x000fc40000000000 */
[----:B------:R-:W-:Y:S01]  /*5860*/  VIADD R8, R0, 0x1a4 ;  /* 0x000001a400087836 */ /* 0x000fe20000000000 */
[----:B------:R-:W-:Y:S01]  /*5870*/  IABS R17, R5 ;  /* 0x0000000500117213 */ /* 0x000fe20000000000 */
[----:B------:R-:W-:Y:S01]  /*5880*/  @!P3 IMAD.IADD R10, R10, 0x1, -R3 ;  /* 0x000000010a0ab824 */ /* 0x000fe200078e0a03 */
[----:B------:R-:W-:Y:S01]  /*5890*/  IABS R16, R13 ;  /* 0x0000000d00107213 */ /* 0x000fe20000000000 */
[----:B------:R-:W-:Y:S01]  /*58a0*/  @!P2 IMAD.MOV R12, RZ, RZ, -R12 ;  /* 0x000000ffff0ca224 */ /* 0x000fe200078e0a0c */
[----:B------:R-:W-:Y:S01]  /*58b0*/  ISETP.GE.AND P3, PT, R9, RZ, PT ;  /* 0x000000ff0900720c */ /* 0x000fe20003f66270 */
[----:B------:R-:W-:Y:S01]  /*58c0*/  IMAD.MOV.U32 R9, RZ, RZ, R17 ;  /* 0x000000ffff097224 */ /* 0x000fe200078e0011 */
[----:B------:R-:W-:Y:S01]  /*58d0*/  IABS R11, R8 ;  /* 0x00000008000b7213 */ /* 0x000fe20000000000 */
[----:B------:R-:W-:-:S04]  /*58e0*/  IMAD.HI.U32 R17, R4, R16, RZ ;  /* 0x0000001004117227 */ /* 0x000fc800078e00ff */
[--C-:B------:R-:W-:Y:S01]  /*58f0*/  @!P1 IMAD.IADD R2, R2, 0x1, -R3.reuse ;  /* 0x0000000102029824 */ /* 0x100fe200078e0a03 */
[----:B------:R-:W-:Y:S01]  /*5900*/  ISETP.GE.AND P1, PT, R13, RZ, PT ;  /* 0x000000ff0d00720c */ /* 0x000fe20003f26270 */
[----:B0-----:R-:W-:Y:S02]  /*5910*/  IMAD.MOV.U32 R7, RZ, RZ, R14 ;  /* 0x000000ffff077224 */ /* 0x001fe400078e000e */
[----:B------:R-:W-:Y:S02]  /*5920*/  @!P6 IMAD.IADD R15, R15, 0x1, -R3 ;  /* 0x000000010f0fe824 */ /* 0x000fe400078e0a03 */
[----:B------:R-:W-:-:S03]  /*5930*/  IMAD.HI.U32 R18, R4, R11, RZ ;  /* 0x0000000b04127227 */ /* 0x000fc600078e00ff */
[C---:B------:R-:W-:Y:S01]  /*5940*/  ISETP.GT.U32.AND P6, PT, R3.reuse, R15, PT ;  /* 0x0000000f0300720c */ /* 0x040fe20003fc4070 */
[----:B------:R-:W-:Y:S02]  /*5950*/  IMAD.MOV R17, RZ, RZ, -R17 ;  /* 0x000000ffff117224 */ /* 0x000fe400078e0a11 */
[----:B------:R-:W-:Y:S01]  /*5960*/  @!P5 IMAD.MOV R7, RZ, RZ, -R7 ;  /* 0x000000ffff07d224 */ /* 0x000fe200078e0a07 */
[----:B------:R-:W-:Y:S01]  /*5970*/  ISETP.GT.U32.AND P5, PT, R3, R2, PT ;  /* 0x000000020300720c */ /* 0x000fe20003fa4070 */
[----:B------:R-:W-:-:S03]  /*5980*/  IMAD.HI.U32 R13, R4, R9, RZ ;  /* 0x00000009040d7227 */ /* 0x000fc600078e00ff */
[----:B------:R0:W-:Y:S01]  /*5990*/  STL [R1+0x3ec], R7 ;  /* 0x0003ec0701007387 */ /* 0x0001e20000100800 */
[----:B------:R-:W-:Y:S02]  /*59a0*/  IMAD.MOV R18, RZ, RZ, -R18 ;  /* 0x000000ffff127224 */ /* 0x000fe400078e0a12 */
[C---:B------:R-:W-:Y:S01]  /*59b0*/  IMAD R16, R3.reuse, R17, R16 ;  /* 0x0000001103107224 */ /* 0x040fe200078e0210 */
[----:B------:R1:W-:Y:S01]  /*59c0*/  STL [R1+0x3f0], R12 ;  /* 0x0003f00c01007387 */ /* 0x0003e20000100800 */
[----:B------:R-:W-:Y:S02]  /*59d0*/  IMAD.MOV R13, RZ, RZ, -R13 ;  /* 0x000000ffff0d7224 */ /* 0x000fe400078e0a0d */
[C---:B------:R-:W-:Y:S01]  /*59e0*/  IMAD R11, R3.reuse, R18, R11 ;  /* 0x00000012030b7224 */ /* 0x040fe200078e020b */
[C---:B------:R-:W-:Y:S01]  /*59f0*/  ISETP.GT.U32.AND P2, PT, R3.reuse, R16, PT ;  /* 0x000000100300720c */ /* 0x040fe20003f44070 */
[----:B------:R-:W-:Y:S02]  /*5a00*/  IMAD R9, R3, R13, R9 ;  /* 0x0000000d03097224 */ /* 0x000fe400078e0209 */
[----:B0-----:R-:W-:-:S02]  /*5a10*/  IMAD.MOV.U32 R7, RZ, RZ, R10 ;  /* 0x000000ffff077224 */ /* 0x001fc400078e000a */
[----:B------:R-:W-:Y:S01]  /*5a20*/  @!P5 IMAD.IADD R2, R2, 0x1, -R3 ;  /* 0x000000010202d824 */ /* 0x000fe200078e0a03 */
[----:B------:R-:W-:Y:S01]  /*5a30*/  ISETP.GE.AND P5, PT, R8, RZ, PT ;  /* 0x000000ff0800720c */ /* 0x000fe20003fa6270 */
[----:B------:R-:W-:Y:S01]  /*5a40*/  @!P4 IMAD.MOV R7, RZ, RZ, -R7 ;  /* 0x000000ffff07c224 */ /* 0x000fe200078e0a07 */
[----:B------:R-:W-:Y:S01]  /*5a50*/  ISETP.GT.U32.AND P4, PT, R3, R11, PT ;  /* 0x0000000b0300720c */ /* 0x000fe20003f84070 */
[--C-:B------:R-:W-:Y:S01]  /*5a60*/  @!P6 IMAD.IADD R15, R15, 0x1, -R3.reuse ;  /* 0x000000010f0fe824 */ /* 0x100fe200078e0a03 */
[----:B------:R-:W-:Y:S01]  /*5a70*/  ISETP.GT.U32.AND P6, PT, R3, R9, PT ;  /* 0x000000090300720c */ /* 0x000fe20003fc4070 */
[C---:B------:R-:W-:Y:S01]  /*5a80*/  VIADD R17, R0.reuse, 0x1a2 ;  /* 0x000001a200117836 */ /* 0x040fe20000000000 */
[----:B------:R0:W-:Y:S01]  /*5a90*/  STL [R1+0x3f8], R7 ;  /* 0x0003f80701007387 */ /* 0x0001e20000100800 */
[----:B------:R-:W-:Y:S02]  /*5aa0*/  VIADD R8, R0, 0x1a1 ;  /* 0x000001a100087836 */ /* 0x000fe40000000000 */
[----:B------:R-:W-:Y:S01]  /*5ab0*/  @!P2 IMAD.IADD R16, R16, 0x1, -R3 ;  /* 0x000000011010a824 */ /* 0x000fe200078e0a03 */
[----:B-1----:R-:W-:Y:S01]  /*5ac0*/  IABS R12, R17 ;  /* 0x00000011000c7213 */ /* 0x002fe20000000000 */
[----:B------:R-:W-:Y:S01]  /*5ad0*/  VIADD R10, R0, 0x1a0 ;  /* 0x000001a0000a7836 */ /* 0x000fe20000000000 */
[----:B------:R-:W-:Y:S01]  /*5ae0*/  IABS R13, R8 ;  /* 0x00000008000d7213 */ /* 0x000fe20000000000 */
[----:B------:R-:W-:Y:S01]  /*5af0*/  @!P3 IMAD.MOV R15, RZ, RZ, -R15 ;  /* 0x000000ffff0fb224 */ /* 0x000fe200078e0a0f */
[----:B------:R-:W-:Y:S01]  /*5b00*/  ISETP.GE.AND P2, PT, R5, RZ, PT ;  /* 0x000000ff0500720c */ /* 0x000fe20003f46270 */
[----:B------:R-:W-:Y:S01]  /*5b10*/  @!P4 IMAD.IADD R11, R11, 0x1, -R3 ;  /* 0x000000010b0bc824 */ /* 0x000fe200078e0a03 */
[----:B------:R-:W-:Y:S01]  /*5b20*/  ISETP.GT.U32.AND P4, PT, R3, R16, PT ;  /* 0x000000100300720c */ /* 0x000fe20003f84070 */
[----:B------:R-:W-:Y:S01]  /*5b30*/  IMAD.HI.U32 R14, R4, R12, RZ ;  /* 0x0000000c040e7227 */ /* 0x000fe200078e00ff */
[----:B------:R-:W-:-:S03]  /*5b40*/  IABS R19, R10 ;  /* 0x0000000a00137213 */ /* 0x000fc60000000000 */
[----:B------:R-:W-:Y:S02]  /*5b50*/  IMAD.MOV.U32 R5, RZ, RZ, R13 ;  /* 0x000000ffff057224 */ /* 0x000fe400078e000d */
[----:B------:R-:W-:Y:S01]  /*5b60*/  @!P6 IMAD.IADD R9, R9, 0x1, -R3 ;  /* 0x000000010909e824 */ /* 0x000fe200078e0a03 */
[----:B------:R-:W-:Y:S01]  /*5b70*/  ISETP.GT.U32.AND P6, PT, R3, R11, PT ;  /* 0x0000000b0300720c */ /* 0x000fe20003fc4070 */
[----:B------:R-:W-:Y:S02]  /*5b80*/  IMAD.MOV R14, RZ, RZ, -R14 ;  /* 0x000000ffff0e7224 */ /* 0x000fe400078e0a0e */
[----:B------:R-:W-:-:S04]  /*5b90*/  IMAD.HI.U32 R13, R4, R5, RZ ;  /* 0x00000005040d7227 */ /* 0x000fc800078e00ff */
[----:B0-----:R-:W-:Y:S02]  /*5ba0*/  IMAD.MOV.U32 R7, RZ, RZ, R2 ;  /* 0x000000ffff077224 */ /* 0x001fe400078e0002 */
[C---:B------:R-:W-:Y:S02]  /*5bb0*/  IMAD R2, R3.reuse, R14, R12 ;  /* 0x0000000e03027224 */ /* 0x040fe400078e020c */
[----:B------:R-:W-:Y:S02]  /*5bc0*/  IMAD.MOV R13, RZ, RZ, -R13 ;  /* 0x000000ffff0d7224 */ /* 0x000fe400078e0a0d */
[----:B------:R-:W-:Y:S01]  /*5bd0*/  @!P4 IMAD.IADD R16, R16, 0x1, -R3 ;  /* 0x000000011010c824 */ /* 0x000fe200078e0a03 */
[C---:B------:R-:W-:Y:S01]  /*5be0*/  ISETP.GT.U32.AND P4, PT, R3.reuse, R2, PT ;  /* 0x000000020300720c */ /* 0x040fe20003f84070 */
[----:B------:R-:W-:Y:S02]  /*5bf0*/  IMAD R5, R3, R13, R5 ;  /* 0x0000000d03057224 */ /* 0x000fe400078e0205 */
[----:B------:R-:W-:-:S02]  /*5c00*/  @!P6 IMAD.IADD R11, R11, 0x1, -R3 ;  /* 0x000000010b0be824 */ /* 0x000fc400078e0a03 */
[----:B------:R-:W-:Y:S01]  /*5c10*/  @!P0 IMAD.MOV R7, RZ, RZ, -R7 ;  /* 0x000000ffff078224 */ /* 0x000fe200078e0a07 */
[C---:B------:R-:W-:Y:S01]  /*5c20*/  ISETP.GT.U32.AND P6, PT, R3.reuse, R5, PT ;  /* 0x000000050300720c */ /* 0x040fe20003fc4070 */
[----:B------:R-:W-:Y:S01]  /*5c30*/  VIADD R12, R0, 0x19f ;  /* 0x0000019f000c7836 */ /* 0x000fe20000000000 */
[----:B------:R-:W-:Y:S01]  /*5c40*/  ISETP.GT.U32.AND P0, PT, R3, R9, PT ;  /* 0x000000090300720c */ /* 0x000fe20003f04070 */
[----:B------:R-:W-:Y:S01]  /*5c50*/  IMAD.HI.U32 R20, R4, R19, RZ ;  /* 0x0000001304147227 */ /* 0x000fe200078e00ff */
[----:B------:R0:W-:Y:S02]  /*5c60*/  STL [R1+0x3fc], R7 ;  /* 0x0003fc0701007387 */ /* 0x0001e40000100800 */
[----:B------:R-:W-:Y:S01]  /*5c70*/  IABS R13, R12 ;  /* 0x0000000c000d7213 */ /* 0x000fe20000000000 */
[----:B------:R-:W-:Y:S01]  /*5c80*/  @!P4 IMAD.IADD R2, R2, 0x1, -R3 ;  /* 0x000000010202c824 */ /* 0x000fe200078e0a03 */
[----:B------:R-:W-:Y:S01]  /*5c90*/  ISETP.GE.AND P4, PT, R8, RZ, PT ;  /* 0x000000ff0800720c */ /* 0x000fe20003f86270 */
[----:B------:R-:W-:Y:S01]  /*5ca0*/  IMAD.MOV R20, RZ, RZ, -R20 ;  /* 0x000000ffff147224 */ /* 0x000fe200078e0a14 */
[----:B------:R-:W-:Y:S01]  /*5cb0*/  STL [R1+0x400], R15 ;  /* 0x0004000f01007387 */ /* 0x000fe20000100800 */
[----:B------:R-:W-:-:S04]  /*5cc0*/  IMAD.HI.U32 R18, R4, R13, RZ ;  /* 0x0000000d04127227 */ /* 0x000fc800078e00ff */
[----:B0-----:R-:W-:Y:S02]  /*5cd0*/  IMAD.MOV.U32 R7, RZ, RZ, R16 ;  /* 0x000000ffff077224 */ /* 0x001fe400078e0010 */
[----:B------:R-:W-:Y:S01]  /*5ce0*/  @!P6 IMAD.IADD R5, R5, 0x1, -R3 ;  /* 0x000000010505e824 */ /* 0x000fe200078e0a03 */
[----:B------:R-:W-:Y:S01]  /*5cf0*/  ISETP.GT.U32.AND P6, PT, R3, R2, PT ;  /* 0x000000020300720c */ /* 0x000fe20003fc4070 */
[----:B------:R-:W-:Y:S02]  /*5d00*/  @!P1 IMAD.MOV R7, RZ, RZ, -R7 ;  /* 0x000000ffff079224 */ /* 0x000fe400078e0a07 */
[----:B------:R-:W-:Y:S01]  /*5d10*/  @!P0 IMAD.IADD R9, R9, 0x1, -R3 ;  /* 0x0000000109098824 */ /* 0x000fe200078e0a03 */
[----:B------:R-:W-:Y:S01]  /*5d20*/  ISETP.GE.AND P0, PT, R17, RZ, PT ;  /* 0x000000ff1100720c */ /* 0x000fe20003f06270 */
[----:B------:R-:W-:Y:S01]  /*5d30*/  @!P5 IMAD.MOV R11, RZ, RZ, -R11 ;  /* 0x000000ffff0bd224 */ /* 0x000fe200078e0a0b */
[----:B------:R0:W-:Y:S01]  /*5d40*/  STL [R1+0x404], R7 ;  /* 0x0004040701007387 */ /* 0x0001e20000100800 */
[C---:B------:R-:W-:Y:S01]  /*5d50*/  IMAD R8, R3.reuse, R20, R19 ;  /* 0x0000001403087224 */ /* 0x040fe200078e0213 */
[C---:B------:R-:W-:Y:S01]  /*5d60*/  ISETP.GT.U32.AND P1, PT, R3.reuse, R5, PT ;  /* 0x000000050300720c */ /* 0x040fe20003f24070 */
[----:B------:R-:W-:Y:S01]  /*5d70*/  IMAD.MOV R18, RZ, RZ, -R18 ;  /* 0x000000ffff127224 */ /* 0x000fe200078e0a12 */
[----:B------:R1:W-:Y:S01]  /*5d80*/  STL [R1+0x408], R11 ;  /* 0x0004080b01007387 */ /* 0x0003e20000100800 */
[----:B------:R-:W-:Y:S01]  /*5d90*/  VIADD R14, R0, 0x19e ;  /* 0x0000019e000e7836 */ /* 0x000fe20000000000 */
[----:B------:R-:W-:Y:S01]  /*5da0*/  ISETP.GT.U32.AND P3, PT, R3, R8, PT ;  /* 0x000000080300720c */ /* 0x000fe20003f64070 */
[----:B------:R-:W-:Y:S01]  /*5db0*/  @!P6 IMAD.IADD R2, R2, 0x1, -R3 ;  /* 0x000000010202e824 */ /* 0x000fe200078e0a03 */
[----:B------:R-:W-:Y:S01]  /*5dc0*/  ISETP.GE.AND P5, PT, R10, RZ, PT ;  /* 0x000000ff0a00720c */ /* 0x000fe20003fa6270 */
[----:B------:R-:W-:Y:S01]  /*5dd0*/  VIADD R10, R0, 0x19d ;  /* 0x0000019d000a7836 */ /* 0x000fe20000000000 */
[----:B------:R-:W-:Y:S01]  /*5de0*/  IABS R17, R14 ;  /* 0x0000000e00117213 */ /* 0x000fe20000000000 */
[----:B0-----:R-:W-:-:S02]  /*5df0*/  IMAD.MOV.U32 R7, RZ, RZ, R9 ;  /* 0x000000ffff077224 */ /* 0x001fc400078e0009 */
[C---:B-1----:R-:W-:Y:S02]  /*5e00*/  IMAD R11, R3.reuse, R18, R13 ;  /* 0x00000012030b7224 */ /* 0x042fe400078e020d */
[----:B------:R-:W-:Y:S01]  /*5e10*/  @!P2 IMAD.MOV R7, RZ, RZ, -R7 ;  /* 0x000000ffff07a224 */ /* 0x000fe200078e0a07 */
[----:B------:R-:W-:Y:S01]  /*5e20*/  ISETP.GE.AND P2, PT, R12, RZ, PT ;  /* 0x000000ff0c00720c */ /* 0x000fe20003f46270 */
[----:B------:R-:W-:Y:S01]  /*5e30*/  IMAD.HI.U32 R9, R4, R17, RZ ;  /* 0x0000001104097227 */ /* 0x000fe200078e00ff */
[----:B------:R-:W-:Y:S02]  /*5e40*/  ISETP.GT.U32.AND P6, PT, R3, R11, PT ;  /* 0x0000000b0300720c */ /* 0x000fe40003fc4070 */
[----:B------:R0:W-:Y:S01]  /*5e50*/  STL [R1+0x40c], R7 ;  /* 0x00040c0701007387 */ /* 0x0001e20000100800 */
[----:B------:R-:W-:Y:S01]  /*5e60*/  IMAD.MOV R15, RZ, RZ, -R9 ;  /* 0x000000ffff0f7224 */ /* 0x000fe200078e0a09 */
[----:B------:R-:W-:Y:S01]  /*5e70*/  IABS R9, R10 ;  /* 0x0000000a00097213 */ /* 0x000fe20000000000 */
[--C-:B------:R-:W-:Y:S01]  /*5e80*/  @!P1 IMAD.IADD R5, R5, 0x1, -R3.reuse ;  /* 0x0000000105059824 */ /* 0x100fe200078e0a03 */
[----:B------:R-:W-:Y:S01]  /*5e90*/  ISETP.GE.AND P1, PT, R14, RZ, PT ;  /* 0x000000ff0e00720c */ /* 0x000fe20003f26270 */
[----:B------:R-:W-:Y:S01]  /*5ea0*/  @!P3 IMAD.IADD R8, R8, 0x1, -R3 ;  /* 0x000000010808b824 */ /* 0x000fe200078e0a03 */
[----:B------:R-:W-:Y:S01]  /*5eb0*/  ISETP.GE.AND P3, PT, R10, RZ, PT ;  /* 0x000000ff0a00720c */ /* 0x000fe20003f66270 */
[----:B------:R-:W-:-:S02]  /*5ec0*/  IMAD R15, R3, R15, R17 ;  /* 0x0000000f030f7224 */ /* 0x000fc400078e0211 */
[----:B------:R-:W-:Y:S02]  /*5ed0*/  IMAD.MOV.U32 R10, RZ, RZ, R9 ;  /* 0x000000ffff0a7224 */ /* 0x000fe400078e0009 */
[----:B0-----:R-:W-:Y:S02]  /*5ee0*/  IMAD.MOV.U32 R7, RZ, RZ, R2 ;  /* 0x000000ffff077224 */ /* 0x001fe400078e0002 */
[----:B------:R-:W-:Y:S01]  /*5ef0*/  @!P6 IMAD.IADD R11, R11, 0x1, -R3 ;  /* 0x000000010b0be824 */ /* 0x000fe200078e0a03 */
[C---:B------:R-:W-:Y:S01]  /*5f00*/  ISETP.GT.U32.AND P6, PT, R3.reuse, R8, PT ;  /* 0x000000080300720c */ /* 0x040fe20003fc4070 */
[----:B------:R-:W-:Y:S02]  /*5f10*/  @!P0 IMAD.MOV R7, RZ, RZ, -R7 ;  /* 0x000000ffff078224 */ /* 0x000fe400078e0a07 */
[----:B------:R-:W-:Y:S01]  /*5f20*/  IMAD.HI.U32 R14, R4, R10, RZ ;  /* 0x0000000a040e7227 */ /* 0x000fe200078e00ff */
[----:B------:R-:W-:Y:S02]  /*5f30*/  ISETP.GT.U32.AND P0, PT, R3, R11, PT ;  /* 0x0000000b0300720c */ /* 0x000fe40003f04070 */
[----:B------:R0:W-:Y:S01]  /*5f40*/  STL [R1+0x414], R7 ;  /* 0x0004140701007387 */ /* 0x0001e20000100800 */
[----:B------:R-:W-:-:S02]  /*5f50*/  VIADD R12, R0, 0x19c ;  /* 0x0000019c000c7836 */ /* 0x000fc40000000000 */
[C---:B------:R-:W-:Y:S02]  /*5f60*/  VIADD R18, R0.reuse, 0x19a ;  /* 0x0000019a00127836 */ /* 0x040fe40000000000 */
[----:B------:R-:W-:Y:S01]  /*5f70*/  VIADD R9, R0, 0x19b ;  /* 0x0000019b00097836 */ /* 0x000fe20000000000 */
[----:B------:R-:W-:Y:S01]  /*5f80*/  IABS R2, R12 ;  /* 0x0000000c00027213 */ /* 0x000fe20000000000 */
[----:B------:R-:W-:Y:S02]  /*5f90*/  @!P6 IMAD.IADD R8, R8, 0x1, -R3 ;  /* 0x000000010808e824 */ /* 0x000fe400078e0a03 */
[----:B0-----:R-:W-:Y:S01]  /*5fa0*/  IMAD.MOV.U32 R7, RZ, RZ, R5 ;  /* 0x000000ffff077224 */ /* 0x001fe200078e0005 */
[----:B------:R-:W-:Y:S01]  /*5fb0*/  IABS R13, R9 ;  /* 0x00000009000d7213 */ /* 0x000fe20000000000 */
[----:B------:R-:W-:Y:S01]  /*5fc0*/  IMAD.MOV R5, RZ, RZ, -R14 ;  /* 0x000000ffff057224 */ /* 0x000fe200078e0a0e */
[----:B------:R-:W-:Y:S01]  /*5fd0*/  IABS R14, R18 ;  /* 0x00000012000e7213 */ /* 0x000fe20000000000 */
[----:B------:R-:W-:Y:S01]  /*5fe0*/  @!P4 IMAD.MOV R7, RZ, RZ, -R7 ;  /* 0x000000ffff07c224 */ /* 0x000fe200078e0a07 */
[C---:B------:R-:W-:Y:S01]  /*5ff0*/  ISETP.GT.U32.AND P4, PT, R3.reuse, R15, PT ;  /* 0x0000000f0300720c */ /* 0x040fe20003f84070 */
[----:B------:R-:W-:-:S02]  /*6000*/  IMAD R5, R3, R5, R10 ;  /* 0x0000000503057224 */ /* 0x000fc400078e020a */
[C---:B------:R-:W-:Y:S01]  /*6010*/  IMAD.HI.U32 R16, R4.reuse, R2, RZ ;  /* 0x0000000204107227 */ /* 0x040fe200078e00ff */
[----:B------:R0:W-:Y:S02]  /*6020*/  STL [R1+0x418], R7 ;  /* 0x0004180701007387 */ /* 0x0001e40000100800 */
[----:B------:R-:W-:Y:S01]  /*6030*/  ISETP.GT.U32.AND P6, PT, R3, R5, PT ;  /* 0x000000050300720c */ /* 0x000fe20003fc4070 */
[----:B------:R-:W-:Y:S02]  /*6040*/  IMAD.MOV.U32 R10, RZ, RZ, R14 ;  /* 0x000000ffff0a7224 */ /* 0x000fe400078e000e */
[----:B------:R-:W-:-:S04]  /*6050*/  IMAD.HI.U32 R14, R4, R13, RZ ;  /* 0x0000000d040e7227 */ /* 0x000fc800078e00ff */
[--C-:B------:R-:W-:Y:S01]  /*6060*/  @!P4 IMAD.IADD R15, R15, 0x1, -R3.reuse ;  /* 0x000000010f0fc824 */ /* 0x100fe200078e0a03 */
[----:B------:R-:W-:Y:S01]  /*6070*/  ISETP.GE.AND P4, PT, R9, RZ, PT ;  /* 0x000000ff0900720c */ /* 0x000fe20003f86270 */
[----:B0-----:R-:W-:Y:S02]  /*6080*/  IMAD.MOV.U32 R7, RZ, RZ, R8 ;  /* 0x000000ffff077224 */ /* 0x001fe400078e0008 */
[----:B------:R-:W-:Y:S01]  /*6090*/  @!P0 IMAD.IADD R11, R11, 0x1, -R3 ;  /* 0x000000010b0b8824 */ /* 0x000fe200078e0a03 */
[----:B------:R-:W-:Y:S01]  /*60a0*/  ISETP.GE.AND P0, PT, R12, RZ, PT ;  /* 0x000000ff0c00720c */ /* 0x000fe20003f06270 */
[----:B------:R-:W-:Y:S01]  /*60b0*/  @!P5 IMAD.MOV R7, RZ, RZ, -R7 ;  /* 0x000000ffff07d224 */ /* 0x000fe200078e0a07 */
[C---:B------:R-:W-:Y:S01]  /*60c0*/  ISETP.GT.U32.AND P5, PT, R3.reuse, R15, PT ;  /* 0x0000000f0300720c */ /* 0x040fe20003fa4070 */
[----:B------:R-:W-:Y:S02]  /*60d0*/  IMAD.MOV R16, RZ, RZ, -R16 ;  /* 0x000000ffff107224 */ /* 0x000fe400078e0a10 */
[----:B------:R-:W-:Y:S01]  /*60e0*/  IMAD.MOV R14, RZ, RZ, -R14 ;  /* 0x000000ffff0e7224 */ /* 0x000fe200078e0a0e */
[----:B------:R0:W-:Y:S01]  /*60f0*/  STL [R1+0x41c], R7 ;  /* 0x00041c0701007387 */ /* 0x0001e20000100800 */
[----:B------:R-:W-:-:S02]  /*6100*/  IMAD R2, R3, R16, R2 ;  /* 0x0000001003027224 */ /* 0x000fc400078e0202 */
[----:B------:R-:W-:Y:S02]  /*6110*/  @!P6 IMAD.IADD R5, R5, 0x1, -R3 ;  /* 0x000000010505e824 */ /* 0x000fe400078e0a03 */
[C---:B------:R-:W-:Y:S02]  /*6120*/  IMAD R9, R3.reuse, R14, R13 ;  /* 0x0000000e03097224 */ /* 0x040fe400078e020d */
[----:B------:R-:W-:Y:S01]  /*6130*/  IMAD.HI.U32 R12, R4, R10, RZ ;  /* 0x0000000a040c7227 */ /* 0x000fe200078e00ff */
[----:B------:R-:W-:-:S03]  /*6140*/  ISETP.GT.U32.AND P6, PT, R3, R5, PT ;  /* 0x000000050300720c */ /* 0x000fc60003fc4070 */
[----:B0-----:R-:W-:Y:S02]  /*6150*/  IMAD.MOV.U32 R7, RZ, RZ, R11 ;  /* 0x000000ffff077224 */ /* 0x001fe400078e000b */
[----:B------:R-:W-:Y:S01]  /*6160*/  @!P5 IMAD.IADD R15, R15, 0x1, -R3 ;  /* 0x000000010f0fd824 */ /* 0x000fe200078e0a03 */
[C---:B------:R-:W-:Y:S01]  /*6170*/  ISETP.GT.U32.AND P5, PT, R3.reuse, R9, PT ;  /* 0x000000090300720c */ /* 0x040fe20003fa4070 */
[----:B------:R-:W-:Y:S01]  /*6180*/  @!P2 IMAD.MOV R7, RZ, RZ, -R7 ;  /* 0x000000ffff07a224 */ /* 0x000fe200078e0a07 */
[C---:B------:R-:W-:Y:S01]  /*6190*/  ISETP.GT.U32.AND P2, PT, R3.reuse, R2, PT ;  /* 0x000000020300720c */ /* 0x040fe20003f44070 */
[----:B------:R-:W-:Y:S02]  /*61a0*/  IMAD.MOV R12, RZ, RZ, -R12 ;  /* 0x000000ffff0c7224 */ /* 0x000fe400078e0a0c */
[----:B------:R-:W-:Y:S01]  /*61b0*/  VIADD R13, R0, 0x199 ;  /* 0x00000199000d7836 */ /* 0x000fe20000000000 */
[----:B------:R0:W-:Y:S01]  /*61c0*/  STL [R1+0x420], R7 ;  /* 0x0004200701007387 */ /* 0x0001e20000100800 */
[----:B------:R-:W-:-:S02]  /*61d0*/  IMAD R10, R3, R12, R10 ;  /* 0x0000000c030a7224 */ /* 0x000fc400078e020a */
[--C-:B------:R-:W-:Y:S01]  /*61e0*/  @!P6 IMAD.IADD R5, R5, 0x1, -R3.reuse ;  /* 0x000000010505e824 */ /* 0x100fe200078e0a03 */
[----:B------:R-:W-:Y:S01]  /*61f0*/  IABS R11, R13 ;  /* 0x0000000d000b7213 */ /* 0x000fe20000000000 */
[----:B------:R-:W-:Y:S01]  /*6200*/  VIADD R12, R0, 0x197 ;  /* 0x00000197000c7836 */ /* 0x000fe20000000000 */
[----:B------:R-:W-:Y:S01]  /*6210*/  ISETP.GT.U32.AND P6, PT, R3, R10, PT ;  /* 0x0000000a0300720c */ /* 0x000fe20003fc4070 */
[--C-:B------:R-:W-:Y:S02]  /*6220*/  @!P5 IMAD.IADD R9, R9, 0x1, -R3.reuse ;  /* 0x000000010909d824 */ /* 0x100fe400078e0a03 */
[----:B------:R-:W-:Y:S01]  /*6230*/  @!P2 IMAD.IADD R2, R2, 0x1, -R3 ;  /* 0x000000010202a824 */ /* 0x000fe200078e0a03 */
[----:B------:R-:W-:Y:S01]  /*6240*/  IABS R19, R12 ;  /* 0x0000000c00137213 */ /* 0x000fe20000000000 */
[----:B------:R-:W-:Y:S01]  /*6250*/  IMAD.HI.U32 R17, R4, R11, RZ ;  /* 0x0000000b04117227 */ /* 0x000fe200078e00ff */
[----:B------:R-:W-:Y:S02]  /*6260*/  ISETP.GE.AND P2, PT, R18, RZ, PT ;  /* 0x000000ff1200720c */ /* 0x000fe40003f46270 */
[----:B------:R-:W-:Y:S01]  /*6270*/  ISETP.GT.U32.AND P5, PT, R3, R2, PT ;  /* 0x000000020300720c */ /* 0x000fe20003fa4070 */
[----:B------:R-:W-:-:S02]  /*6280*/  VIADD R14, R0, 0x198 ;  /* 0x00000198000e7836 */ /* 0x000fc40000000000 */
[----:B------:R-:W-:Y:S02]  /*6290*/  IMAD.MOV R17, RZ, RZ, -R17 ;  /* 0x000000ffff117224 */ /* 0x000fe400078e0a11 */
[----:B------:R-:W-:Y:S01]  /*62a0*/  @!P6 IMAD.IADD R10, R10, 0x1, -R3 ;  /* 0x000000010a0ae824 */ /* 0x000fe200078e0a03 */
[----:B------:R-:W-:Y:S01]  /*62b0*/  IABS R16, R14 ;  /* 0x0000000e00107213 */ /* 0x000fe20000000000 */
[C---:B------:R-:W-:Y:S01]  /*62c0*/  IMAD R11, R3.reuse, R17, R11 ;  /* 0x00000011030b7224 */ /* 0x040fe200078e020b */
[----:B------:R-:W-:Y:S01]  /*62d0*/  ISETP.GT.U32.AND P6, PT, R3, R9, PT ;  /* 0x000000090300720c */ /* 0x000fe20003fc4070 */
[----:B------:R-:W-:Y:S02]  /*62e0*/  IMAD.MOV.U32 R18, RZ, RZ, R19 ;  /* 0x000000ffff127224 */ /* 0x000fe400078e0013 */
[----:B------:R-:W-:Y:S02]  /*62f0*/  VIADD R8, R0, 0x196 ;  /* 0x0000019600087836 */ /* 0x000fe40000000000 */
[----:B------:R-:W-:-:S03]  /*6300*/  IMAD.HI.U32 R19, R4, R16, RZ ;  /* 0x0000001004137227 */ /* 0x000fc600078e00ff */
[----:B------:R-:W-:Y:S01]  /*6310*/  IABS R20, R8 ;  /* 0x0000000800147213 */ /* 0x000fe20000000000 */
[----:B------:R-:W-:Y:S01]  /*6320*/  @!P5 IMAD.IADD R2, R2, 0x1, -R3 ;  /* 0x000000010202d824 */ /* 0x000fe200078e0a03 */
[C---:B------:R-:W-:Y:S01]  /*6330*/  ISETP.GT.U32.AND P5, PT, R3.reuse, R11, PT ;  /* 0x0000000b0300720c */ /* 0x040fe20003fa4070 */
[----:B------:R-:W-:Y:S02]  /*6340*/  IMAD.MOV.U32 R21, RZ, RZ, R15 ;  /* 0x000000ffff157224 */ /* 0x000fe400078e000f */
[----:B------:R-:W-:Y:S02]  /*6350*/  IMAD.MOV R19, RZ, RZ, -R19 ;  /* 0x000000ffff137224 */ /* 0x000fe400078e0a13 */
[----:B0-----:R-:W-:Y:S02]  /*6360*/  IMAD.MOV.U32 R7, RZ, RZ, R5 ;  /* 0x000000ffff077224 */ /* 0x001fe400078e0005 */
[----:B------:R-:W-:Y:S01]  /*6370*/  @!P1 IMAD.MOV R21, RZ, RZ, -R21 ;  /* 0x000000ffff159224 */ /* 0x000fe200078e0a15 */
[----:B------:R-:W-:Y:S01]  /*6380*/  ISETP.GT.U32.AND P1, PT, R3, R10, PT ;  /* 0x0000000a0300720c */ /* 0x000fe20003f24070 */
[----:B------:R-:W-:Y:S01]  /*6390*/  @!P3 IMAD.MOV R7, RZ, RZ, -R7 ;  /* 0x000000ffff07b224 */ /* 0x000fe200078e0a07 */
[----:B------:R-:W-:Y:S01]  /*63a0*/  ISETP.GE.AND P3, PT, R13, RZ, PT ;  /* 0x000000ff0d00720c */ /* 0x000fe20003f66270 */
[----:B------:R-:W-:Y:S01]  /*63b0*/  IMAD R16, R3, R19, R16 ;  /* 0x0000001303107224 */ /* 0x000fe200078e0210 */
[----:B------:R-:W-:Y:S01]  /*63c0*/  STL [R1+0x424], R21 ;  /* 0x0004241501007387 */ /* 0x000fe20000100800 */
[----:B------:R-:W-:-:S03]  /*63d0*/  IMAD.HI.U32 R15, R4, R20, RZ ;  /* 0x00000014040f7227 */ /* 0x000fc600078e00ff */
[----:B------:R0:W-:Y:S01]  /*63e0*/  STL [R1+0x428], R7 ;  /* 0x0004280701007387 */ /* 0x0001e20000100800 */
[----:B------:R-:W-:Y:S01]  /*63f0*/  @!P6 IMAD.IADD R9, R9, 0x1, -R3 ;  /* 0x000000010909e824 */ /* 0x000fe200078e0a03 */
[----:B------:R-:W-:Y:S01]  /*6400*/  ISETP.GT.U32.AND P6, PT, R3, R16, PT ;  /* 0x000000100300720c */ /* 0x000fe20003fc4070 */
[----:B------:R-:W-:Y:S02]  /*6410*/  IMAD.MOV R15, RZ, RZ, -R15 ;  /* 0x000000ffff0f7224 */ /* 0x000fe400078e0a0f */
[----:B------:R-:W-:Y:S02]  /*6420*/  @!P5 IMAD.IADD R11, R11, 0x1, -R3 ;  /* 0x000000010b0bd824 */ /* 0x000fe400078e0a03 */
[----:B------:R-:W-:Y:S02]  /*6430*/  IMAD R15, R3, R15, R20 ;  /* 0x0000000f030f7224 */ /* 0x000fe400078e0214 */
[----:B------:R-:W-:-:S04]  /*6440*/  IMAD.HI.U32 R13, R4, R18, RZ ;  /* 0x00000012040d7227 */ /* 0x000fc800078e00ff */
[----:B0-----:R-:W-:Y:S02]  /*6450*/  IMAD.MOV.U32 R7, RZ, RZ, R2 ;  /* 0x000000ffff077224 */ /* 0x001fe400078e0002 */
[----:B------:R-:W-:Y:S02]  /*6460*/  VIADD R5, R0, 0x195 ;  /* 0x0000019500057836 */ /* 0x000fe40000000000 */
[----:B------:R-:W-:Y:S01]  /*6470*/  @!P0 IMAD.MOV R7, RZ, RZ, -R7 ;  /* 0x000000ffff078224 */ /* 0x000fe200078e0a07 */
[C---:B------:R-:W-:Y:S01]  /*6480*/  ISETP.GT.U32.AND P0, PT, R3.reuse, R11, PT ;  /* 0x0000000b0300720c */ /* 0x040fe20003f04070 */
[----:B------:R-:W-:Y:S01]  /*6490*/  @!P1 IMAD.IADD R10, R10, 0x1, -R3 ;  /* 0x000000010a0a9824 */ /* 0x000fe200078e0a03 */
[----:B------:R-:W-:Y:S01]  /*64a0*/  ISETP.GE.AND P1, PT, R14, RZ, PT ;  /* 0x000000ff0e00720c */ /* 0x000fe20003f26270 */
[----:B------:R-:W-:Y:S01]  /*64b0*/  @!P4 IMAD.MOV R9, RZ, RZ, -R9 ;  /* 0x000000ffff09c224 */ /* 0x000fe200078e0a09 */
[C---:B------:R-:W-:Y:S01]  /*64c0*/  ISETP.GT.U32.AND P4, PT, R3.reuse, R15, PT ;  /* 0x0000000f0300720c */ /* 0x040fe20003f84070 */
[----:B------:R-:W-:Y:S01]  /*64d0*/  IMAD.MOV R13, RZ, RZ, -R13 ;  /* 0x000000ffff0d7224 */ /* 0x000fe200078e0a0d */
[----:B------:R0:W-:Y:S01]  /*64e0*/  STL [R1+0x42c], R7 ;  /* 0x00042c0701007387 */ /* 0x0001e20000100800 */
[----:B------:R-:W-:Y:S01]  /*64f0*/  @!P6 IMAD.IADD R16, R16, 0x1, -R3 ;  /* 0x000000011010e824 */ /* 0x000fe200078e0a03 */
[----:B------:R-:W-:Y:S01]  /*6500*/  IABS R14, R5 ;  /* 0x00000005000e7213 */ /* 0x000fe20000000000 */
[C---:B------:R-:W-:Y:S01]  /*6510*/  IMAD R13, R3.reuse, R13, R18 ;  /* 0x0000000d030d7224 */ /* 0x040fe200078e0212 */
[----:B------:R-:W-:Y:S01]  /*6520*/  STL [R1+0x434], R9 ;  /* 0x0004340901007387 */ /* 0x000fe20000100800 */
[----:B------:R-:W-:Y:S01]  /*6530*/  VIADD R17, R0, 0x194 ;  /* 0x0000019400117836 */ /* 0x000fe20000000000 */
[C---:B------:R-:W-:Y:S01]  /*6540*/  ISETP.GT.U32.AND P6, PT, R3.reuse, R16, PT ;  /* 0x000000100300720c */ /* 0x040fe20003fc4070 */
[----:B------:R-:W-:Y:S01]  /*6550*/  IMAD.HI.U32 R18, R4, R14, RZ ;  /* 0x0000000e04127227 */ /* 0x000fe200078e00ff */
[----:B------:R-:W-:-:S02]  /*6560*/  ISETP.GT.U32.AND P5, PT, R3, R13, PT ;  /* 0x0000000d0300720c */ /* 0x000fc40003fa4070 */
[----:B------:R-:W-:Y:S01]  /*6570*/  IABS R2, R17 ;  /* 0x0000001100027213 */ /* 0x000fe20000000000 */
[----:B0-----:R-:W-:Y:S02]  /*6580*/  IMAD.MOV.U32 R7, RZ, RZ, R10 ;  /* 0x000000ffff077224 */ /* 0x001fe400078e000a */
[----:B------:R-:W-:Y:S01]  /*6590*/  @!P0 IMAD.IADD R11, R11, 0x1, -R3 ;  /* 0x000000010b0b8824 */ /* 0x000fe200078e0a03 */
[----:B------:R-:W-:Y:S01]  /*65a0*/  ISETP.GE.AND P0, PT, R8, RZ, PT ;  /* 0x000000ff0800720c */ /* 0x000fe20003f06270 */
[----:B------:R-:W-:Y:S01]  /*65b0*/  @!P2 IMAD.MOV R7, RZ, RZ, -R7 ;  /* 0x000000ffff07a224 */ /* 0x000fe200078e0a07 */
[----:B------:R-:W-:Y:S01]  /*65c0*/  ISETP.GE.AND P2, PT, R12, RZ, PT ;  /* 0x000000ff0c00720c */ /* 0x000fe20003f46270 */
[----:B------:R-:W-:Y:S02]  /*65d0*/  IMAD.MOV R18, RZ, RZ, -R18 ;  /* 0x000000ffff127224 */ /* 0x000fe400078e0a12 */
[----:B------:R-:W-:Y:S01]  /*65e0*/  @!P4 IMAD.IADD R15, R15, 0x1, -R3 ;  /* 0x000000010f0fc824 */ /* 0x000fe200078e0a03 */
[----:B------:R0:W-:Y:S01]  /*65f0*/  STL [R1+0x438], R7 ;  /* 0x0004380701007387 */ /* 0x0001e20000100800 */
[----:B------:R-:W-:Y:S01]  /*6600*/  IMAD R14, R3, R18, R14 ;  /* 0x00000012030e7224 */ /* 0x000fe200078e020e */
[----:B------:R-:W-:Y:S01]  /*6610*/  ISETP.GE.AND P4, PT, R5, RZ, PT ;  /* 0x000000ff0500720c */ /* 0x000fe20003f86270 */
[----:B------:R-:W-:-:S04]  /*6620*/  IMAD.HI.U32 R8, R4, R2, RZ ;  /* 0x0000000204087227 */ /* 0x000fc800078e00ff */
[--C-:B------:R-:W-:Y:S01]  /*6630*/  @!P6 IMAD.IADD R16, R16, 0x1, -R3.reuse ;  /* 0x000000011010e824 */ /* 0x100fe200078e0a03 */
[----:B------:R-:W-:Y:S01]  /*6640*/  ISETP.GT.U32.AND P6, PT, R3, R14, PT ;  /* 0x0000000e0300720c */ /* 0x000fe20003fc4070 */
[----:B------:R-:W-:Y:S02]  /*6650*/  @!P5 IMAD.IADD R13, R13, 0x1, -R3 ;  /* 0x000000010d0dd824 */ /* 0x000fe400078e0a03 */
[----:B0-----:R-:W-:Y:S02]  /*6660*/  IMAD.MOV.U32 R7, RZ, RZ, R11 ;  /* 0x000000ffff077224 */ /* 0x001fe400078e000b */
[----:B------:R-:W-:Y:S01]  /*6670*/  IMAD.MOV R8, RZ, RZ, -R8 ;  /* 0x000000ffff087224 */ /* 0x000fe200078e0a08 */
[C---:B------:R-:W-:Y:S01]  /*6680*/  ISETP.GT.U32.AND P5, PT, R3.reuse, R13, PT ;  /* 0x0000000d0300720c */ /* 0x040fe20003fa4070 */
[----:B------:R-:W-:Y:S01]  /*6690*/  @!P3 IMAD.MOV R7, RZ, RZ, -R7 ;  /* 0x000000ffff07b224 */ /* 0x000fe200078e0a07 */
[C---:B------:R-:W-:Y:S01]  /*66a0*/  ISETP.GT.U32.AND P3, PT, R3.reuse, R15, PT ;  /* 0x0000000f0300720c */ /* 0x040fe20003f64070 */
[----:B------:R-:W-:-:S02]  /*66b0*/  IMAD R2, R3, R8, R2 ;  /* 0x0000000803027224 */ /* 0x000fc400078e0202 */
[----:B------:R-:W-:Y:S01]  /*66c0*/  VIADD R8, R0, 0x193 ;  /* 0x0000019300087836 */ /* 0x000fe20000000000 */
[----:B------:R0:W-:Y:S01]  /*66d0*/  STL [R1+0x43c], R7 ;  /* 0x00043c0701007387 */ /* 0x0001e20000100800 */
[--C-:B------:R-:W-:Y:S02]  /*66e0*/  @!P6 IMAD.IADD R14, R14, 0x1, -R3.reuse ;  /* 0x000000010e0ee824 */ /* 0x100fe400078e0a03 */
[C---:B------:R-:W-:Y:S01]  /*66f0*/  VIADD R9, R0.reuse, 0x192 ;  /* 0x0000019200097836 */ /* 0x040fe20000000000 */
[----:B------:R-:W-:Y:S01]  /*6700*/  IABS R19, R8 ;  /* 0x0000000800137213 */ /* 0x000fe20000000000 */
[----:B------:R-:W-:Y:S01]  /*6710*/  VIADD R10, R0, 0x191 ;  /* 0x00000191000a7836 */ /* 0x000fe20000000000 */
[----:B------:R-:W-:Y:S01]  /*6720*/  ISETP.GT.U32.AND P6, PT, R3, R14, PT ;  /* 0x0000000e0300720c */ /* 0x000fe20003fc4070 */
[--C-:B------:R-:W-:Y:S01]  /*6730*/  @!P5 IMAD.IADD R13, R13, 0x1, -R3.reuse ;  /* 0x000000010d0dd824 */ /* 0x100fe200078e0a03 */
[----:B------:R-:W-:Y:S01]  /*6740*/  ISETP.GE.AND P5, PT, R17, RZ, PT ;  /* 0x000000ff1100720c */ /* 0x000fe20003fa6270 */
[----:B------:R-:W-:Y:S01]  /*6750*/  @!P3 IMAD.IADD R15, R15, 0x1, -R3 ;  /* 0x000000010f0fb824 */ /* 0x000fe200078e0a03 */
[----:B------:R-:W-:Y:S01]  /*6760*/  ISETP.GT.U32.AND P3, PT, R3, R2, PT ;  /* 0x000000020300720c */ /* 0x000fe20003f64070 */
[----:B0-----:R-:W-:-:S02]  /*6770*/  IMAD.MOV.U32 R7, RZ, RZ, R16 ;  /* 0x000000ffff077224 */ /* 0x001fc400078e0010 */
[----:B------:R-:W-:Y:S02]  /*6780*/  IMAD.MOV.U32 R11, RZ, RZ, R13 ;  /* 0x000000ffff0b7224 */ /* 0x000fe400078e000d */
[----:B------:R-:W-:Y:S01]  /*6790*/  @!P1 IMAD.MOV R7, RZ, RZ, -R7 ;  /* 0x000000ffff079224 */ /* 0x000fe200078e0a07 */
[----:B------:R-:W-:Y:S01]  /*67a0*/  ISETP.GE.AND P1, PT, R8, RZ, PT ;  /* 0x000000ff0800720c */ /* 0x000fe20003f26270 */
[----:B------:R-:W-:Y:S01]  /*67b0*/  @!P2 IMAD.MOV R11, RZ, RZ, -R11 ;  /* 0x000000ffff0ba224 */ /* 0x000fe200078e0a0b */
[----:B------:R-:W-:Y:S01]  /*67c0*/  ISETP.GE.AND P2, PT, R9, RZ, PT ;  /* 0x000000ff0900720c */ /* 0x000fe20003f46270 */
[--C-:B------:R-:W-:Y:S01]  /*67d0*/  @!P6 IMAD.IADD R14, R14, 0x1, -R3.reuse ;  /* 0x000000010e0ee824 */ /* 0x100fe200078e0a03 */
[----:B------:R0:W-:Y:S01]  /*67e0*/  STL [R1+0x440], R7 ;  /* 0x0004400701007387 */ /* 0x0001e20000100800 */
[----:B------:R-:W-:Y:S01]  /*67f0*/  IABS R8, R9 ;  /* 0x0000000900087213 */ /* 0x000fe20000000000 */
[----:B------:R-:W-:Y:S02]  /*6800*/  IMAD.HI.U32 R9, R4, R19, RZ ;  /* 0x0000001304097227 */ /* 0x000fe400078e00ff */
[----:B------:R1:W-:Y:S02]  /*6810*/  STL [R1+0x444], R11 ;  /* 0x0004440b01007387 */ /* 0x0003e40000100800 */
[----:B------:R-:W-:-:S02]  /*6820*/  @!P3 IMAD.IADD R2, R2, 0x1, -R3 ;  /* 0x000000010202b824 */ /* 0x000fc400078e0a03 */
[----:B------:R-:W-:Y:S02]  /*6830*/  IMAD.MOV R9, RZ, RZ, -R9 ;  /* 0x000000ffff097224 */ /* 0x000fe400078e0a09 */
[----:B0-----:R-:W-:Y:S01]  /*6840*/  IMAD.MOV.U32 R7, RZ, RZ, R15 ;  /* 0x000000ffff077224 */ /* 0x001fe200078e000f */
[C---:B------:R-:W-:Y:S01]  /*6850*/  ISETP.GT.U32.AND P3, PT, R3.reuse, R2, PT ;  /* 0x000000020300720c */ /* 0x040fe20003f64070 */
[----:B------:R-:W-:Y:S02]  /*6860*/  IMAD R19, R3, R9, R19 ;  /* 0x0000000903137224 */ /* 0x000fe400078e0213 */
[----:B------:R-:W-:Y:S01]  /*6870*/  @!P0 IMAD.MOV R7, RZ, RZ, -R7 ;  /* 0x000000ffff078224 */ /* 0x000fe200078e0a07 */
[----:B-1----:R-:W-:Y:S01]  /*6880*/  IABS R11, R10 ;  /* 0x0000000a000b7213 */ /* 0x002fe20000000000 */
[----:B------:R-:W-:Y:S01]  /*6890*/  VIADD R5, R0, 0x190 ;  /* 0x0000019000057836 */ /* 0x000fe20000000000 */
[----:B------:R-:W-:Y:S01]  /*68a0*/  ISETP.GE.AND P0, PT, R10, RZ, PT ;  /* 0x000000ff0a00720c */ /* 0x000fe20003f06270 */
[----:B------:R-:W-:Y:S01]  /*68b0*/  IMAD.MOV.U32 R10, RZ, RZ, R8 ;  /* 0x000000ffff0a7224 */ /* 0x000fe200078e0008 */
[----:B------:R0:W-:Y:S01]  /*68c0*/  STL [R1+0x448], R7 ;  /* 0x0004480701007387 */ /* 0x0001e20000100800 */
[----:B------:R-:W-:Y:S01]  /*68d0*/  IMAD.HI.U32 R8, R4, R11, RZ ;  /* 0x0000000b04087227 */ /* 0x000fe200078e00ff */
[----:B------:R-:W-:-:S02]  /*68e0*/  ISETP.GE.AND P6, PT, R5, RZ, PT ;  /* 0x000000ff0500720c */ /* 0x000fc40003fc6270 */
[----:B------:R-:W-:Y:S01]  /*68f0*/  IABS R15, R5 ;  /* 0x00000005000f7213 */ /* 0x000fe20000000000 */
[----:B------:R-:W-:Y:S02]  /*6900*/  IMAD.MOV R8, RZ, RZ, -R8 ;  /* 0x000000ffff087224 */ /* 0x000fe400078e0a08 */
[----:B------:R-:W-:Y:S02]  /*6910*/  @!P3 IMAD.IADD R2, R2, 0x1, -R3 ;  /* 0x000000010202b824 */ /* 0x000fe400078e0a03 */
[----:B------:R-:W-:Y:S02]  /*6920*/  IMAD R11, R3, R8, R11 ;  /* 0x00000008030b7224 */ /* 0x000fe400078e020b */
[----:B0-----:R-:W-:Y:S02]  /*6930*/  IMAD.MOV.U32 R7, RZ, RZ, R14 ;  /* 0x000000ffff077224 */ /* 0x001fe400078e000e */
[----:B------:R-:W-:-:S04]  /*6940*/  IMAD.HI.U32 R5, R4, R10, RZ ;  /* 0x0000000a04057227 */ /* 0x000fc800078e00ff */
[----:B------:R-:W-:Y:S01]  /*6950*/  @!P4 IMAD.MOV R7, RZ, RZ, -R7 ;  /* 0x000000ffff07c224 */ /* 0x000fe200078e0a07 */
[C---:B------:R-:W-:Y:S01]  /*6960*/  ISETP.GT.U32.AND P4, PT, R3.reuse, R19, PT ;  /* 0x000000130300720c */ /* 0x040fe20003f84070 */
[----:B------:R-:W-:Y:S02]  /*6970*/  IMAD.MOV R9, RZ, RZ, -R5 ;  /* 0x000000ffff097224 */ /* 0x000fe400078e0a05 */
[----:B------:R-:W-:Y:S01]  /*6980*/  VIADD R16, R0, 0x18e ;  /* 0x0000018e00107836 */ /* 0x000fe20000000000 */
[----:B------:R0:W-:Y:S01]  /*6990*/  STL [R1+0x44c], R7 ;  /* 0x00044c0701007387 */ /* 0x0001e20000100800 */
[----:B------:R-:W-:Y:S02]  /*69a0*/  IMAD R10, R3, R9, R10 ;  /* 0x00000009030a7224 */ /* 0x000fe400078e020a */
[----:B------:R-:W-:-:S03]  /*69b0*/  IMAD.HI.U32 R5, R4, R15, RZ ;  /* 0x0000000f04057227 */ /* 0x000fc600078e00ff */
[----:B------:R-:W-:Y:S01]  /*69c0*/  ISETP.GT.U32.AND P3, PT, R3, R10, PT ;  /* 0x0000000a0300720c */ /* 0x000fe20003f64070 */
[----:B------:R-:W-:Y:S02]  /*69d0*/  IMAD.MOV R5, RZ, RZ, -R5 ;  /* 0x000000ffff057224 */ /* 0x000fe400078e0a05 */
[----:B------:R-:W-:Y:S02]  /*69e0*/  @!P4 IMAD.IADD R19, R19, 0x1, -R3 ;  /* 0x000000011313c824 */ /* 0x000fe400078e0a03 */
[----:B0-----:R-:W-:Y:S01]  /*69f0*/  IMAD.MOV.U32 R7, RZ, RZ, R2 ;  /* 0x000000ffff077224 */ /* 0x001fe200078e0002 */
[----:B------:R-:W-:Y:S01]  /*6a00*/  IABS R2, R16 ;  /* 0x0000001000027213 */ /* 0x000fe20000000000 */
[----:B------:R-:W-:Y:S01]  /*6a10*/  VIADD R20, R0, 0x18f ;  /* 0x0000018f00147836 */ /* 0x000fe20000000000 */
[C---:B------:R-:W-:Y:S01]  /*6a20*/  ISETP.GT.U32.AND P4, PT, R3.reuse, R19, PT ;  /* 0x000000130300720c */ /* 0x040fe20003f84070 */
[----:B------:R-:W-:Y:S01]  /*6a30*/  @!P5 IMAD.MOV R7, RZ, RZ, -R7 ;  /* 0x000000ffff07d224 */ /* 0x000fe200078e0a07 */
[C---:B------:R-:W-:Y:S01]  /*6a40*/  ISETP.GT.U32.AND P5, PT, R3.reuse, R11, PT ;  /* 0x0000000b0300720c */ /* 0x040fe20003fa4070 */
[----:B------:R-:W-:Y:S01]  /*6a50*/  IMAD R15, R3, R5, R15 ;  /* 0x00000005030f7224 */ /* 0x000fe200078e020f */
[----:B------:R-:W-:Y:S01]  /*6a60*/  IABS R5, R20 ;  /* 0x0000001400057213 */ /* 0x000fe20000000000 */
[----:B------:R-:W-:Y:S01]  /*6a70*/  IMAD.HI.U32 R8, R4, R2, RZ ;  /* 0x0000000204087227 */ /* 0x000fe200078e00ff */
[----:B------:R0:W-:Y:S03]  /*6a80*/  STL [R1+0x450], R7 ;  /* 0x0004500701007387 */ /* 0x0001e60000100800 */
[----:B------:R-:W-:-:S02]  /*6a90*/  @!P3 IMAD.IADD R10, R10, 0x1, -R3 ;  /* 0x000000010a0ab824 */ /* 0x000fc400078e0a03 */
[----:B------:R-:W-:Y:S02]  /*6aa0*/  IMAD.MOV R8, RZ, RZ, -R8 ;  /* 0x000000ffff087224 */ /* 0x000fe400078e0a08 */
[--C-:B------:R-:W-:Y:S01]  /*6ab0*/  @!P4 IMAD.IADD R19, R19, 0x1, -R3.reuse ;  /* 0x000000011313c824 */ /* 0x100fe200078e0a03 */
[----:B------:R-:W-:Y:S01]  /*6ac0*/  ISETP.GT.U32.AND P4, PT, R3, R15, PT ;  /* 0x0000000f0300720c */ /* 0x000fe20003f84070 */
[----:B------:R-:W-:Y:S01]  /*6ad0*/  @!P5 IMAD.IADD R11, R11, 0x1, -R3 ;  /* 0x000000010b0bd824 */ /* 0x000fe200078e0a03 */
[C---:B------:R-:W-:Y:S01]  /*6ae0*/  ISETP.GT.U32.AND P3, PT, R3.reuse, R10, PT ;  /* 0x0000000a0300720c */ /* 0x040fe20003f64070 */
[C---:B------:R-:W-:Y:S02]  /*6af0*/  IMAD R2, R3.reuse, R8, R2 ;  /* 0x0000000803027224 */ /* 0x040fe400078e0202 */
[----:B------:R-:W-:Y:S01]  /*6b00*/  IMAD.HI.U32 R17, R4, R5, RZ ;  /* 0x0000000504117227 */ /* 0x000fe200078e00ff */
[----:B------:R-:W-:-:S03]  /*6b10*/  ISETP.GT.U32.AND P5, PT, R3, R11, PT ;  /* 0x0000000b0300720c */ /* 0x000fc60003fa4070 */
[----:B------:R-:W-:Y:S02]  /*6b20*/  IMAD.MOV R17, RZ, RZ, -R17 ;  /* 0x000000ffff117224 */ /* 0x000fe400078e0a11 */
[----:B------:R-:W-:Y:S02]  /*6b30*/  VIADD R13, R0, 0x18d ;  /* 0x0000018d000d7836 */ /* 0x000fe40000000000 */
[----:B------:R-:W-:Y:S02]  /*6b40*/  IMAD R5, R3, R17, R5 ;  /* 0x0000001103057224 */ /* 0x000fe400078e0205 */
[----:B0-----:R-:W-:Y:S01]  /*6b50*/  IMAD.MOV.U32 R7, RZ, RZ, R19 ;  /* 0x000000ffff077224 */ /* 0x001fe200078e0013 */
[----:B------:R-:W-:Y:S01]  /*6b60*/  IABS R9, R13 ;  /* 0x0000000d00097213 */ /* 0x000fe20000000000 */
[--C-:B------:R-:W-:Y:S01]  /*6b70*/  @!P4 IMAD.IADD R15, R15, 0x1, -R3.reuse ;  /* 0x000000010f0fc824 */ /* 0x100fe200078e0a03 */
[----:B------:R-:W-:Y:S01]  /*6b80*/  ISETP.GE.AND P4, PT, R20, RZ, PT ;  /* 0x000000ff1400720c */ /* 0x000fe20003f86270 */
[----:B------:R-:W-:Y:S01]  /*6b90*/  @!P5 IMAD.IADD R11, R11, 0x1, -R3 ;  /* 0x000000010b0bd824 */ /* 0x000fe200078e0a03 */
[----:B------:R-:W-:Y:S01]  /*6ba0*/  ISETP.GT.U32.AND P5, PT, R3, R2, PT ;  /* 0x000000020300720c */ /* 0x000fe20003fa4070 */
[----:B------:R-:W-:-:S02]  /*6bb0*/  VIADD R14, R0, 0x18c ;  /* 0x0000018c000e7836 */ /* 0x000fc40000000000 */
[----:B------:R-:W-:Y:S02]  /*6bc0*/  VIADD R8, R0, 0x18b ;  /* 0x0000018b00087836 */ /* 0x000fe40000000000 */
[----:B------:R-:W-:Y:S01]  /*6bd0*/  @!P3 IMAD.IADD R10, R10, 0x1, -R3 ;  /* 0x000000010a0ab824 */ /* 0x000fe200078e0a03 */
[C---:B------:R-:W-:Y:S01]  /*6be0*/  ISETP.GT.U32.AND P3, PT, R3.reuse, R5, PT ;  /* 0x000000050300720c */ /* 0x040fe20003f64070 */
[----:B------:R-:W-:Y:S01]  /*6bf0*/  @!P1 IMAD.MOV R7, RZ, RZ, -R7 ;  /* 0x000000ffff079224 */ /* 0x000fe200078e0a07 */
[----:B------:R-:W-:Y:S01]  /*6c00*/  ISETP.GT.U32.AND P1, PT, R3, R15, PT ;  /* 0x0000000f0300720c */ /* 0x000fe20003f24070 */
[----:B------:R-:W-:Y:S01]  /*6c10*/  IMAD.HI.U32 R18, R4, R9, RZ ;  /* 0x0000000904127227 */ /* 0x000fe200078e00ff */
[----:B------:R-:W-:Y:S02]  /*6c20*/  IABS R12, R14 ;  /* 0x0000000e000c7213 */ /* 0x000fe40000000000 */
[----:B------:R-:W-:Y:S01]  /*6c30*/  IABS R19, R8 ;  /* 0x0000000800137213 */ /* 0x000fe20000000000 */
[----:B------:R-:W-:Y:S01]  /*6c40*/  @!P5 IMAD.IADD R2, R2, 0x1, -R3 ;  /* 0x000000010202d824 */ /* 0x000fe200078e0a03 */
[----:B------:R0:W-:Y:S01]  /*6c50*/  STL [R1+0x454], R7 ;  /* 0x0004540701007387 */ /* 0x0001e20000100800 */
[----:B------:R-:W-:-:S03]  /*6c60*/  IMAD.HI.U32 R17, R4, R12, RZ ;  /* 0x0000000c04117227 */ /* 0x000fc600078e00ff */
[----:B------:R-:W-:Y:S01]  /*6c70*/  ISETP.GT.U32.AND P5, PT, R3, R2, PT ;  /* 0x000000020300720c */ /* 0x000fe20003fa4070 */
[----:B------:R-:W-:Y:S02]  /*6c80*/  IMAD.MOV R18, RZ, RZ, -R18 ;  /* 0x000000ffff127224 */ /* 0x000fe400078e0a12 */
[----:B------:R-:W-:Y:S02]  /*6c90*/  IMAD.MOV R17, RZ, RZ, -R17 ;  /* 0x000000ffff117224 */ /* 0x000fe400078e0a11 */
[----:B------:R-:W-:Y:S01]  /*6ca0*/  @!P3 IMAD.IADD R5, R5, 0x1, -R3 ;  /* 0x000000010505b824 */ /* 0x000fe200078e0a03 */
[----:B------:R-:W-:Y:S01]  /*6cb0*/  ISETP.GE.AND P3, PT, R16, RZ, PT ;  /* 0x000000ff1000720c */ /* 0x000fe20003f66270 */
[----:B0-----:R-:W-:Y:S02]  /*6cc0*/  IMAD.MOV.U32 R7, RZ, RZ, R10 ;  /* 0x000000ffff077224 */ /* 0x001fe400078e000a */
[----:B------:R-:W-:-:S04]  /*6cd0*/  IMAD.HI.U32 R10, R4, R19, RZ ;  /* 0x00000013040a7227 */ /* 0x000fc800078e00ff */
[----:B------:R-:W-:Y:S01]  /*6ce0*/  @!P2 IMAD.MOV R7, RZ, RZ, -R7 ;  /* 0x000000ffff07a224 */ /* 0x000fe200078e0a07 */
[C---:B------:R-:W-:Y:S01]  /*6cf0*/  ISETP.GT.U32.AND P2, PT, R3.reuse, R5, PT ;  /* 0x000000050300720c */ /* 0x040fe20003f44070 */
[----:B------:R-:W-:Y:S02]  /*6d00*/  IMAD R9, R3, R18, R9 ;  /* 0x0000001203097224 */ /* 0x000fe400078e0209 */
[----:B------:R-:W-:Y:S01]  /*6d10*/  @!P1 IMAD.IADD R15, R15, 0x1, -R3 ;  /* 0x000000010f0f9824 */ /* 0x000fe200078e0a03 */
[----:B------:R0:W-:Y:S01]  /*6d20*/  STL [R1+0x45c], R7 ;  /* 0x00045c0701007387 */ /* 0x0001e20000100800 */
[----:B------:R-:W-:Y:S01]  /*6d30*/  IMAD.MOV R10, RZ, RZ, -R10 ;  /* 0x000000ffff0a7224 */ /* 0x000fe200078e0a0a */
[C---:B------:R-:W-:Y:S01]  /*6d40*/  ISETP.GT.U32.AND P1, PT, R3.reuse, R9, PT ;  /* 0x000000090300720c */ /* 0x040fe20003f24070 */
[C---:B------:R-:W-:Y:S02]  /*6d50*/  IMAD R12, R3.reuse, R17, R12 ;  /* 0x00000011030c7224 */ /* 0x040fe400078e020c */
[----:B------:R-:W-:-:S02]  /*6d60*/  IMAD R19, R3, R10, R19 ;  /* 0x0000000a03137224 */ /* 0x000fc400078e0213 */
[----:B------:R-:W-:Y:S02]  /*6d70*/  @!P5 IMAD.IADD R2, R2, 0x1, -R3 ;  /* 0x000000010202d824 */ /* 0x000fe400078e0a03 */
[----:B------:R-:W-:Y:S01]  /*6d80*/  @!P0 IMAD.MOV R11, RZ, RZ, -R11 ;  /* 0x000000ffff0b8224 */ /* 0x000fe200078e0a0b */
[----:B------:R-:W-:Y:S01]  /*6d90*/  ISETP.GT.U32.AND P5, PT, R3, R19, PT ;  /* 0x000000130300720c */ /* 0x000fe20003fa4070 */
[----:B0-----:R-:W-:Y:S01]  /*6da0*/  IMAD.MOV.U32 R7, RZ, RZ, R15 ;  /* 0x000000ffff077224 */ /* 0x001fe200078e000f */
[----:B------:R-:W-:Y:S01]  /*6db0*/  ISETP.GE.AND P0, PT, R13, RZ, PT ;  /* 0x000000ff0d00720c */ /* 0x000fe20003f06270 */
[C---:B------:R-:W-:Y:S01]  /*6dc0*/  VIADD R15, R0.reuse, 0x18a ;  /* 0x0000018a000f7836 */ /* 0x040fe20000000000 */
[----:B------:R0:W-:Y:S01]  /*6dd0*/  STL [R1+0x460], R11 ;  /* 0x0004600b01007387 */ /* 0x0001e20000100800 */
[----:B------:R-:W-:Y:S01]  /*6de0*/  @!P6 IMAD.MOV R7, RZ, RZ, -R7 ;  /* 0x000000ffff07e224 */ /* 0x000fe200078e0a07 */
[----:B------:R-:W-:Y:S01]  /*6df0*/  ISETP.GT.U32.AND P6, PT, R3, R12, PT ;  /* 0x0000000c0300720c */ /* 0x000fe20003fc4070 */
[--C-:B------:R-:W-:Y:S01]  /*6e00*/  @!P2 IMAD.IADD R5, R5, 0x1, -R3.reuse ;  /* 0x000000010505a824 */ /* 0x100fe200078e0a03 */
[----:B------:R-:W-:Y:S01]  /*6e10*/  IABS R17, R15 ;  /* 0x0000000f00117213 */ /* 0x000fe20000000000 */
[----:B------:R-:W-:Y:S01]  /*6e20*/  VIADD R13, R0, 0x189 ;  /* 0x00000189000d7836 */ /* 0x000fe20000000000 */
[----:B------:R1:W-:Y:S01]  /*6e30*/  STL [R1+0x464], R7 ;  /* 0x0004640701007387 */ /* 0x0003e20000100800 */
[--C-:B------:R-:W-:Y:S01]  /*6e40*/  @!P1 IMAD.IADD R9, R9, 0x1, -R3.reuse ;  /* 0x0000000109099824 */ /* 0x100fe200078e0a03 */
[----:B------:R-:W-:Y:S01]  /*6e50*/  ISETP.GE.AND P1, PT, R8, RZ, PT ;  /* 0x000000ff0800720c */ /* 0x000fe20003f26270 */
[----:B------:R-:W-:Y:S01]  /*6e60*/  @!P5 IMAD.IADD R19, R19, 0x1, -R3 ;  /* 0x000000011313d824 */ /* 0x000fe200078e0a03 */
[----:B0-----:R-:W-:Y:S01]  /*6e70*/  IABS R11, R13 ;  /* 0x0000000d000b7213 */ /* 0x001fe20000000000 */
[----:B------:R-:W-:Y:S01]  /*6e80*/  IMAD.HI.U32 R8, R4, R17, RZ ;  /* 0x0000001104087227 */ /* 0x000fe200078e00ff */
[----:B------:R-:W-:-:S03]  /*6e90*/  ISETP.GE.AND P2, PT, R14, RZ, PT ;  /* 0x000000ff0e00720c */ /* 0x000fc60003f46270 */
[----:B------:R-:W-:Y:S01]  /*6ea0*/  @!P6 IMAD.IADD R12, R12, 0x1, -R3 ;  /* 0x000000010c0ce824 */ /* 0x000fe200078e0a03 */
[C---:B------:R-:W-:Y:S01]  /*6eb0*/  ISETP.GT.U32.AND P6, PT, R3.reuse, R9, PT ;  /* 0x000000090300720c */ /* 0x040fe20003fc4070 */
[----:B-1----:R-:W-:Y:S02]  /*6ec0*/  IMAD.MOV.U32 R7, RZ, RZ, R5 ;  /* 0x000000ffff077224 */ /* 0x002fe400078e0005 */
[----:B------:R-:W-:Y:S01]  /*6ed0*/  IMAD.MOV R8, RZ, RZ, -R8 ;  /* 0x000000ffff087224 */ /* 0x000fe200078e0a08 */
[C---:B------:R-:W-:Y:S01]  /*6ee0*/  ISETP.GT.U32.AND P5, PT, R3.reuse, R12, PT ;  /* 0x0000000c0300720c */ /* 0x040fe20003fa4070 */
[----:B------:R-:W-:Y:S01]  /*6ef0*/  @!P4 IMAD.MOV R7, RZ, RZ, -R7 ;  /* 0x000000ffff07c224 */ /* 0x000fe200078e0a07 */
[----:B------:R-:W-:Y:S01]  /*6f00*/  ISETP.GT.U32.AND P4, PT, R3, R19, PT ;  /* 0x000000130300720c */ /* 0x000fe20003f84070 */
[----:B------:R-:W-:-:S03]  /*6f10*/  IMAD.HI.U32 R16, R4, R11, RZ ;  /* 0x0000000b04107227 */ /* 0x000fc600078e00ff */
[----:B------:R0:W-:Y:S01]  /*6f20*/  STL [R1+0x468], R7 ;  /* 0x0004680701007387 */ /* 0x0001e20000100800 */
[----:B------:R-:W-:Y:S02]  /*6f30*/  IMAD R8, R3, R8, R17 ;  /* 0x0000000803087224 */ /* 0x000fe400078e0211 */
[----:B------:R-:W-:Y:S02]  /*6f40*/  IMAD.MOV R16, RZ, RZ, -R16 ;  /* 0x000000ffff107224 */ /* 0x000fe400078e0a10 */
[----:B------:R-:W-:Y:S01]  /*6f50*/  @!P6 IMAD.IADD R9, R9, 0x1, -R3 ;  /* 0x000000010909e824 */ /* 0x000fe200078e0a03 */
[C---:B------:R-:W-:Y:S01]  /*6f60*/  ISETP.GT.U32.AND P6, PT, R3.reuse, R8, PT ;  /* 0x000000080300720c */ /* 0x040fe20003fc4070 */
[----:B------:R-:W-:Y:S02]  /*6f70*/  IMAD R11, R3, R16, R11 ;  /* 0x00000010030b7224 */ /* 0x000fe400078e020b */
[C---:B------:R-:W-:Y:S02]  /*6f80*/  VIADD R10, R0.reuse, 0x188 ;  /* 0x00000188000a7836 */ /* 0x040fe40000000000 */
[--C-:B------:R-:W-:Y:S01]  /*6f90*/  @!P4 IMAD.IADD R19, R19, 0x1, -R3.reuse ;  /* 0x000000011313c824 */ /* 0x100fe200078e0a03 */
[----:B------:R-:W-:Y:S01]  /*6fa0*/  ISETP.GT.U32.AND P4, PT, R3, R11, PT ;  /* 0x0000000b0300720c */ /* 0x000fe20003f84070 */
[----:B------:R-:W-:Y:S01]  /*6fb0*/  VIADD R14, R0, 0x187 ;  /* 0x00000187000e7836 */ /* 0x000fe20000000000 */
[----:B------:R-:W-:Y:S01]  /*6fc0*/  IABS R5, R10 ;  /* 0x0000000a00057213 */ /* 0x000fe20000000000 */
[----:B------:R-:W-:Y:S01]  /*6fd0*/  @!P5 IMAD.IADD R12, R12, 0x1, -R3 ;  /* 0x000000010c0cd824 */ /* 0x000fe200078e0a03 */
[----:B------:R-:W-:Y:S01]  /*6fe0*/  ISETP.GE.AND P5, PT, R15, RZ, PT ;  /* 0x000000ff0f00720c */ /* 0x000fe20003fa6270 */
[----:B------:R-:W-:Y:S01]  /*6ff0*/  VIADD R15, R0, 0x186 ;  /* 0x00000186000f7836 */ /* 0x000fe20000000000 */
[----:B------:R-:W-:Y:S01]  /*7000*/  IABS R20, R14 ;  /* 0x0000000e00147213 */ /* 0x000fe20000000000 */
[----:B------:R-:W-:-:S04]  /*7010*/  IMAD.HI.U32 R17, R4, R5, RZ ;  /* 0x0000000504117227 */ /* 0x000fc800078e00ff */
[----:B------:R-:W-:Y:S01]  /*7020*/  @!P6 IMAD.IADD R8, R8, 0x1, -R3 ;  /* 0x000000010808e824 */ /* 0x000fe200078e0a03 */
[----:B------:R-:W-:Y:S01]  /*7030*/  ISETP.GE.AND P6, PT, R13, RZ, PT ;  /* 0x000000ff0d00720c */ /* 0x000fe20003fc6270 */
[----:B------:R-:W-:-:S04]  /*7040*/  IMAD.HI.U32 R16, R4, R20, RZ ;  /* 0x0000001404107227 */ /* 0x000fc800078e00ff */
[----:B------:R-:W-:Y:S02]  /*7050*/  IMAD.MOV R17, RZ, RZ, -R17 ;  /* 0x000000ffff117224 */ /* 0x000fe400078e0a11 */
[----:B------:R-:W-:Y:S02]  /*7060*/  @!P4 IMAD.IADD R11, R11, 0x1, -R3 ;  /* 0x000000010b0bc824 */ /* 0x000fe400078e0a03 */
[----:B------:R-:W-:Y:S01]  /*7070*/  @!P3 IMAD.MOV R2, RZ, RZ, -R2 ;  /* 0x000000ffff02b224 */ /* 0x000fe200078e0a02 */
[C---:B------:R-:W-:Y:S01]  /*7080*/  ISETP.GT.U32.AND P3, PT, R3.reuse, R8, PT ;  /* 0x000000080300720c */ /* 0x040fe20003f64070 */
[----:B0-----:R-:W-:Y:S01]  /*7090*/  IMAD.MOV.U32 R7, RZ, RZ, R9 ;  /* 0x000000ffff077224 */ /* 0x001fe200078e0009 */
[----:B------:R-:W-:Y:S01]  /*70a0*/  ISETP.GT.U32.AND P4, PT, R3, R11, PT ;  /* 0x0000000b0300720c */ /* 0x000fe20003f84070 */
[----:B------:R-:W-:Y:S01]  /*70b0*/  IMAD.MOV R16, RZ, RZ, -R16 ;  /* 0x000000ffff107224 */ /* 0x000fe200078e0a10 */
[----:B------:R0:W-:Y:S01]  /*70c0*/  STL [R1+0x474], R2 ;  /* 0x0004740201007387 */ /* 0x0001e20000100800 */
[----:B------:R-:W-:-:S02]  /*70d0*/  VIADD R13, R0, 0x185 ;  /* 0x00000185000d7836 */ /* 0x000fc40000000000 */
[C---:B------:R-:W-:Y:S01]  /*70e0*/  IMAD R5, R3.reuse, R17, R5 ;  /* 0x0000001103057224 */ /* 0x040fe200078e0205 */
[----:B------:R-:W-:Y:S01]  /*70f0*/  IABS R17, R15 ;  /* 0x0000000f00117213 */ /* 0x000fe20000000000 */
[----:B------:R-:W-:Y:S02]  /*7100*/  @!P0 IMAD.MOV R7, RZ, RZ, -R7 ;  /* 0x000000ffff078224 */ /* 0x000fe400078e0a07 */
[C---:B------:R-:W-:Y:S01]  /*7110*/  IMAD R20, R3.reuse, R16, R20 ;  /* 0x0000001003147224 */ /* 0x040fe200078e0214 */
[----:B------:R-:W-:Y:S01]  /*7120*/  IABS R16, R13 ;  /* 0x0000000d00107213 */ /* 0x000fe20000000000 */
[----:B------:R-:W-:Y:S01]  /*7130*/  @!P2 IMAD.MOV R12, RZ, RZ, -R12 ;  /* 0x000000ffff0ca224 */ /* 0x000fe200078e0a0c */
[----:B------:R1:W-:Y:S01]  /*7140*/  STL [R1+0x478], R7 ;  /* 0x0004780701007387 */ /* 0x0003e20000100800 */
[C---:B0-----:R-:W-:Y:S01]  /*7150*/  IMAD.HI.U32 R2, R4.reuse, R17, RZ ;  /* 0x0000001104027227 */ /* 0x041fe200078e00ff */
[C---:B------:R-:W-:Y:S02]  /*7160*/  ISETP.GT.U32.AND P2, PT, R3.reuse, R20, PT ;  /* 0x000000140300720c */ /* 0x040fe40003f44070 */
[----:B------:R-:W-:Y:S01]  /*7170*/  ISETP.GT.U32.AND P0, PT, R3, R5, PT ;  /* 0x000000050300720c */ /* 0x000fe20003f04070 */
[----:B------:R-:W-:Y:S01]  /*7180*/  IMAD.HI.U32 R9, R4, R16, RZ ;  /* 0x0000001004097227 */ /* 0x000fe200078e00ff */
[----:B------:R-:W-:Y:S03]  /*7190*/  STL [R1+0x47c], R12 ;  /* 0x00047c0c01007387 */ /* 0x000fe60000100800 */
[----:B------:R-:W-:Y:S01]  /*71a0*/  @!P3 IMAD.IADD R8, R8, 0x1, -R3 ;  /* 0x000000010808b824 */ /* 0x000fe200078e0a03 */
[----:B------:R-:W-:Y:S01]  /*71b0*/  ISETP.GE.AND P3, PT, R14, RZ, PT ;  /* 0x000000ff0e00720c */ /* 0x000fe20003f66270 */
[----:B-1----:R-:W-:-:S02]  /*71c0*/  IMAD.MOV.U32 R7, RZ, RZ, R19 ;  /* 0x000000ffff077224 */ /* 0x002fc400078e0013 */
[----:B------:R-:W-:Y:S02]  /*71d0*/  IMAD.MOV R2, RZ, RZ, -R2 ;  /* 0x000000ffff027224 */ /* 0x000fe400078e0a02 */
[----:B------:R-:W-:Y:S01]  /*71e0*/  @!P1 IMAD.MOV R7, RZ, RZ, -R7 ;  /* 0x000000ffff079224 */ /* 0x000fe200078e0a07 */
[----:B------:R-:W-:Y:S01]  /*71f0*/  ISETP.GE.AND P1, PT, R10, RZ, PT ;  /* 0x000000ff0a00720c */ /* 0x000fe20003f26270 */
[----:B------:R-:W-:Y:S02]  /*7200*/  IMAD.MOV R10, RZ, RZ, -R9 ;  /* 0x000000ffff0a7224 */ /* 0x000fe400078e0a09 */
[----:B------:R-:W-:Y:S01]  /*7210*/  @!P4 IMAD.IADD R11, R11, 0x1, -R3 ;  /* 0x000000010b0bc824 */ /* 0x000fe200078e0a03 */
[----:B------:R0:W-:Y:S01]  /*7220*/  STL [R1+0x480], R7 ;  /* 0x0004800701007387 */ /* 0x0001e20000100800 */
[----:B------:R-:W-:Y:S01]  /*7230*/  IMAD R9, R3, R2, R17 ;  /* 0x0000000203097224 */ /* 0x000fe200078e0211 */
[----:B------:R-:W-:Y:S01]  /*7240*/  ISETP.GE.AND P4, PT, R15, RZ, PT ;  /* 0x000000ff0f00720c */ /* 0x000fe20003f86270 */
[----:B------:R-:W-:-:S02]  /*7250*/  IMAD.MOV.U32 R18, RZ, RZ, R8 ;  /* 0x000000ffff127224 */ /* 0x000fc400078e0008 */
[C---:B------:R-:W-:Y:S02]  /*7260*/  IMAD R10, R3.reuse, R10, R16 ;  /* 0x0000000a030a7224 */ /* 0x040fe400078e0210 */
[----:B------:R-:W-:Y:S01]  /*7270*/  @!P5 IMAD.MOV R18, RZ, RZ, -R18 ;  /* 0x000000ffff12d224 */ /* 0x000fe200078e0a12 */
[C---:B------:R-:W-:Y:S01]  /*7280*/  ISETP.GT.U32.AND P5, PT, R3.reuse, R9, PT ;  /* 0x000000090300720c */ /* 0x040fe20003fa4070 */
[----:B------:R-:W-:Y:S02]  /*7290*/  @!P2 IMAD.IADD R20, R20, 0x1, -R3 ;  /* 0x000000011414a824 */ /* 0x000fe400078e0a03 */
[----:B0-----:R-:W-:Y:S01]  /*72a0*/  IMAD.MOV.U32 R7, RZ, RZ, R11 ;  /* 0x000000ffff077224 */ /* 0x001fe200078e000b */
[----:B------:R-:W-:Y:S01]  /*72b0*/  STL [R1+0x484], R18 ;  /* 0x0004841201007387 */ /* 0x000fe20000100800 */
[C---:B------:R-:W-:Y:S01]  /*72c0*/  VIADD R12, R0.reuse, 0x184 ;  /* 0x00000184000c7836 */ /* 0x040fe20000000000 */
[C---:B------:R-:W-:Y:S01]  /*72d0*/  ISETP.GT.U32.AND P2, PT, R3.reuse, R20, PT ;  /* 0x000000140300720c */ /* 0x040fe20003f44070 */
[----:B------:R-:W-:Y:S01]  /*72e0*/  @!P6 IMAD.MOV R7, RZ, RZ, -R7 ;  /* 0x000000ffff07e224 */ /* 0x000fe200078e0a07 */
[----:B------:R-:W-:Y:S01]  /*72f0*/  ISETP.GT.U32.AND P6, PT, R3, R10, PT ;  /* 0x0000000a0300720c */ /* 0x000fe20003fc4070 */
[--C-:B------:R-:W-:Y:S01]  /*7300*/  @!P0 IMAD.IADD R5, R5, 0x1, -R3.reuse ;  /* 0x0000000105058824 */ /* 0x100fe200078e0a03 */
[----:B------:R-:W-:Y:S01]  /*7310*/  IABS R14, R12 ;  /* 0x0000000c000e7213 */ /* 0x000fe20000000000 */
[C---:B------:R-:W-:Y:S01]  /*7320*/  VIADD R2, R0.reuse, 0x183 ;  /* 0x0000018300027836 */ /* 0x040fe20000000000 */
[----:B------:R0:W-:Y:S01]  /*7330*/  STL [R1+0x48c], R7 ;  /* 0x00048c0701007387 */ /* 0x0001e20000100800 */
[----:B------:R-:W-:Y:S01]  /*7340*/  @!P5 IMAD.IADD R9, R9, 0x1, -R3 ;  /* 0x000000010909d824 */ /* 0x000fe200078e0a03 */
[C---:B------:R-:W-:Y:S01]  /*7350*/  ISETP.GT.U32.AND P0, PT, R3.reuse, R5, PT ;  /* 0x000000050300720c */ /* 0x040fe20003f04070 */
[----:B------:R-:W-:Y:S01]  /*7360*/  IMAD.MOV.U32 R11, RZ, RZ, R14 ;  /* 0x000000ffff0b7224 */ /* 0x000fe200078e000e */
[----:B------:R-:W-:Y:S01]  /*7370*/  IABS R8, R2 ;  /* 0x0000000200087213 */ /* 0x000fe20000000000 */
[----:B------:R-:W-:Y:S01]  /*7380*/  VIADD R15, R0, 0x17e ;  /* 0x0000017e000f7836 */ /* 0x000fe20000000000 */
[----:B------:R-:W-:Y:S01]  /*7390*/  ISETP.GT.U32.AND P5, PT, R3, R9, PT ;  /* 0x000000090300720c */ /* 0x000fe20003fa4070 */
[----:B------:R-:W-:-:S04]  /*73a0*/  IMAD.HI.U32 R14, R4, R11, RZ ;  /* 0x0000000b040e7227 */ /* 0x000fc800078e00ff */
[--C-:B------:R-:W-:Y:S02]  /*73b0*/  @!P6 IMAD.IADD R10, R10, 0x1, -R3.reuse ;  /* 0x000000010a0ae824 */ /* 0x100fe400078e0a03 */
[----:B------:R-:W-:Y:S01]  /*73c0*/  @!P2 IMAD.IADD R20, R20, 0x1, -R3 ;  /* 0x000000011414a824 */ /* 0x000fe200078e0a03 */
[----:B------:R-:W-:Y:S01]  /*73d0*/  ISETP.GE.AND P2, PT, R12, RZ, PT ;  /* 0x000000ff0c00720c */ /* 0x000fe20003f46270 */
[----:B------:R-:W-:Y:S01]  /*73e0*/  IMAD.HI.U32 R12, R4, R8, RZ ;  /* 0x00000008040c7227 */ /* 0x000fe200078e00ff */
[----:B------:R-:W-:-:S03]  /*73f0*/  ISETP.GT.U32.AND P6, PT, R3, R10, PT ;  /* 0x0000000a0300720c */ /* 0x000fc60003fc4070 */
[----:B------:R-:W-:Y:S02]  /*7400*/  IMAD.MOV R14, RZ, RZ, -R14 ;  /* 0x000000ffff0e7224 */ /* 0x000fe400078e0a0e */
[----:B------:R-:W-:Y:S01]  /*7410*/  @!P0 IMAD.IADD R5, R5, 0x1, -R3 ;  /* 0x0000000105058824 */ /* 0x000fe200078e0a03 */
[----:B------:R-:W-:Y:S01]  /*7420*/  ISETP.GE.AND P0, PT, R13, RZ, PT ;  /* 0x000000ff0d00720c */ /* 0x000fe20003f06270 */
[----:B------:R-:W-:Y:S02]  /*7430*/  IMAD.MOV R12, RZ, RZ, -R12 ;  /* 0x000000ffff0c7224 */ /* 0x000fe400078e0a0c */
[C---:B------:R-:W-:Y:S02]  /*7440*/  IMAD R11, R3.reuse, R14, R11 ;  /* 0x0000000e030b7224 */ /* 0x040fe400078e020b */
[----:B0-----:R-:W-:Y:S02]  /*7450*/  IMAD.MOV.U32 R7, RZ, RZ, R5 ;  /* 0x000000ffff077224 */ /* 0x001fe400078e0005 */
[----:B------:R-:W-:-:S02]  /*7460*/  IMAD R5, R3, R12, R8 ;  /* 0x0000000c03057224 */ /* 0x000fc400078e0208 */
[--C-:B------:R-:W-:Y:S01]  /*7470*/  @!P5 IMAD.IADD R9, R9, 0x1, -R3.reuse ;  /* 0x000000010909d824 */ /* 0x100fe200078e0a03 */
[C---:B------:R-:W-:Y:S01]  /*7480*/  ISETP.GT.U32.AND P5, PT, R3.reuse, R11, PT ;  /* 0x0000000b0300720c */ /* 0x040fe20003fa4070 */
[----:B------:R-:W-:Y:S02]  /*7490*/  VIADD R13, R0, 0x182 ;  /* 0x00000182000d7836 */ /* 0x000fe40000000000 */
[----:B------:R-:W-:Y:S01]  /*74a0*/  @!P6 IMAD.IADD R10, R10, 0x1, -R3 ;  /* 0x000000010a0ae824 */ /* 0x000fe200078e0a03 */
[----:B------:R-:W-:Y:S01]  /*74b0*/  ISETP.GT.U32.AND P6, PT, R3, R5, PT ;  /* 0x000000050300720c */ /* 0x000fe20003fc4070 */
[----:B------:R-:W-:Y:S01]  /*74c0*/  @!P1 IMAD.MOV R7, RZ, RZ, -R7 ;  /* 0x000000ffff079224 */ /* 0x000fe200078e0a07 */
[----:B------:R-:W-:Y:S01]  /*74d0*/  IABS R17, R13 ;  /* 0x0000000d00117213 */ /* 0x000fe20000000000 */
[----:B------:R-:W-:Y:S01]  /*74e0*/  VIADD R12, R0, 0x181 ;  /* 0x00000181000c7836 */ /* 0x000fe20000000000 */
[----:B------:R-:W-:Y:S01]  /*74f0*/  ISETP.GE.AND P1, PT, R2, RZ, PT ;  /* 0x000000ff0200720c */ /* 0x000fe20003f26270 */
[----:B------:R-:W-:Y:S01]  /*7500*/  VIADD R14, R0, 0x180 ;  /* 0x00000180000e7836 */ /* 0x000fe20000000000 */
[----:B------:R0:W-:Y:S01]  /*7510*/  STL [R1+0x490], R7 ;  /* 0x0004900701007387 */ /* 0x0001e20000100800 */
[----:B------:R-:W-:Y:S01]  /*7520*/  IMAD.HI.U32 R8, R4, R17, RZ ;  /* 0x0000001104087227 */ /* 0x000fe200078e00ff */
[----:B------:R-:W-:-:S02]  /*7530*/  IABS R18, R12 ;  /* 0x0000000c00127213 */ /* 0x000fc40000000000 */
[----:B------:R-:W-:Y:S01]  /*7540*/  IABS R16, R14 ;  /* 0x0000000e00107213 */ /* 0x000fe20000000000 */
[--C-:B------:R-:W-:Y:S02]  /*7550*/  @!P5 IMAD.IADD R11, R11, 0x1, -R3.reuse ;  /* 0x000000010b0bd824 */ /* 0x100fe400078e0a03 */
[----:B------:R-:W-:Y:S02]  /*7560*/  IMAD.MOV R8, RZ, RZ, -R8 ;  /* 0x000000ffff087224 */ /* 0x000fe400078e0a08 */
[----:B------:R-:W-:Y:S01]  /*7570*/  @!P6 IMAD.IADD R5, R5, 0x1, -R3 ;  /* 0x000000010505e824 */ /* 0x000fe200078e0a03 */
[----:B------:R-:W-:Y:S01]  /*7580*/  ISETP.GT.U32.AND P6, PT, R3, R11, PT ;  /* 0x0000000b0300720c */ /* 0x000fe20003fc4070 */
[----:B0-----:R-:W-:Y:S02]  /*7590*/  IMAD.MOV.U32 R7, RZ, RZ, R20 ;  /* 0x000000ffff077224 */ /* 0x001fe400078e0014 */
[----:B------:R-:W-:Y:S02]  /*75a0*/  VIADD R2, R0, 0x17f ;  /* 0x0000017f00027836 */ /* 0x000fe40000000000 */
[----:B------:R-:W-:Y:S01]  /*75b0*/  @!P3 IMAD.MOV R7, RZ, RZ, -R7 ;  /* 0x000000ffff07b224 */ /* 0x000fe200078e0a07 */
[----:B------:R-:W-:Y:S01]  /*75c0*/  ISETP.GE.AND P3, PT, R13, RZ, PT ;  /* 0x000000ff0d00720c */ /* 0x000fe20003f66270 */
[----:B------:R-:W-:-:S03]  /*75d0*/  IMAD.HI.U32 R21, R4, R18, RZ ;  /* 0x0000001204157227 */ /* 0x000fc600078e00ff */
[----:B------:R0:W-:Y:S01]  /*75e0*/  STL [R1+0x494], R7 ;  /* 0x0004940701007387 */ /* 0x0001e20000100800 */
[C---:B------:R-:W-:Y:S01]  /*75f0*/  IMAD R17, R3.reuse, R8, R17 ;  /* 0x0000000803117224 */ /* 0x040fe200078e0211 */
[----:B------:R-:W-:Y:S01]  /*7600*/  IABS R8, R2 ;  /* 0x0000000200087213 */ /* 0x000fe20000000000 */
[----:B------:R-:W-:Y:S02]  /*7610*/  IMAD.MOV R21, RZ, RZ, -R21 ;  /* 0x000000ffff157224 */ /* 0x000fe400078e0a15 */
[----:B------:R-:W-:Y:S01]  /*7620*/  IMAD.HI.U32 R19, R4, R16, RZ ;  /* 0x0000001004137227 */ /* 0x000fe200078e00ff */
[----:B------:R-:W-:-:S03]  /*7630*/  ISETP.GT.U32.AND P5, PT, R3, R17, PT ;  /* 0x000000110300720c */ /* 0x000fc60003fa4070 */
[C---:B------:R-:W-:Y:S01]  /*7640*/  IMAD R13, R3.reuse, R21, R18 ;  /* 0x00000015030d7224 */ /* 0x040fe200078e0212 */
[----:B------:R-:W-:Y:S01]  /*7650*/  IABS R18, R15 ;  /* 0x0000000f00127213 */ /* 0x000fe20000000000 */
[----:B0-----:R-:W-:Y:S02]  /*7660*/  IMAD.MOV.U32 R7, RZ, RZ, R9 ;  /* 0x000000ffff077224 */ /* 0x001fe400078e0009 */
[----:B------:R-:W-:Y:S02]  /*7670*/  IMAD.MOV.U32 R20, RZ, RZ, R8 ;  /* 0x000000ffff147224 */ /* 0x000fe400078e0008 */
[----:B------:R-:W-:Y:S01]  /*7680*/  @!P4 IMAD.MOV R7, RZ, RZ, -R7 ;  /* 0x000000ffff07c224 */ /* 0x000fe200078e0a07 */
[----:B------:R-:W-:Y:S01]  /*7690*/  ISETP.GT.U32.AND P4, PT, R3, R5, PT ;  /* 0x000000050300720c */ /* 0x000fe20003f84070 */
[----:B------:R-:W-:Y:S02]  /*76a0*/  IMAD.MOV R19, RZ, RZ, -R19 ;  /* 0x000000ffff137224 */ /* 0x000fe400078e0a13 */
[----:B------:R-:W-:Y:S01]  /*76b0*/  @!P6 IMAD.IADD R11, R11, 0x1, -R3 ;  /* 0x000000010b0be824 */ /* 0x000fe200078e0a03 */
[C---:B------:R-:W-:Y:S01]  /*76c0*/  ISETP.GT.U32.AND P6, PT, R3.reuse, R13, PT ;  /* 0x0000000d0300720c */ /* 0x040fe20003fc4070 */
[----:B------:R-:W-:Y:S01]  /*76d0*/  IMAD.HI.U32 R9, R4, R20, RZ ;  /* 0x0000001404097227 */ /* 0x000fe200078e00ff */
[----:B------:R0:W-:Y:S03]  /*76e0*/  STL [R1+0x498], R7 ;  /* 0x0004980701007387 */ /* 0x0001e60000100800 */
[----:B------:R-:W-:-:S02]  /*76f0*/  IMAD R8, R3, R19, R16 ;  /* 0x0000001303087224 */ /* 0x000fc400078e0210 */
[----:B------:R-:W-:Y:S02]  /*7700*/  IMAD.MOV R9, RZ, RZ, -R9 ;  /* 0x000000ffff097224 */ /* 0x000fe400078e0a09 */
[--C-:B------:R-:W-:Y:S02]  /*7710*/  @!P5 IMAD.IADD R17, R17, 0x1, -R3.reuse ;  /* 0x000000011111d824 */ /* 0x100fe400078e0a03 */
[----:B------:R-:W-:Y:S01]  /*7720*/  @!P4 IMAD.IADD R5, R5, 0x1, -R3 ;  /* 0x000000010505c824 */ /* 0x000fe200078e0a03 */
[----:B------:R-:W-:Y:S01]  /*7730*/  ISETP.GE.AND P4, PT, R14, RZ, PT ;  /* 0x000000ff0e00720c */ /* 0x000fe20003f86270 */
[----:B0-----:R-:W-:Y:S01]  /*7740*/  IMAD.MOV.U32 R7, RZ, RZ, R11 ;  /* 0x000000ffff077224 */ /* 0x001fe200078e000b */
[C---:B------:R-:W-:Y:S01]  /*7750*/  ISETP.GT.U32.AND P5, PT, R3.reuse, R17, PT ;  /* 0x000000110300720c */ /* 0x040fe20003fa4070 */
[C---:B------:R-:W-:Y:S02]  /*7760*/  IMAD R14, R3.reuse, R9, R20 ;  /* 0x00000009030e7224 */ /* 0x040fe400078e0214 */
[----:B------:R-:W-:Y:S01]  /*7770*/  @!P2 IMAD.MOV R7, RZ, RZ, -R7 ;  /* 0x000000ffff07a224 */ /* 0x000fe200078e0a07 */
[----:B------:R-:W-:Y:S01]  /*7780*/  ISETP.GT.U32.AND P2, PT, R3, R8, PT ;  /* 0x000000080300720c */ /* 0x000fe20003f44070 */
[----:B------:R-:W-:-:S02]  /*7790*/  IMAD.MOV.U32 R16, RZ, RZ, R10 ;  /* 0x000000ffff107224 */ /* 0x000fc400078e000a */
[----:B------:R-:W-:Y:S01]  /*77a0*/  @!P6 IMAD.IADD R13, R13, 0x1, -R3 ;  /* 0x000000010d0de824 */ /* 0x000fe200078e0a03 */
[----:B------:R-:W-:Y:S01]  /*77b0*/  ISETP.GT.U32.AND P6, PT, R3, R14, PT ;  /* 0x0000000e0300720c */ /* 0x000fe20003fc4070 */
[----:B------:R-:W-:Y:S01]  /*77c0*/  @!P0 IMAD.MOV R16, RZ, RZ, -R16 ;  /* 0x000000ffff108224 */ /* 0x000fe200078e0a10 */
[----:B------:R-:W-:Y:S01]  /*77d0*/  ISETP.GE.AND P0, PT, R12, RZ, PT ;  /* 0x000000ff0c00720c */ /* 0x000fe20003f06270 */
[----:B------:R-:W-:-:S03]  /*77e0*/  IMAD.HI.U32 R10, R4, R18, RZ ;  /* 0x00000012040a7227 */ /* 0x000fc600078e00ff */
[----:B------:R-:W-:Y:S01]  /*77f0*/  STL [R1+0x49c], R16 ;  /* 0x00049c1001007387 */ /* 0x000fe20000100800 */
[----:B------:R-:W-:Y:S02]  /*7800*/  IMAD.MOV R10, RZ, RZ, -R10 ;  /* 0x000000ffff0a7224 */ /* 0x000fe400078e0a0a */
[--C-:B------:R-:W-:Y:S01]  /*7810*/  @!P2 IMAD.IADD R8, R8, 0x1, -R3.reuse ;  /* 0x000000010808a824 */ /* 0x100fe200078e0a03 */
[----:B------:R0:W-:Y:S01]  /*7820*/  STL [R1+0x4a0], R7 ;  /* 0x0004a00701007387 */ /* 0x0001e20000100800 */
[----:B------:R-:W-:Y:S02]  /*7830*/  VIADD R11, R0, 0x17d ;  /* 0x0000017d000b7836 */ /* 0x000fe40000000000 */
[--C-:B------:R-:W-:Y:S01]  /*7840*/  @!P5 IMAD.IADD R17, R17, 0x1, -R3.reuse ;  /* 0x000000011111d824 */ /* 0x100fe200078e0a03 */
[----:B------:R-:W-:Y:S01]  /*7850*/  ISETP.GE.AND P5, PT, R2, RZ, PT ;  /* 0x000000ff0200720c */ /* 0x000fe20003fa6270 */
[C---:B------:R-:W-:Y:S01]  /*7860*/  IMAD R2, R3.reuse, R10, R18 ;  /* 0x0000000a03027224 */ /* 0x040fe200078e0212 */
[----:B------:R-:W-:Y:S01]  /*7870*/  ISETP.GT.U32.AND P2, PT, R3, R8, PT ;  /* 0x000000080300720c */ /* 0x000fe20003f44070 */
[----:B------:R-:W-:Y:S01]  /*7880*/  @!P6 IMAD.IADD R14, R14, 0x1, -R3 ;  /* 0x000000010e0ee824 */ /* 0x000fe200078e0a03 */
[----:B------:R-:W-:Y:S01]  /*7890*/  IABS R18, R11 ;  /* 0x0000000b00127213 */ /* 0x000fe20000000000 */
[----:B------:R-:W-:-:S02]  /*78a0*/  VIADD R12, R0, 0x17c ;  /* 0x0000017c000c7836 */ /* 0x000fc40000000000 */
[----:B0-----:R-:W-:Y:S01]  /*78b0*/  IMAD.MOV.U32 R7, RZ, RZ, R5 ;  /* 0x000000ffff077224 */ /* 0x001fe200078e0005 */
[----:B------:R-:W-:Y:S01]  /*78c0*/  ISETP.GT.U32.AND P6, PT, R3, R14, PT ;  /* 0x0000000e0300720c */ /* 0x000fe20003fc4070 */
[----:B------:R-:W-:Y:S01]  /*78d0*/  IMAD.HI.U32 R20, R4, R18, RZ ;  /* 0x0000001204147227 */ /* 0x000fe200078e00ff */
[----:B------:R-:W-:-:S03]  /*78e0*/  IABS R19, R12 ;  /* 0x0000000c00137213 */ /* 0x000fc60000000000 */
[----:B------:R-:W-:Y:S01]  /*78f0*/  @!P1 IMAD.MOV R7, RZ, RZ, -R7 ;  /* 0x000000ffff079224 */ /* 0x000fe200078e0a07 */
[----:B------:R-:W-:Y:S01]  /*7900*/  ISETP.GT.U32.AND P1, PT, R3, R13, PT ;  /* 0x0000000d0300720c */ /* 0x000fe20003f24070 */
[----:B------:R-:W-:Y:S02]  /*7910*/  IMAD.MOV R20, RZ, RZ, -R20 ;  /* 0x000000ffff147224 */ /* 0x000fe400078e0a14 */
[--C-:B------:R-:W-:Y:S01]  /*7920*/  @!P2 IMAD.IADD R8, R8, 0x1, -R3.reuse ;  /* 0x000000010808a824 */ /* 0x100fe200078e0a03 */
[----:B------:R-:W-:Y:S01]  /*7930*/  ISETP.GE.AND P2, PT, R15, RZ, PT ;  /* 0x000000ff0f00720c */ /* 0x000fe20003f46270 */
[C---:B------:R-:W-:Y:S01]  /*7940*/  IMAD R15, R3.reuse, R20, R18 ;  /* 0x00000014030f7224 */ /* 0x040fe200078e0212 */
[----:B------:R0:W-:Y:S01]  /*7950*/  STL [R1+0x4a4], R7 ;  /* 0x0004a40701007387 */ /* 0x0001e20000100800 */
[----:B------:R-:W-:Y:S02]  /*7960*/  @!P6 IMAD.IADD R14, R14, 0x1, -R3 ;  /* 0x000000010e0ee824 */ /* 0x000fe400078e0a03 */
[C---:B------:R-:W-:Y:S01]  /*7970*/  VIADD R16, R0.reuse, 0x17a ;  /* 0x0000017a00107836 */ /* 0x040fe20000000000 */
[----:B------:R-:W-:Y:S01]  /*7980*/  ISETP.GT.U32.AND P6, PT, R3, R15, PT ;  /* 0x0000000f0300720c */ /* 0x000fe20003fc4070 */
[----:B------:R-:W-:-:S02]  /*7990*/  VIADD R9, R0, 0x17b ;  /* 0x0000017b00097836 */ /* 0x000fc40000000000 */
[----:B------:R-:W-:Y:S01]  /*79a0*/  @!P1 IMAD.IADD R13, R13, 0x1, -R3 ;  /* 0x000000010d0d9824 */ /* 0x000fe200078e0a03 */
[----:B------:R-:W-:Y:S01]  /*79b0*/  ISETP.GT.U32.AND P1, PT, R3, R2, PT ;  /* 0x000000020300720c */ /* 0x000fe20003f24070 */
[C---:B------:R-:W-:Y:S01]  /*79c0*/  IMAD.HI.U32 R18, R4.reuse, R19, RZ ;  /* 0x0000001304127227 */ /* 0x040fe200078e00ff */
[----:B------:R-:W-:Y:S02]  /*79d0*/  IABS R5, R16 ;  /* 0x0000001000057213 */ /* 0x000fe40000000000 */
[----:B------:R-:W-:Y:S01]  /*79e0*/  IABS R10, R9 ;  /* 0x00000009000a7213 */ /* 0x000fe20000000000 */
[----:B------:R-:W-:Y:S02]  /*79f0*/  IMAD.MOV.U32 R22, RZ, RZ, R17 ;  /* 0x000000ffff167224 */ /* 0x000fe400078e0011 */
[----:B------:R-:W-:-:S04]  /*7a00*/  IMAD.HI.U32 R20, R4, R5, RZ ;  /* 0x0000000504147227 */ /* 0x000fc800078e00ff */
[----:B0-----:R-:W-:Y:S02]  /*7a10*/  IMAD.MOV.U32 R7, RZ, RZ, R13 ;  /* 0x000000ffff077224 */ /* 0x001fe400078e000d */
[----:B------:R-:W-:Y:S01]  /*7a20*/  @!P1 IMAD.IADD R2, R2, 0x1, -R3 ;  /* 0x0000000102029824 */ /* 0x000fe200078e0a03 */
[----:B------:R-:W-:Y:S01]  /*7a30*/  ISETP.GE.AND P1, PT, R11, RZ, PT ;  /* 0x000000ff0b00720c */ /* 0x000fe20003f26270 */
        /* <DEDUP_REMOVED lines=28> */
[----:B------:R-:W-:Y:S02]  /*7c00*/  VIADD R19, R0, 0x178 ;  /* 0x0000017800137836 */ /* 0x000fe40000000000 */
[--C-:B------:R-:W-:Y:S01]  /*7c10*/  @!P3 IMAD.IADD R18, R18, 0x1, -R3.reuse ;  /* 0x000000011212b824 */ /* 0x100fe200078e0a03 */
[----:B------:R-:W-:Y:S01]  /*7c20*/  ISETP.GE.AND P3, PT, R16, RZ, PT ;  /* 0x000000ff1000720c */ /* 0x000fe20003f66270 */
[----:B------:R-:W-:Y:S01]  /*7c30*/  IMAD.MOV R8, RZ, RZ, -R8 ;  /* 0x000000ffff087224 */ /* 0x000fe200078e0a08 */
[----:B------:R-:W-:Y:S01]  /*7c40*/  IABS R13, R19 ;  /* 0x00000013000d7213 */ /* 0x000fe20000000000 */
[--C-:B------:R-:W-:Y:S01]  /*7c50*/  @!P0 IMAD.IADD R15, R15, 0x1, -R3.reuse ;  /* 0x000000010f0f8824 */ /* 0x100fe200078e0a03 */
[----:B------:R-:W-:Y:S01]  /*7c60*/  ISETP.GE.AND P0, PT, R9, RZ, PT ;  /* 0x000000ff0900720c */ /* 0x000fe20003f06270 */
[----:B------:R-:W-:Y:S01]  /*7c70*/  @!P4 IMAD.IADD R10, R10, 0x1, -R3 ;  /* 0x000000010a0ac824 */ /* 0x000fe200078e0a03 */
[----:B------:R-:W-:Y:S01]  /*7c80*/  ISETP.GT.U32.AND P4, PT, R3, R18, PT ;  /* 0x000000120300720c */ /* 0x000fe20003f84070 */
[----:B0-----:R-:W-:-:S02]  /*7c90*/  IMAD.MOV.U32 R7, RZ, RZ, R2 ;  /* 0x000000ffff077224 */ /* 0x001fc400078e0002 */
[----:B------:R-:W-:Y:S02]  /*7ca0*/  IMAD R17, R3, R8, R17 ;  /* 0x0000000803117224 */ /* 0x000fe400078e0211 */
[----:B------:R-:W-:Y:S02]  /*7cb0*/  @!P2 IMAD.MOV R7, RZ, RZ, -R7 ;  /* 0x000000ffff07a224 */ /* 0x000fe400078e0a07 */
[----:B------:R-:W-:-:S03]  /*7cc0*/  IMAD.HI.U32 R9, R4, R13, RZ ;  /* 0x0000000d04097227 */ /* 0x000fc600078e00ff */
[----:B------:R0:W-:Y:S01]  /*7cd0*/  STL [R1+0x4b8], R7 ;  /* 0x0004b80701007387 */ /* 0x0001e20000100800 */
[----:B------:R-:W-:Y:S01]  /*7ce0*/  @!P6 IMAD.IADD R5, R5, 0x1, -R3 ;  /* 0x000000010505e824 */ /* 0x000fe200078e0a03 */
[C---:B------:R-:W-:Y:S01]  /*7cf0*/  ISETP.GT.U32.AND P6, PT, R3.reuse, R10, PT ;  /* 0x0000000a0300720c */ /* 0x040fe20003fc4070 */
[----:B------:R-:W-:Y:S02]  /*7d00*/  IMAD.MOV R9, RZ, RZ, -R9 ;  /* 0x000000ffff097224 */ /* 0x000fe400078e0a09 */
[----:B------:R-:W-:Y:S01]  /*7d10*/  VIADD R2, R0, 0x177 ;  /* 0x0000017700027836 */ /* 0x000fe20000000000 */
[C---:B------:R-:W-:Y:S01]  /*7d20*/  ISETP.GT.U32.AND P2, PT, R3.reuse, R5, PT ;  /* 0x000000050300720c */ /* 0x040fe20003f44070 */
[----:B------:R-:W-:Y:S02]  /*7d30*/  IMAD R13, R3, R9, R13 ;  /* 0x00000009030d7224 */ /* 0x000fe400078e020d */
[----:B------:R-:W-:Y:S01]  /*7d40*/  @!P4 IMAD.IADD R18, R18, 0x1, -R3 ;  /* 0x000000011212c824 */ /* 0x000fe200078e0a03 */
[----:B------:R-:W-:Y:S01]  /*7d50*/  IABS R9, R2 ;  /* 0x0000000200097213 */ /* 0x000fe20000000000 */
[----:B0-----:R-:W-:Y:S01]  /*7d60*/  IMAD.MOV.U32 R7, RZ, RZ, R15 ;  /* 0x000000ffff077224 */ /* 0x001fe200078e000f */
[----:B------:R-:W-:Y:S01]  /*7d70*/  ISETP.GE.AND P4, PT, R11, RZ, PT ;  /* 0x000000ff0b00720c */ /* 0x000fe20003f86270 */
[----:B------:R-:W-:-:S02]  /*7d80*/  VIADD R8, R0, 0x176 ;  /* 0x0000017600087836 */ /* 0x000fc40000000000 */
[----:B------:R-:W-:Y:S01]  /*7d90*/  @!P1 IMAD.MOV R7, RZ, RZ, -R7 ;  /* 0x000000ffff079224 */ /* 0x000fe200078e0a07 */
[C---:B------:R-:W-:Y:S01]  /*7da0*/  ISETP.GT.U32.AND P1, PT, R3.reuse, R17, PT ;  /* 0x000000110300720c */ /* 0x040fe20003f24070 */
[----:B------:R-:W-:Y:S01]  /*7db0*/  IMAD.HI.U32 R15, R4, R9, RZ ;  /* 0x00000009040f7227 */ /* 0x000fe200078e00ff */
[----:B------:R-:W-:Y:S02]  /*7dc0*/  IABS R11, R8 ;  /* 0x00000008000b7213 */ /* 0x000fe40000000000 */
[----:B------:R0:W-:Y:S01]  /*7dd0*/  STL [R1+0x4bc], R7 ;  /* 0x0004bc0701007387 */ /* 0x0001e20000100800 */
[----:B------:R-:W-:Y:S01]  /*7de0*/  @!P6 IMAD.IADD R10, R10, 0x1, -R3 ;  /* 0x000000010a0ae824 */ /* 0x000fe200078e0a03 */
[----:B------:R-:W-:Y:S01]  /*7df0*/  ISETP.GT.U32.AND P6, PT, R3, R13, PT ;  /* 0x0000000d0300720c */ /* 0x000fe20003fc4070 */
[----:B------:R-:W-:Y:S02]  /*7e00*/  VIADD R12, R0, 0x175 ;  /* 0x00000175000c7836 */ /* 0x000fe40000000000 */
[----:B------:R-:W-:-:S02]  /*7e10*/  IMAD.MOV R15, RZ, RZ, -R15 ;  /* 0x000000ffff0f7224 */ /* 0x000fc400078e0a0f */
[----:B------:R-:W-:-:S04]  /*7e20*/  IMAD.HI.U32 R14, R4, R11, RZ ;  /* 0x0000000b040e7227 */ /* 0x000fc800078e00ff */
[----:B0-----:R-:W-:Y:S02]  /*7e30*/  IMAD.MOV.U32 R7, RZ, RZ, R18 ;  /* 0x000000ffff077224 */ /* 0x001fe400078e0012 */
[----:B------:R-:W-:Y:S01]  /*7e40*/  @!P1 IMAD.IADD R17, R17, 0x1, -R3 ;  /* 0x0000000111119824 */ /* 0x000fe200078e0a03 */
[----:B------:R-:W-:Y:S01]  /*7e50*/  ISETP.GE.AND P1, PT, R2, RZ, PT ;  /* 0x000000ff0200720c */ /* 0x000fe20003f26270 */
[----:B------:R-:W-:Y:S01]  /*7e60*/  @!P5 IMAD.MOV R7, RZ, RZ, -R7 ;  /* 0x000000ffff07d224 */ /* 0x000fe200078e0a07 */
[----:B------:R-:W-:Y:S01]  /*7e70*/  IABS R2, R12 ;  /* 0x0000000c00027213 */ /* 0x000fe20000000000 */
[C---:B------:R-:W-:Y:S01]  /*7e80*/  IMAD R9, R3.reuse, R15, R9 ;  /* 0x0000000f03097224 */ /* 0x040fe200078e0209 */
[----:B------:R-:W-:Y:S01]  /*7e90*/  ISETP.GT.U32.AND P5, PT, R3, R17, PT ;  /* 0x000000110300720c */ /* 0x000fe20003fa4070 */
[----:B------:R-:W-:Y:S01]  /*7ea0*/  IMAD.MOV R14, RZ, RZ, -R14 ;  /* 0x000000ffff0e7224 */ /* 0x000fe200078e0a0e */
[----:B------:R0:W-:Y:S01]  /*7eb0*/  STL [R1+0x4d4], R7 ;  /* 0x0004d40701007387 */ /* 0x0001e20000100800 */
[----:B------:R-:W-:-:S02]  /*7ec0*/  @!P6 IMAD.IADD R13, R13, 0x1, -R3 ;  /* 0x000000010d0de824 */ /* 0x000fc400078e0a03 */
[----:B------:R-:W-:Y:S01]  /*7ed0*/  @!P2 IMAD.IADD R5, R5, 0x1, -R3 ;  /* 0x000000010505a824 */ /* 0x000fe200078e0a03 */
[----:B------:R-:W-:Y:S01]  /*7ee0*/  ISETP.GE.AND P2, PT, R19, RZ, PT ;  /* 0x000000ff1300720c */ /* 0x000fe20003f46270 */
[C---:B------:R-:W-:Y:S01]  /*7ef0*/  IMAD R11, R3.reuse, R14, R11 ;  /* 0x0000000e030b7224 */ /* 0x040fe200078e020b */
[----:B------:R-:W-:Y:S01]  /*7f00*/  ISETP.GT.U32.AND P6, PT, R3, R13, PT ;  /* 0x0000000d0300720c */ /* 0x000fe20003fc4070 */
[----:B------:R-:W-:Y:S01]  /*7f10*/  @!P3 IMAD.MOV R5, RZ, RZ, -R5 ;  /* 0x000000ffff05b224 */ /* 0x000fe200078e0a05 */
[----:B------:R-:W-:Y:S01]  /*7f20*/  ISETP.GE.AND P3, PT, R8, RZ, PT ;  /* 0x000000ff0800720c */ /* 0x000fe20003f66270 */
[----:B------:R-:W-:Y:S02]  /*7f30*/  VIADD R8, R0, 0x173 ;  /* 0x0000017300087836 */ /* 0x000fe40000000000 */
[----:B0-----:R-:W-:Y:S02]  /*7f40*/  IMAD.MOV.U32 R7, RZ, RZ, R10 ;  /* 0x000000ffff077224 */ /* 0x001fe400078e000a */
[----:B------:R-:W-:Y:S01]  /*7f50*/  IMAD.HI.U32 R10, R4, R2, RZ ;  /* 0x00000002040a7227 */ /* 0x000fe200078e00ff */
[----:B------:R-:W-:-:S03]  /*7f60*/  IABS R22, R8 ;  /* 0x0000000800167213 */ /* 0x000fc60000000000 */
[----:B------:R-:W-:Y:S01]  /*7f70*/  @!P0 IMAD.MOV R7, RZ, RZ, -R7 ;  /* 0x000000ffff078224 */ /* 0x000fe200078e0a07 */
[----:B------:R-:W-:Y:S01]  /*7f80*/  ISETP.GT.U32.AND P0, PT, R3, R9, PT ;  /* 0x000000090300720c */ /* 0x000fe20003f04070 */
[----:B------:R-:W-:Y:S02]  /*7f90*/  IMAD.MOV R10, RZ, RZ, -R10 ;  /* 0x000000ffff0a7224 */ /* 0x000fe400078e0a0a */
[----:B------:R-:W-:Y:S01]  /*7fa0*/  @!P5 IMAD.IADD R17, R17, 0x1, -R3 ;  /* 0x000000011111d824 */ /* 0x000fe200078e0a03 */
[C---:B------:R-:W-:Y:S01]  /*7fb0*/  ISETP.GT.U32.AND P5, PT, R3.reuse, R11, PT ;  /* 0x0000000b0300720c */ /* 0x040fe20003fa4070 */
[----:B------:R-:W-:Y:S01]  /*7fc0*/  IMAD R10, R3, R10, R2 ;  /* 0x0000000a030a7224 */ /* 0x000fe200078e0202 */
[----:B------:R0:W-:Y:S01]  /*7fd0*/  STL [R1+0x4e8], R7 ;  /* 0x0004e80701007387 */ /* 0x0001e20000100800 */
[----:B------:R-:W-:Y:S02]  /*7fe0*/  IMAD.MOV.U32 R14, RZ, RZ, R17 ;  /* 0x000000ffff0e7224 */ /* 0x000fe400078e0011 */
[--C-:B------:R-:W-:Y:S01]  /*7ff0*/  @!P6 IMAD.IADD R13, R13, 0x1, -R3.reuse ;  /* 0x000000010d0de824 */ /* 0x100fe200078e0a03 */
[----:B------:R1:W-:Y:S01]  /*8000*/  STL [R1+0x4ec], R5 ;  /* 0x0004ec0501007387 */ /* 0x0003e20000100800 */
[----:B------:R-:W-:Y:S01]  /*8010*/  @!P4 IMAD.MOV R14, RZ, RZ, -R14 ;  /* 0x000000ffff0ec224 */ /* 0x000fe200078e0a0e */
[----:B------:R-:W-:Y:S01]  /*8020*/  ISETP.GT.U32.AND P4, PT, R3, R10, PT ;  /* 0x0000000a0300720c */ /* 0x000fe20003f84070 */
[----:B------:R-:W-:Y:S01]  /*8030*/  @!P0 IMAD.IADD R9, R9, 0x1, -R3 ;  /* 0x0000000109098824 */ /* 0x000fe200078e0a03 */
[----:B------:R-:W-:Y:S01]  /*8040*/  ISETP.GE.AND P6, PT, R12, RZ, PT ;  /* 0x000000ff0c00720c */ /* 0x000fe20003fc6270 */
[C---:B------:R-:W-:Y:S01]  /*8050*/  VIADD R12, R0.reuse, 0x172 ;  /* 0x00000172000c7836 */ /* 0x040fe20000000000 */
[----:B------:R2:W-:Y:S01]  /*8060*/  STL [R1+0x4f0], R14 ;  /* 0x0004f00e01007387 */ /* 0x0005e20000100800 */
[----:B0-----:R-:W-:Y:S01]  /*8070*/  IMAD.MOV.U32 R7, RZ, RZ, R13 ;  /* 0x000000ffff077224 */ /* 0x001fe200078e000d */
[----:B------:R-:W-:Y:S01]  /*8080*/  ISETP.GT.U32.AND P0, PT, R3, R9, PT ;  /* 0x000000090300720c */ /* 0x000fe20003f04070 */
[----:B------:R-:W-:Y:S01]  /*8090*/  @!P5 IMAD.IADD R11, R11, 0x1, -R3 ;  /* 0x000000010b0bd824 */ /* 0x000fe200078e0a03 */
[----:B------:R-:W-:Y:S01]  /*80a0*/  IABS R2, R12 ;  /* 0x0000000c00027213 */ /* 0x000fe20000000000 */
[----:B-1----:R-:W-:-:S02]  /*80b0*/  VIADD R5, R0, 0x174 ;  /* 0x0000017400057836 */ /* 0x002fc40000000000 */
[----:B------:R-:W-:Y:S01]  /*80c0*/  @!P2 IMAD.MOV R7, RZ, RZ, -R7 ;  /* 0x000000ffff07a224 */ /* 0x000fe200078e0a07 */
[----:B------:R-:W-:Y:S01]  /*80d0*/  ISETP.GT.U32.AND P5, PT, R3, R11, PT ;  /* 0x0000000b0300720c */ /* 0x000fe20003fa4070 */
[----:B------:R-:W-:Y:S01]  /*80e0*/  @!P4 IMAD.IADD R10, R10, 0x1, -R3 ;  /* 0x000000010a0ac824 */ /* 0x000fe200078e0a03 */
[----:B------:R-:W-:Y:S01]  /*80f0*/  IABS R21, R5 ;  /* 0x0000000500157213 */ /* 0x000fe20000000000 */
[C---:B--2---:R-:W-:Y:S01]  /*8100*/  IMAD.HI.U32 R14, R4.reuse, R22, RZ ;  /* 0x00000016040e7227 */ /* 0x044fe200078e00ff */
[----:B------:R-:W-:Y:S01]  /*8110*/  ISETP.GE.AND P2, PT, R5, RZ, PT ;  /* 0x000000ff0500720c */ /* 0x000fe20003f46270 */
[----:B------:R0:W-:Y:S01]  /*8120*/  STL [R1+0x4f8], R7 ;  /* 0x0004f80701007387 */ /* 0x0001e20000100800 */
[----:B------:R-:W-:Y:S01]  /*8130*/  ISETP.GT.U32.AND P4, PT, R3, R10, PT ;  /* 0x0000000a0300720c */ /* 0x000fe20003f84070 */
[----:B------:R-:W-:-:S04]  /*8140*/  IMAD.HI.U32 R13, R4, R21, RZ ;  /* 0x00000015040d7227 */ /* 0x000fc800078e00ff */
[----:B------:R-:W-:Y:S01]  /*8150*/  @!P0 IMAD.IADD R9, R9, 0x1, -R3 ;  /* 0x0000000109098824 */ /* 0x000fe200078e0a03 */
[----:B------:R-:W-:Y:S01]  /*8160*/  ISETP.GE.AND P0, PT, R8, RZ, PT ;  /* 0x000000ff0800720c */ /* 0x000fe20003f06270 */
[----:B------:R-:W-:Y:S02]  /*8170*/  IMAD.MOV R13, RZ, RZ, -R13 ;  /* 0x000000ffff0d7224 */ /* 0x000fe400078e0a0d */
[----:B------:R-:W-:Y:S02]  /*8180*/  IMAD.MOV.U32 R15, RZ, RZ, R9 ;  /* 0x000000ffff0f7224 */ /* 0x000fe400078e0009 */
[C---:B------:R-:W-:Y:S02]  /*8190*/  IMAD R21, R3.reuse, R13, R21 ;  /* 0x0000000d03157224 */ /* 0x040fe400078e0215 */
[----:B------:R-:W-:Y:S02]  /*81a0*/  IMAD.MOV R8, RZ, RZ, -R14 ;  /* 0x000000ffff087224 */ /* 0x000fe400078e0a0e */
[----:B------:R-:W-:Y:S01]  /*81b0*/  @!P1 IMAD.MOV R15, RZ, RZ, -R15 ;  /* 0x000000ffff0f9224 */ /* 0x000fe200078e0a0f */
[C---:B------:R-:W-:Y:S01]  /*81c0*/  ISETP.GT.U32.AND P1, PT, R3.reuse, R21, PT ;  /* 0x000000150300720c */ /* 0x040fe20003f24070 */
[----:B------:R-:W-:-:S02]  /*81d0*/  IMAD R22, R3, R8, R22 ;  /* 0x0000000803167224 */ /* 0x000fc400078e0216 */
[--C-:B------:R-:W-:Y:S01]  /*81e0*/  @!P5 IMAD.IADD R11, R11, 0x1, -R3.reuse ;  /* 0x000000010b0bd824 */ /* 0x100fe200078e0a03 */
[----:B------:R1:W-:Y:S01]  /*81f0*/  STL [R1+0x4fc], R15 ;  /* 0x0004fc0f01007387 */ /* 0x0003e20000100800 */
[----:B------:R-:W-:Y:S01]  /*8200*/  @!P4 IMAD.IADD R10, R10, 0x1, -R3 ;  /* 0x000000010a0ac824 */ /* 0x000fe200078e0a03 */
[----:B------:R-:W-:Y:S01]  /*8210*/  ISETP.GT.U32.AND P4, PT, R3, R22, PT ;  /* 0x000000160300720c */ /* 0x000fe20003f84070 */
[----:B------:R-:W-:Y:S01]  /*8220*/  IMAD.HI.U32 R5, R4, R2, RZ ;  /* 0x0000000204057227 */ /* 0x000fe200078e00ff */
[----:B------:R-:W-:-:S03]  /*8230*/  ISETP.GE.AND P5, PT, R12, RZ, PT ;  /* 0x000000ff0c00720c */ /* 0x000fc60003fa6270 */
[----:B0-----:R-:W-:Y:S02]  /*8240*/  IMAD.MOV.U32 R7, RZ, RZ, R11 ;  /* 0x000000ffff077224 */ /* 0x001fe400078e000b */
[----:B------:R-:W-:Y:S02]  /*8250*/  IMAD.MOV R5, RZ, RZ, -R5 ;  /* 0x000000ffff057224 */ /* 0x000fe400078e0a05 */
[----:B------:R-:W-:Y:S02]  /*8260*/  @!P3 IMAD.MOV R7, RZ, RZ, -R7 ;  /* 0x000000ffff07b224 */ /* 0x000fe400078e0a07 */
[----:B------:R-:W-:Y:S02]  /*8270*/  @!P1 IMAD.IADD R21, R21, 0x1, -R3 ;  /* 0x0000000115159824 */ /* 0x000fe400078e0a03 */
[C---:B------:R-:W-:Y:S01]  /*8280*/  IMAD R2, R3.reuse, R5, R2 ;  /* 0x0000000503027224 */ /* 0x040fe200078e0202 */
[----:B------:R0:W-:Y:S01]  /*8290*/  STL [R1+0x500], R7 ;  /* 0x0005000701007387 */ /* 0x0001e20000100800 */
[C---:B------:R-:W-:Y:S01]  /*82a0*/  VIADD R13, R0.reuse, 0x171 ;  /* 0x00000171000d7836 */ /* 0x040fe20000000000 */
[----:B------:R-:W-:Y:S01]  /*82b0*/  ISETP.GT.U32.AND P1, PT, R3, R21, PT ;  /* 0x000000150300720c */ /* 0x000fe20003f24070 */
[----:B------:R-:W-:-:S02]  /*82c0*/  VIADD R5, R0, 0x170 ;  /* 0x0000017000057836 */ /* 0x000fc40000000000 */
[----:B------:R-:W-:Y:S01]  /*82d0*/  @!P4 IMAD.IADD R22, R22, 0x1, -R3 ;  /* 0x000000011616c824 */ /* 0x000fe200078e0a03 */
[----:B------:R-:W-:Y:S01]  /*82e0*/  ISETP.GE.AND P3, PT, R13, RZ, PT ;  /* 0x000000ff0d00720c */ /* 0x000fe20003f66270 */
[C---:B------:R-:W-:Y:S01]  /*82f0*/  VIADD R18, R0.reuse, 0x16f ;  /* 0x0000016f00127836 */ /* 0x040fe20000000000 */
[----:B------:R-:W-:Y:S01]  /*8300*/  IABS R13, R13 ;  /* 0x0000000d000d7213 */ /* 0x000fe20000000000 */
[----:B-1----:R-:W-:Y:S01]  /*8310*/  VIADD R15, R0, 0x16e ;  /* 0x0000016e000f7836 */ /* 0x002fe20000000000 */
[----:B------:R-:W-:Y:S01]  /*8320*/  IABS R9, R5 ;  /* 0x0000000500097213 */ /* 0x000fe20000000000 */
[----:B0-----:R-:W-:Y:S01]  /*8330*/  IMAD.MOV.U32 R7, RZ, RZ, R10 ;  /* 0x000000ffff077224 */ /* 0x001fe200078e000a */
[C---:B------:R-:W-:Y:S01]  /*8340*/  ISETP.GT.U32.AND P4, PT, R3.reuse, R22, PT ;  /* 0x000000160300720c */ /* 0x040fe20003f84070 */
[C---:B------:R-:W-:Y:S01]  /*8350*/  IMAD.HI.U32 R14, R4.reuse, R13, RZ ;  /* 0x0000000d040e7227 */ /* 0x040fe200078e00ff */
[----:B------:R-:W-:Y:S02]  /*8360*/  IABS R12, R18 ;  /* 0x00000012000c7213 */ /* 0x000fe40000000000 */
[----:B------:R-:W-:Y:S01]  /*8370*/  IABS R17, R15 ;  /* 0x0000000f00117213 */ /* 0x000fe20000000000 */
[----:B------:R-:W-:Y:S01]  /*8380*/  @!P6 IMAD.MOV R7, RZ, RZ, -R7 ;  /* 0x000000ffff07e224 */ /* 0x000fe200078e0a07 */
[----:B------:R-:W-:Y:S01]  /*8390*/  ISETP.GT.U32.AND P6, PT, R3, R2, PT ;  /* 0x000000020300720c */ /* 0x000fe20003fc4070 */
[----:B------:R-:W-:-:S03]  /*83a0*/  IMAD.HI.U32 R11, R4, R9, RZ ;  /* 0x00000009040b7227 */ /* 0x000fc600078e00ff */
[----:B------:R0:W-:Y:S01]  /*83b0*/  STL [R1+0x504], R7 ;  /* 0x0005040701007387 */ /* 0x0001e20000100800 */
[----:B------:R-:W-:Y:S02]  /*83c0*/  IMAD.MOV R14, RZ, RZ, -R14 ;  /* 0x000000ffff0e7224 */ /* 0x000fe400078e0a0e */
[----:B------:R-:W-:Y:S02]  /*83d0*/  IMAD.MOV R11, RZ, RZ, -R11 ;  /* 0x000000ffff0b7224 */ /* 0x000fe400078e0a0b */
[----:B------:R-:W-:Y:S01]  /*83e0*/  @!P1 IMAD.IADD R21, R21, 0x1, -R3 ;  /* 0x0000000115159824 */ /* 0x000fe200078e0a03 */
[----:B------:R-:W-:Y:S01]  /*83f0*/  ISETP.GE.AND P1, PT, R5, RZ, PT ;  /* 0x000000ff0500720c */ /* 0x000fe20003f26270 */
[C---:B------:R-:W-:Y:S02]  /*8400*/  IMAD R5, R3.reuse, R14, R13 ;  /* 0x0000000e03057224 */ /* 0x040fe400078e020d */
[C---:B------:R-:W-:Y:S02]  /*8410*/  IMAD R9, R3.reuse, R11, R9 ;  /* 0x0000000b03097224 */ /* 0x040fe400078e0209 */
[--C-:B------:R-:W-:Y:S01]  /*8420*/  @!P4 IMAD.IADD R22, R22, 0x1, -R3.reuse ;  /* 0x000000011616c824 */ /* 0x100fe200078e0a03 */
[C---:B------:R-:W-:Y:S01]  /*8430*/  ISETP.GT.U32.AND P4, PT, R3.reuse, R5, PT ;  /* 0x000000050300720c */ /* 0x040fe20003f84070 */
[----:B------:R-:W-:Y:S01]  /*8440*/  @!P6 IMAD.IADD R2, R2, 0x1, -R3 ;  /* 0x000000010202e824 */ /* 0x000fe200078e0a03 */
[----:B------:R-:W-:Y:S01]  /*8450*/  ISETP.GT.U32.AND P6, PT, R3, R9, PT ;  /* 0x000000090300720c */ /* 0x000fe20003fc4070 */
[----:B------:R-:W-:-:S02]  /*8460*/  VIADD R14, R0, 0x16c ;  /* 0x0000016c000e7836 */ /* 0x000fc40000000000 */
[----:B------:R-:W-:-:S03]  /*8470*/  IMAD.HI.U32 R16, R4, R12, RZ ;  /* 0x0000000c04107227 */ /* 0x000fc600078e00ff */
[----:B------:R-:W-:Y:S01]  /*8480*/  IABS R19, R14 ;  /* 0x0000000e00137213 */ /* 0x000fe20000000000 */
[----:B------:R-:W-:Y:S02]  /*8490*/  VIADD R13, R0, 0x16d ;  /* 0x0000016d000d7836 */ /* 0x000fe40000000000 */
[----:B------:R-:W-:-:S04]  /*84a0*/  IMAD.HI.U32 R8, R4, R17, RZ ;  /* 0x0000001104087227 */ /* 0x000fc800078e00ff */
[--C-:B------:R-:W-:Y:S01]  /*84b0*/  @!P4 IMAD.IADD R5, R5, 0x1, -R3.reuse ;  /* 0x000000010505c824 */ /* 0x100fe200078e0a03 */
[----:B------:R-:W-:Y:S01]  /*84c0*/  ISETP.GT.U32.AND P4, PT, R3, R2, PT ;  /* 0x000000020300720c */ /* 0x000fe20003f84070 */
[----:B------:R-:W-:Y:S02]  /*84d0*/  @!P6 IMAD.IADD R9, R9, 0x1, -R3 ;  /* 0x000000010909e824 */ /* 0x000fe400078e0a03 */
[----:B------:R-:W-:Y:S01]  /*84e0*/  IMAD.MOV R10, RZ, RZ, -R16 ;  /* 0x000000ffff0a7224 */ /* 0x000fe200078e0a10 */
[----:B------:R-:W-:Y:S01]  /*84f0*/  IABS R16, R13 ;  /* 0x0000000d00107213 */ /* 0x000fe20000000000 */
[----:B0-----:R-:W-:Y:S01]  /*8500*/  IMAD.MOV.U32 R7, RZ, RZ, R21 ;  /* 0x000000ffff077224 */ /* 0x001fe200078e0015 */
[----:B------:R-:W-:Y:S01]  /*8510*/  ISETP.GT.U32.AND P6, PT, R3, R9, PT ;  /* 0x000000090300720c */ /* 0x000fe20003fc4070 */
[----:B------:R-:W-:Y:S02]  /*8520*/  IMAD.MOV R8, RZ, RZ, -R8 ;  /* 0x000000ffff087224 */ /* 0x000fe400078e0a08 */
[----:B------:R-:W-:-:S04]  /*8530*/  IMAD.HI.U32 R21, R4, R19, RZ ;  /* 0x0000001304157227 */ /* 0x000fc800078e00ff */
[----:B------:R-:W-:Y:S01]  /*8540*/  @!P2 IMAD.MOV R7, RZ, RZ, -R7 ;  /* 0x000000ffff07a224 */ /* 0x000fe200078e0a07 */
[----:B------:R-:W-:Y:S01]  /*8550*/  ISETP.GT.U32.AND P2, PT, R3, R5, PT ;  /* 0x000000050300720c */ /* 0x000fe20003f44070 */
[----:B------:R-:W-:-:S03]  /*8560*/  IMAD.HI.U32 R23, R4, R16, RZ ;  /* 0x0000001004177227 */ /* 0x000fc600078e00ff */
[----:B------:R0:W-:Y:S01]  /*8570*/  STL [R1+0x508], R7 ;  /* 0x0005080701007387 */ /* 0x0001e20000100800 */
[C---:B------:R-:W-:Y:S02]  /*8580*/  IMAD R17, R3.reuse, R8, R17 ;  /* 0x0000000803117224 */ /* 0x040fe400078e0211 */
[----:B------:R-:W-:Y:S02]  /*8590*/  IMAD.MOV R21, RZ, RZ, -R21 ;  /* 0x000000ffff157224 */ /* 0x000fe400078e0a15 */
[C---:B------:R-:W-:Y:S02]  /*85a0*/  IMAD R12, R3.reuse, R10, R12 ;  /* 0x0000000a030c7224 */ /* 0x040fe400078e020c */
[----:B------:R-:W-:Y:S02]  /*85b0*/  IMAD.MOV R23, RZ, RZ, -R23 ;  /* 0x000000ffff177224 */ /* 0x000fe400078e0a17 */
[----:B------:R-:W-:Y:S01]  /*85c0*/  @!P4 IMAD.IADD R2, R2, 0x1, -R3 ;  /* 0x000000010202c824 */ /* 0x000fe200078e0a03 */
[----:B------:R-:W-:Y:S01]  /*85d0*/  ISETP.GT.U32.AND P4, PT, R3, R17, PT ;  /* 0x000000110300720c */ /* 0x000fe20003f84070 */
[----:B0-----:R-:W-:-:S02]  /*85e0*/  IMAD.MOV.U32 R7, RZ, RZ, R22 ;  /* 0x000000ffff077224 */ /* 0x001fc400078e0016 */
[C---:B------:R-:W-:Y:S02]  /*85f0*/  IMAD R19, R3.reuse, R21, R19 ;  /* 0x0000001503137224 */ /* 0x040fe400078e0213 */
[----:B------:R-:W-:Y:S01]  /*8600*/  @!P0 IMAD.MOV R7, RZ, RZ, -R7 ;  /* 0x000000ffff078224 */ /* 0x000fe200078e0a07 */
[C---:B------:R-:W-:Y:S01]  /*8610*/  ISETP.GT.U32.AND P0, PT, R3.reuse, R12, PT ;  /* 0x0000000c0300720c */ /* 0x040fe20003f04070 */
[----:B------:R-:W-:Y:S02]  /*8620*/  IMAD R16, R3, R23, R16 ;  /* 0x0000001703107224 */ /* 0x000fe400078e0210 */
[--C-:B------:R-:W-:Y:S01]  /*8630*/  @!P6 IMAD.IADD R9, R9, 0x1, -R3.reuse ;  /* 0x000000010909e824 */ /* 0x100fe200078e0a03 */
[----:B------:R-:W-:Y:S01]  /*8640*/  ISETP.GT.U32.AND P6, PT, R3, R19, PT ;  /* 0x000000130300720c */ /* 0x000fe20003fc4070 */
[----:B------:R-:W-:Y:S01]  /*8650*/  @!P2 IMAD.IADD R5, R5, 0x1, -R3 ;  /* 0x000000010505a824 */ /* 0x000fe200078e0a03 */
[----:B------:R-:W-:Y:S01]  /*8660*/  ISETP.GT.U32.AND P2, PT, R3, R16, PT ;  /* 0x000000100300720c */ /* 0x000fe20003f44070 */
[C---:B------:R-:W-:Y:S01]  /*8670*/  VIADD R8, R0.reuse, 0x16b ;  /* 0x0000016b00087836 */ /* 0x040fe20000000000 */
[----:B------:R0:W-:Y:S01]  /*8680*/  STL [R1+0x50c], R7 ;  /* 0x00050c0701007387 */ /* 0x0001e20000100800 */
[----:B------:R-:W-:-:S02]  /*8690*/  VIADD R10, R0, 0x16a ;  /* 0x0000016a000a7836 */ /* 0x000fc40000000000 */
[--C-:B------:R-:W-:Y:S01]  /*86a0*/  @!P4 IMAD.IADD R17, R17, 0x1, -R3.reuse ;  /* 0x000000011111c824 */ /* 0x100fe200078e0a03 */
[----:B------:R-:W-:Y:S01]  /*86b0*/  IABS R20, R8 ;  /* 0x0000000800147213 */ /* 0x000fe20000000000 */
[----:B------:R-:W-:Y:S01]  /*86c0*/  IMAD.MOV.U32 R24, RZ, RZ, R2 ;  /* 0x000000ffff187224 */ /* 0x000fe200078e0002 */
[----:B------:R-:W-:Y:S01]  /*86d0*/  IABS R11, R10 ;  /* 0x0000000a000b7213 */ /* 0x000fe20000000000 */
[----:B------:R-:W-:Y:S01]  /*86e0*/  @!P0 IMAD.IADD R12, R12, 0x1, -R3 ;  /* 0x000000010c0c8824 */ /* 0x000fe200078e0a03 */
[----:B------:R-:W-:Y:S01]  /*86f0*/  ISETP.GE.AND P4, PT, R15, RZ, PT ;  /* 0x000000ff0f00720c */ /* 0x000fe20003f86270 */
[----:B------:R-:W-:Y:S01]  /*8700*/  IMAD.HI.U32 R22, R4, R20, RZ ;  /* 0x0000001404167227 */ /* 0x000fe200078e00ff */
[----:B------:R-:W-:-:S03]  /*8710*/  ISETP.GE.AND P0, PT, R18, RZ, PT ;  /* 0x000000ff1200720c */ /* 0x000fc60003f06270 */
[----:B0-----:R-:W-:Y:S02]  /*8720*/  IMAD.MOV.U32 R7, RZ, RZ, R5 ;  /* 0x000000ffff077224 */ /* 0x001fe400078e0005 */
[----:B------:R-:W-:Y:S01]  /*8730*/  @!P6 IMAD.IADD R19, R19, 0x1, -R3 ;  /* 0x000000011313e824 */ /* 0x000fe200078e0a03 */
[----:B------:R-:W-:Y:S01]  /*8740*/  ISETP.GT.U32.AND P6, PT, R3, R17, PT ;  /* 0x000000110300720c */ /* 0x000fe20003fc4070 */
[----:B------:R-:W-:Y:S02]  /*8750*/  @!P5 IMAD.MOV R24, RZ, RZ, -R24 ;  /* 0x000000ffff18d224 */ /* 0x000fe400078e0a18 */
[----:B------:R-:W-:-:S03]  /*8760*/  IMAD.HI.U32 R23, R4, R11, RZ ;  /* 0x0000000b04177227 */ /* 0x000fc600078e00ff */
[----:B------:R-:W-:Y:S01]  /*8770*/  STL [R1+0x520], R24 ;  /* 0x0005201801007387 */ /* 0x000fe20000100800 */
[----:B------:R-:W-:Y:S01]  /*8780*/  @!P3 IMAD.MOV R7, RZ, RZ, -R7 ;  /* 0x000000ffff07b224 */ /* 0x000fe200078e0a07 */
[C---:B------:R-:W-:Y:S01]  /*8790*/  ISETP.GT.U32.AND P3, PT, R3.reuse, R19, PT ;  /* 0x000000130300720c */ /* 0x040fe20003f64070 */
[----:B------:R-:W-:Y:S01]  /*87a0*/  @!P2 IMAD.IADD R16, R16, 0x1, -R3 ;  /* 0x000000011010a824 */ /* 0x000fe200078e0a03 */
[C---:B------:R-:W-:Y:S01]  /*87b0*/  ISETP.GT.U32.AND P2, PT, R3.reuse, R12, PT ;  /* 0x0000000c0300720c */ /* 0x040fe20003f44070 */
[----:B------:R-:W-:Y:S01]  /*87c0*/  IMAD.MOV R22, RZ, RZ, -R22 ;  /* 0x000000ffff167224 */ /* 0x000fe200078e0a16 */
[----:B------:R0:W-:Y:S01]  /*87d0*/  STL [R1+0x51c], R7 ;  /* 0x00051c0701007387 */ /* 0x0001e20000100800 */
[----:B------:R-:W-:Y:S01]  /*87e0*/  IMAD.MOV R23, RZ, RZ, -R23 ;  /* 0x000000ffff177224 */ /* 0x000fe200078e0a17 */
[C---:B------:R-:W-:Y:S01]  /*87f0*/  ISETP.GT.U32.AND P5, PT, R3.reuse, R16, PT ;  /* 0x000000100300720c */ /* 0x040fe20003fa4070 */
[C---:B------:R-:W-:Y:S02]  /*8800*/  IMAD R20, R3.reuse, R22, R20 ;  /* 0x0000001603147224 */ /* 0x040fe400078e0214 */
[----:B------:R-:W-:-:S02]  /*8810*/  IMAD R11, R3, R23, R11 ;  /* 0x00000017030b7224 */ /* 0x000fc400078e020b */
[C---:B------:R-:W-:Y:S02]  /*8820*/  VIADD R15, R0.reuse, 0x169 ;  /* 0x00000169000f7836 */ /* 0x040fe40000000000 */
[----:B------:R-:W-:Y:S02]  /*8830*/  VIADD R18, R0, 0x168 ;  /* 0x0000016800127836 */ /* 0x000fe40000000000 */
[----:B0-----:R-:W-:Y:S01]  /*8840*/  IMAD.MOV.U32 R7, RZ, RZ, R9 ;  /* 0x000000ffff077224 */ /* 0x001fe200078e0009 */
[----:B------:R-:W-:Y:S01]  /*8850*/  IABS R2, R15 ;  /* 0x0000000f00027213 */ /* 0x000fe20000000000 */
[----:B------:R-:W-:Y:S01]  /*8860*/  @!P6 IMAD.IADD R17, R17, 0x1, -R3 ;  /* 0x000000011111e824 */ /* 0x000fe200078e0a03 */
[C---:B------:R-:W-:Y:S01]  /*8870*/  ISETP.GT.U32.AND P6, PT, R3.reuse, R11, PT ;  /* 0x0000000b0300720c */ /* 0x040fe20003fc4070 */
[----:B------:R-:W-:Y:S01]  /*8880*/  @!P1 IMAD.MOV R7, RZ, RZ, -R7 ;  /* 0x000000ffff079224 */ /* 0x000fe200078e0a07 */
[----:B------:R-:W-:Y:S01]  /*8890*/  ISETP.GT.U32.AND P1, PT, R3, R20, PT ;  /* 0x000000140300720c */ /* 0x000fe20003f24070 */
[----:B------:R-:W-:Y:S01]  /*88a0*/  @!P2 IMAD.IADD R12, R12, 0x1, -R3 ;  /* 0x000000010c0ca824 */ /* 0x000fe200078e0a03 */
[----:B------:R-:W-:Y:S01]  /*88b0*/  IABS R5, R18 ;  /* 0x0000001200057213 */ /* 0x000fe20000000000 */
[----:B------:R-:W-:Y:S01]  /*88c0*/  IMAD.HI.U32 R9, R4, R2, RZ ;  /* 0x0000000204097227 */ /* 0x000fe200078e00ff */
[----:B------:R-:W-:Y:S01]  /*88d0*/  ISETP.GE.AND P2, PT, R13, RZ, PT ;  /* 0x000000ff0d00720c */ /* 0x000fe20003f46270 */
[----:B------:R0:W-:Y:S02]  /*88e0*/  STL [R1+0x518], R7 ;  /* 0x0005180701007387 */ /* 0x0001e40000100800 */
[----:B------:R-:W-:-:S02]  /*88f0*/  IMAD.MOV.U32 R21, RZ, RZ, R12 ;  /* 0x000000ffff157224 */ /* 0x000fc400078e000c */
[--C-:B------:R-:W-:Y:S01]  /*8900*/  @!P5 IMAD.IADD R16, R16, 0x1, -R3.reuse ;  /* 0x000000011010d824 */ /* 0x100fe200078e0a03 */
[----:B------:R-:W-:Y:S01]  /*8910*/  ISETP.GE.AND P5, PT, R14, RZ, PT ;  /* 0x000000ff0e00720c */ /* 0x000fe20003fa6270 */
[----:B------:R-:W-:Y:S01]  /*8920*/  @!P3 IMAD.IADD R19, R19, 0x1, -R3 ;  /* 0x000000011313b824 */ /* 0x000fe200078e0a03 */
[----:B------:R-:W-:Y:S01]  /*8930*/  ISETP.GE.AND P3, PT, R8, RZ, PT ;  /* 0x000000ff0800720c */ /* 0x000fe20003f66270 */
[----:B------:R-:W-:-:S04]  /*8940*/  IMAD.HI.U32 R8, R4, R5, RZ ;  /* 0x0000000504087227 */ /* 0x000fc800078e00ff */
[----:B0-----:R-:W-:Y:S02]  /*8950*/  IMAD.MOV.U32 R7, RZ, RZ, R17 ;  /* 0x000000ffff077224 */ /* 0x001fe400078e0011 */
[----:B------:R-:W-:Y:S02]  /*8960*/  IMAD.MOV R9, RZ, RZ, -R9 ;  /* 0x000000ffff097224 */ /* 0x000fe400078e0a09 */
[----:B------:R-:W-:Y:S02]  /*8970*/  @!P0 IMAD.MOV R21, RZ, RZ, -R21 ;  /* 0x000000ffff158224 */ /* 0x000fe400078e0a15 */
[----:B------:R-:W-:Y:S01]  /*8980*/  @!P1 IMAD.IADD R20, R20, 0x1, -R3 ;  /* 0x0000000114149824 */ /* 0x000fe200078e0a03 */
[----:B------:R-:W-:Y:S01]  /*8990*/  ISETP.GE.AND P1, PT, R10, RZ, PT ;  /* 0x000000ff0a00720c */ /* 0x000fe20003f26270 */
[----:B------:R-:W-:Y:S01]  /*89a0*/  @!P4 IMAD.MOV R7, RZ, RZ, -R7 ;  /* 0x000000ffff07c224 */ /* 0x000fe200078e0a07 */
[----:B------:R-:W-:Y:S01]  /*89b0*/  STL [R1+0x584], R21 ;  /* 0x0005841501007387 */ /* 0x000fe20000100800 */
[----:B------:R-:W-:Y:S01]  /*89c0*/  IMAD.MOV R8, RZ, RZ, -R8 ;  /* 0x000000ffff087224 */ /* 0x000fe200078e0a08 */
[----:B------:R-:W-:Y:S01]  /*89d0*/  ISETP.GT.U32.AND P0, PT, R3, R20, PT ;  /* 0x000000140300720c */ /* 0x000fe20003f04070 */
[----:B------:R-:W-:Y:S01]  /*89e0*/  @!P6 IMAD.IADD R11, R11, 0x1, -R3 ;  /* 0x000000010b0be824 */ /* 0x000fe200078e0a03 */
[----:B------:R0:W-:Y:S01]  /*89f0*/  STL [R1+0x5bc], R7 ;  /* 0x0005bc0701007387 */ /* 0x0001e20000100800 */
[----:B------:R-:W-:Y:S01]  /*8a00*/  IMAD R2, R3, R9, R2 ;  /* 0x0000000903027224 */ /* 0x000fe200078e0202 */
[----:B------:R-:W-:Y:S01]  /*8a10*/  ISETP.GE.AND P6, PT, R15, RZ, PT ;  /* 0x000000ff0f00720c */ /* 0x000fe20003fc6270 */
[----:B------:R-:W-:Y:S01]  /*8a20*/  IMAD.MOV.U32 R10, RZ, RZ, R16 ;  /* 0x000000ffff0a7224 */ /* 0x000fe200078e0010 */
[C---:B------:R-:W-:Y:S01]  /*8a30*/  ISETP.GT.U32.AND P4, PT, R3.reuse, R11, PT ;  /* 0x0000000b0300720c */ /* 0x040fe20003f84070 */
[----:B------:R-:W-:-:S02]  /*8a40*/  IMAD R8, R3, R8, R5 ;  /* 0x0000000803087224 */ /* 0x000fc400078e0205 */
[----:B------:R-:W-:Y:S01]  /*8a50*/  @!P2 IMAD.MOV R10, RZ, RZ, -R10 ;  /* 0x000000ffff0aa224 */ /* 0x000fe200078e0a0a */
[C---:B------:R-:W-:Y:S01]  /*8a60*/  ISETP.GT.U32.AND P2, PT, R3.reuse, R2, PT ;  /* 0x000000020300720c */ /* 0x040fe20003f44070 */
[C---:B------:R-:W-:Y:S02]  /*8a70*/  VIADD R9, R0.reuse, 0x167 ;  /* 0x0000016700097836 */ /* 0x040fe40000000000 */
[----:B0-----:R-:W-:Y:S01]  /*8a80*/  IMAD.MOV.U32 R7, RZ, RZ, R19 ;  /* 0x000000ffff077224 */ /* 0x001fe200078e0013 */
[----:B------:R0:W-:Y:S01]  /*8a90*/  STL [R1+0x5b8], R10 ;  /* 0x0005b80a01007387 */ /* 0x0001e20000100800 */
[----:B------:R-:W-:Y:S02]  /*8aa0*/  VIADD R5, R0, 0x166 ;  /* 0x0000016600057836 */ /* 0x000fe40000000000 */
[----:B------:R-:W-:Y:S01]  /*8ab0*/  @!P5 IMAD.MOV R7, RZ, RZ, -R7 ;  /* 0x000000ffff07d224 */ /* 0x000fe200078e0a07 */
[----:B------:R-:W-:Y:S01]  /*8ac0*/  ISETP.GT.U32.AND P5, PT, R3, R8, PT ;  /* 0x000000080300720c */ /* 0x000fe20003fa4070 */
[--C-:B------:R-:W-:Y:S01]  /*8ad0*/  @!P4 IMAD.IADD R11, R11, 0x1, -R3.reuse ;  /* 0x000000010b0bc824 */ /* 0x100fe200078e0a03 */
[----:B------:R-:W-:Y:S01]  /*8ae0*/  ISETP.GE.AND P4, PT, R9, RZ, PT ;  /* 0x000000ff0900720c */ /* 0x000fe20003f86270 */
[--C-:B------:R-:W-:Y:S01]  /*8af0*/  @!P0 IMAD.IADD R20, R20, 0x1, -R3.reuse ;  /* 0x0000000114148824 */ /* 0x100fe200078e0a03 */
[----:B------:R-:W-:Y:S01]  /*8b00*/  IABS R16, R5 ;  /* 0x0000000500107213 */ /* 0x000fe20000000000 */
[----:B------:R-:W-:Y:S01]  /*8b10*/  @!P2 IMAD.IADD R2, R2, 0x1, -R3 ;  /* 0x000000010202a824 */ /* 0x000fe200078e0a03 */
[----:B0-----:R-:W-:Y:S01]  /*8b20*/  IABS R10, R9 ;  /* 0x00000009000a7213 */ /* 0x001fe20000000000 */
[----:B------:R0:W-:Y:S01]  /*8b30*/  STL [R1+0x5b4], R7 ;  /* 0x0005b40701007387 */ /* 0x0001e20000100800 */
[----:B------:R-:W-:Y:S01]  /*8b40*/  ISETP.GE.AND P2, PT, R5, RZ, PT ;  /* 0x000000ff0500720c */ /* 0x000fe20003f46270 */
[----:B------:R-:W-:Y:S01]  /*8b50*/  VIADD R12, R0, 0x165 ;  /* 0x00000165000c7836 */ /* 0x000fe20000000000 */
[----:B------:R-:W-:Y:S01]  /*8b60*/  ISETP.GE.AND P0, PT, R18, RZ, PT ;  /* 0x000000ff1200720c */ /* 0x000fe20003f06270 */
[----:B------:R-:W-:-:S02]  /*8b70*/  IMAD.MOV.U32 R9, RZ, RZ, R10 ;  /* 0x000000ffff097224 */ /* 0x000fc400078e000a */
[----:B------:R-:W-:Y:S01]  /*8b80*/  @!P5 IMAD.IADD R8, R8, 0x1, -R3 ;  /* 0x000000010808d824 */ /* 0x000fe200078e0a03 */
[----:B------:R-:W-:Y:S01]  /*8b90*/  ISETP.GT.U32.AND P5, PT, R3, R2, PT ;  /* 0x000000020300720c */ /* 0x000fe20003fa4070 */
[----:B------:R-:W-:-:S04]  /*8ba0*/  IMAD.HI.U32 R5, R4, R9, RZ ;  /* 0x0000000904057227 */ /* 0x000fc800078e00ff */
[----:B0-----:R-:W-:Y:S02]  /*8bb0*/  IMAD.MOV.U32 R7, RZ, RZ, R20 ;  /* 0x000000ffff077224 */ /* 0x001fe400078e0014 */
[----:B------:R-:W-:Y:S02]  /*8bc0*/  IMAD.MOV R5, RZ, RZ, -R5 ;  /* 0x000000ffff057224 */ /* 0x000fe400078e0a05 */
[----:B------:R-:W-:Y:S01]  /*8bd0*/  @!P3 IMAD.MOV R7, RZ, RZ, -R7 ;  /* 0x000000ffff07b224 */ /* 0x000fe200078e0a07 */
[C---:B------:R-:W-:Y:S01]  /*8be0*/  ISETP.GT.U32.AND P3, PT, R3.reuse, R8, PT ;  /* 0x000000080300720c */ /* 0x040fe20003f64070 */
[C---:B------:R-:W-:Y:S02]  /*8bf0*/  IMAD R5, R3.reuse, R5, R9 ;  /* 0x0000000503057224 */ /* 0x040fe400078e0209 */
[----:B------:R-:W-:Y:S01]  /*8c00*/  IMAD.HI.U32 R10, R4, R16, RZ ;  /* 0x00000010040a7227 */ /* 0x000fe200078e00ff */
[----:B------:R0:W-:Y:S03]  /*8c10*/  STL [R1+0x5b0], R7 ;  /* 0x0005b00701007387 */ /* 0x0001e60000100800 */
[----:B------:R-:W-:Y:S01]  /*8c20*/  @!P5 IMAD.IADD R2, R2, 0x1, -R3 ;  /* 0x000000010202d824 */ /* 0x000fe200078e0a03 */
[----:B------:R-:W-:Y:S01]  /*8c30*/  ISETP.GT.U32.AND P5, PT, R3, R5, PT ;  /* 0x000000050300720c */ /* 0x000fe20003fa4070 */
[----:B------:R-:W-:-:S02]  /*8c40*/  VIADD R14, R0, 0x164 ;  /* 0x00000164000e7836 */ /* 0x000fc40000000000 */
[----:B------:R-:W-:Y:S02]  /*8c50*/  IMAD.MOV.U32 R13, RZ, RZ, R2 ;  /* 0x000000ffff0d7224 */ /* 0x000fe400078e0002 */
[----:B------:R-:W-:Y:S01]  /*8c60*/  @!P3 IMAD.IADD R8, R8, 0x1, -R3 ;  /* 0x000000010808b824 */ /* 0x000fe200078e0a03 */
[----:B------:R-:W-:Y:S01]  /*8c70*/  ISETP.GE.AND P3, PT, R14, RZ, PT ;  /* 0x000000ff0e00720c */ /* 0x000fe20003f66270 */
[----:B0-----:R-:W-:Y:S01]  /*8c80*/  IMAD.MOV.U32 R7, RZ, RZ, R11 ;  /* 0x000000ffff077224 */ /* 0x001fe200078e000b */
[----:B------:R-:W-:Y:S01]  /*8c90*/  IABS R14, R14 ;  /* 0x0000000e000e7213 */ /* 0x000fe20000000000 */
[----:B------:R-:W-:Y:S01]  /*8ca0*/  IMAD.MOV R11, RZ, RZ, -R10 ;  /* 0x000000ffff0b7224 */ /* 0x000fe200078e0a0a */
[----:B------:R-:W-:Y:S01]  /*8cb0*/  IABS R10, R12 ;  /* 0x0000000c000a7213 */ /* 0x000fe20000000000 */
[----:B------:R-:W-:Y:S02]  /*8cc0*/  @!P6 IMAD.MOV R13, RZ, RZ, -R13 ;  /* 0x000000ffff0de224 */ /* 0x000fe400078e0a0d */
[----:B------:R-:W-:-:S02]  /*8cd0*/  IMAD R16, R3, R11, R16 ;  /* 0x0000000b03107224 */ /* 0x000fc400078e0210 */
[----:B------:R-:W-:Y:S02]  /*8ce0*/  @!P5 IMAD.IADD R5, R5, 0x1, -R3 ;  /* 0x000000010505d824 */ /* 0x000fe400078e0a03 */
[----:B------:R-:W-:Y:S01]  /*8cf0*/  @!P1 IMAD.MOV R7, RZ, RZ, -R7 ;  /* 0x000000ffff079224 */ /* 0x000fe200078e0a07 */
[C---:B------:R-:W-:Y:S01]  /*8d00*/  ISETP.GT.U32.AND P6, PT, R3.reuse, R16, PT ;  /* 0x000000100300720c */ /* 0x040fe20003fc4070 */
[----:B------:R-:W-:Y:S01]  /*8d10*/  IMAD.HI.U32 R11, R4, R10, RZ ;  /* 0x0000000a040b7227 */ /* 0x000fe200078e00ff */
[----:B------:R-:W-:Y:S02]  /*8d20*/  ISETP.GE.AND P1, PT, R12, RZ, PT ;  /* 0x000000ff0c00720c */ /* 0x000fe40003f26270 */
[----:B------:R-:W-:Y:S01]  /*8d30*/  ISETP.GT.U32.AND P5, PT, R3, R5, PT ;  /* 0x000000050300720c */ /* 0x000fe20003fa4070 */
[C---:B------:R-:W-:Y:S01]  /*8d40*/  VIADD R12, R0.reuse, 0x163 ;  /* 0x00000163000c7836 */ /* 0x040fe20000000000 */
[----:B------:R0:W-:Y:S01]  /*8d50*/  STL [R1+0x5ac], R7 ;  /* 0x0005ac0701007387 */ /* 0x0001e20000100800 */
[----:B------:R-:W-:-:S02]  /*8d60*/  VIADD R9, R0, 0x162 ;  /* 0x0000016200097836 */ /* 0x000fc40000000000 */
[----:B------:R-:W-:Y:S01]  /*8d70*/  IMAD.MOV R2, RZ, RZ, -R11 ;  /* 0x000000ffff027224 */ /* 0x000fe200078e0a0b */
[----:B------:R-:W-:Y:S01]  /*8d80*/  STL [R1+0x5a8], R13 ;  /* 0x0005a80d01007387 */ /* 0x000fe20000100800 */
[----:B------:R-:W-:-:S04]  /*8d90*/  IMAD.HI.U32 R11, R4, R14, RZ ;  /* 0x0000000e040b7227 */ /* 0x000fc800078e00ff */
[----:B------:R-:W-:Y:S02]  /*8da0*/  @!P6 IMAD.IADD R16, R16, 0x1, -R3 ;  /* 0x000000011010e824 */ /* 0x000fe400078e0a03 */
[----:B0-----:R-:W-:Y:S01]  /*8db0*/  IMAD.MOV.U32 R7, RZ, RZ, R8 ;  /* 0x000000ffff077224 */ /* 0x001fe200078e0008 */
[----:B------:R-:W-:Y:S01]  /*8dc0*/  IABS R8, R12 ;  /* 0x0000000c00087213 */ /* 0x000fe20000000000 */
[C---:B------:R-:W-:Y:S01]  /*8dd0*/  IMAD R10, R3.reuse, R2, R10 ;  /* 0x00000002030a7224 */ /* 0x040fe200078e020a */
[----:B------:R-:W-:Y:S01]  /*8de0*/  IABS R2, R9 ;  /* 0x0000000900027213 */ /* 0x000fe20000000000 */
[----:B------:R-:W-:Y:S01]  /*8df0*/  @!P0 IMAD.MOV R7, RZ, RZ, -R7 ;  /* 0x000000ffff078224 */ /* 0x000fe200078e0a07 */
[----:B------:R-:W-:Y:S01]  /*8e00*/  ISETP.GE.AND P0, PT, R12, RZ, PT ;  /* 0x000000ff0c00720c */ /* 0x000fe20003f06270 */
[----:B------:R-:W-:Y:S01]  /*8e10*/  IMAD.MOV R11, RZ, RZ, -R11 ;  /* 0x000000ffff0b7224 */ /* 0x000fe200078e0a0b */
[----:B------:R-:W-:Y:S01]  /*8e20*/  ISETP.GT.U32.AND P6, PT, R3, R16, PT ;  /* 0x000000100300720c */ /* 0x000fe20003fc4070 */
[----:B------:R-:W-:Y:S01]  /*8e30*/  IMAD.HI.U32 R12, R4, R8, RZ ;  /* 0x00000008040c7227 */ /* 0x000fe200078e00ff */
[----:B------:R0:W-:Y:S03]  /*8e40*/  STL [R1+0x630], R7 ;  /* 0x0006300701007387 */ /* 0x0001e60000100800 */
[----:B------:R-:W-:Y:S01]  /*8e50*/  @!P5 IMAD.IADD R5, R5, 0x1, -R3 ;  /* 0x000000010505d824 */ /* 0x000fe200078e0a03 */
[C---:B------:R-:W-:Y:S01]  /*8e60*/  ISETP.GT.U32.AND P5, PT, R3.reuse, R10, PT ;  /* 0x0000000a0300720c */ /* 0x040fe20003fa4070 */
[----:B------:R-:W-:-:S02]  /*8e70*/  IMAD R14, R3, R11, R14 ;  /* 0x0000000b030e7224 */ /* 0x000fc400078e020e */
[----:B------:R-:W-:-:S04]  /*8e80*/  IMAD.HI.U32 R11, R4, R2, RZ ;  /* 0x00000002040b7227 */ /* 0x000fc800078e00ff */
[----:B------:R-:W-:Y:S02]  /*8e90*/  IMAD.MOV R12, RZ, RZ, -R12 ;  /* 0x000000ffff0c7224 */ /* 0x000fe400078e0a0c */
[----:B0-----:R-:W-:Y:S02]  /*8ea0*/  IMAD.MOV.U32 R7, RZ, RZ, R5 ;  /* 0x000000ffff077224 */ /* 0x001fe400078e0005 */
[----:B------:R-:W-:Y:S02]  /*8eb0*/  IMAD.MOV R11, RZ, RZ, -R11 ;  /* 0x000000ffff0b7224 */ /* 0x000fe400078e0a0b */
[C---:B------:R-:W-:Y:S02]  /*8ec0*/  IMAD R5, R3.reuse, R12, R8 ;  /* 0x0000000c03057224 */ /* 0x040fe400078e0208 */
[C---:B------:R-:W-:Y:S02]  /*8ed0*/  IMAD R2, R3.reuse, R11, R2 ;  /* 0x0000000b03027224 */ /* 0x040fe400078e0202 */
[--C-:B------:R-:W-:Y:S01]  /*8ee0*/  @!P6 IMAD.IADD R16, R16, 0x1, -R3.reuse ;  /* 0x000000011010e824 */ /* 0x100fe200078e0a03 */
[C---:B------:R-:W-:Y:S01]  /*8ef0*/  ISETP.GT.U32.AND P6, PT, R3.reuse, R5, PT ;  /* 0x000000050300720c */ /* 0x040fe20003fc4070 */
[----:B------:R-:W-:Y:S01]  /*8f00*/  @!P5 IMAD.IADD R10, R10, 0x1, -R3 ;  /* 0x000000010a0ad824 */ /* 0x000fe200078e0a03 */
[C---:B------:R-:W-:Y:S01]  /*8f10*/  ISETP.GT.U32.AND P5, PT, R3.reuse, R2, PT ;  /* 0x000000020300720c */ /* 0x040fe20003fa4070 */
[----:B------:R-:W-:Y:S01]  /*8f20*/  @!P4 IMAD.MOV R7, RZ, RZ, -R7 ;  /* 0x000000ffff07c224 */ /* 0x000fe200078e0a07 */
[----:B------:R-:W-:Y:S01]  /*8f30*/  ISETP.GT.U32.AND P4, PT, R3, R14, PT ;  /* 0x0000000e0300720c */ /* 0x000fe20003f84070 */
[----:B------:R-:W-:-:S02]  /*8f40*/  VIADD R17, R0, 0x160 ;  /* 0x0000016000117836 */ /* 0x000fc40000000000 */
[----:B------:R-:W-:Y:S01]  /*8f50*/  VIADD R18, R0, 0x161 ;  /* 0x0000016100127836 */ /* 0x000fe20000000000 */
[----:B------:R0:W-:Y:S02]  /*8f60*/  STL [R1+0x634], R7 ;  /* 0x0006340701007387 */ /* 0x0001e40000100800 */
[----:B------:R-:W-:Y:S02]  /*8f70*/  IABS R12, R17 ;  /* 0x00000011000c7213 */ /* 0x000fe40000000000 */
[----:B------:R-:W-:Y:S01]  /*8f80*/  IABS R15, R18 ;  /* 0x00000012000f7213 */ /* 0x000fe20000000000 */
[--C-:B------:R-:W-:Y:S02]  /*8f90*/  @!P6 IMAD.IADD R5, R5, 0x1, -R3.reuse ;  /* 0x000000010505e824 */ /* 0x100fe400078e0a03 */
[----:B------:R-:W-:Y:S02]  /*8fa0*/  @!P5 IMAD.IADD R2, R2, 0x1, -R3 ;  /* 0x000000010202d824 */ /* 0x000fe400078e0a03 */
[----:B------:R-:W-:Y:S01]  /*8fb0*/  IMAD.HI.U32 R19, R4, R12, RZ ;  /* 0x0000000c04137227 */ /* 0x000fe200078e00ff */
[----:B------:R-:W-:-:S03]  /*8fc0*/  ISETP.GT.U32.AND P5, PT, R3, R5, PT ;  /* 0x000000050300720c */ /* 0x000fc60003fa4070 */
[----:B------:R-:W-:Y:S01]  /*8fd0*/  @!P4 IMAD.IADD R14, R14, 0x1, -R3 ;  /* 0x000000010e0ec824 */ /* 0x000fe200078e0a03 */
[C---:B------:R-:W-:Y:S01]  /*8fe0*/  ISETP.GT.U32.AND P4, PT, R3.reuse, R10, PT ;  /* 0x0000000a0300720c */ /* 0x040fe20003f84070 */
[----:B------:R-:W-:Y:S02]  /*8ff0*/  IMAD.MOV R19, RZ, RZ, -R19 ;  /* 0x000000ffff137224 */ /* 0x000fe400078e0a13 */
[----:B0-----:R-:W-:Y:S01]  /*9000*/  IMAD.MOV.U32 R7, RZ, RZ, R16 ;  /* 0x000000ffff077224 */ /* 0x001fe200078e0010 */
[C---:B------:R-:W-:Y:S01]  /*9010*/  ISETP.GT.U32.AND P6, PT, R3.reuse, R14, PT ;  /* 0x0000000e0300720c */ /* 0x040fe20003fc4070 */
[C---:B------:R-:W-:Y:S02]  /*9020*/  IMAD R12, R3.reuse, R19, R12 ;  /* 0x00000013030c7224 */ /* 0x040fe400078e020c */
[----:B------:R-:W-:Y:S01]  /*9030*/  @!P2 IMAD.MOV R7, RZ, RZ, -R7 ;  /* 0x000000ffff07a224 */ /* 0x000fe200078e0a07 */
[----:B------:R-:W-:Y:S01]  /*9040*/  ISETP.GT.U32.AND P2, PT, R3, R2, PT ;  /* 0x000000020300720c */ /* 0x000fe20003f44070 */
[----:B------:R-:W-:Y:S01]  /*9050*/  @!P5 IMAD.IADD R5, R5, 0x1, -R3 ;  /* 0x000000010505d824 */ /* 0x000fe200078e0a03 */
[----:B------:R-:W-:Y:S01]  /*9060*/  ISETP.GT.U32.AND P5, PT, R3, R12, PT ;  /* 0x0000000c0300720c */ /* 0x000fe20003fa4070 */
[----:B------:R-:W-:Y:S01]  /*9070*/  IMAD.HI.U32 R8, R4, R15, RZ ;  /* 0x0000000f04087227 */ /* 0x000fe200078e00ff */
[----:B------:R0:W-:Y:S03]  /*9080*/  STL [R1+0x62c], R7 ;  /* 0x00062c0701007387 */ /* 0x0001e60000100800 */
[----:B------:R-:W-:-:S02]  /*9090*/  IMAD.MOV R11, RZ, RZ, -R8 ;  /* 0x000000ffff0b7224 */ /* 0x000fc400078e0a08 */
[--C-:B------:R-:W-:Y:S01]  /*90a0*/  @!P6 IMAD.IADD R14, R14, 0x1, -R3.reuse ;  /* 0x000000010e0ee824 */ /* 0x100fe200078e0a03 */
[----:B------:R-:W-:Y:S01]  /*90b0*/  ISETP.GE.AND P6, PT, R9, RZ, PT ;  /* 0x000000ff0900720c */ /* 0x000fe20003fc6270 */
[----:B------:R-:W-:Y:S02]  /*90c0*/  VIADD R9, R0, 0x15d ;  /* 0x0000015d00097836 */ /* 0x000fe40000000000 */
[----:B------:R-:W-:Y:S01]  /*90d0*/  @!P2 IMAD.IADD R2, R2, 0x1, -R3 ;  /* 0x000000010202a824 */ /* 0x000fe200078e0a03 */
[----:B------:R-:W-:Y:S01]  /*90e0*/  ISETP.GE.AND P2, PT, R18, RZ, PT ;  /* 0x000000ff1200720c */ /* 0x000fe20003f46270 */
[----:B------:R-:W-:Y:S01]  /*90f0*/  IMAD R15, R3, R11, R15 ;  /* 0x0000000b030f7224 */ /* 0x000fe200078e020f */
[----:B------:R-:W-:Y:S01]  /*9100*/  IABS R18, R9 ;  /* 0x0000000900127213 */ /* 0x000fe20000000000 */
[----:B------:R-:W-:Y:S02]  /*9110*/  @!P5 IMAD.IADD R12, R12, 0x1, -R3 ;  /* 0x000000010c0cd824 */ /* 0x000fe400078e0a03 */
[----:B------:R-:W-:-:S02]  /*9120*/  VIADD R8, R0, 0x15f ;  /* 0x0000015f00087836 */ /* 0x000fc40000000000 */
[----:B------:R-:W-:Y:S01]  /*9130*/  @!P4 IMAD.IADD R10, R10, 0x1, -R3 ;  /* 0x000000010a0ac824 */ /* 0x000fe200078e0a03 */
[C---:B------:R-:W-:Y:S01]  /*9140*/  ISETP.GT.U32.AND P4, PT, R3.reuse, R15, PT ;  /* 0x0000000f0300720c */ /* 0x040fe20003f84070 */
[----:B------:R-:W-:Y:S01]  /*9150*/  VIADD R11, R0, 0x15e ;  /* 0x0000015e000b7836 */ /* 0x000fe20000000000 */
[----:B------:R-:W-:Y:S01]  /*9160*/  ISETP.GT.U32.AND P5, PT, R3, R12, PT ;  /* 0x0000000c0300720c */ /* 0x000fe20003fa4070 */
[----:B------:R-:W-:Y:S01]  /*9170*/  IMAD.MOV.U32 R21, RZ, RZ, R10 ;  /* 0x000000ffff157224 */ /* 0x000fe200078e000a */
[----:B------:R-:W-:Y:S01]  /*9180*/  IABS R13, R8 ;  /* 0x00000008000d7213 */ /* 0x000fe20000000000 */
[----:B------:R-:W-:Y:S01]  /*9190*/  IMAD.HI.U32 R10, R4, R18, RZ ;  /* 0x00000012040a7227 */ /* 0x000fe200078e00ff */
[----:B------:R-:W-:-:S03]  /*91a0*/  IABS R16, R11 ;  /* 0x0000000b00107213 */ /* 0x000fc60000000000 */
[----:B------:R-:W-:Y:S02]  /*91b0*/  IMAD.MOV R10, RZ, RZ, -R10 ;  /* 0x000000ffff0a7224 */ /* 0x000fe400078e0a0a */
[----:B------:R-:W-:-:S04]  /*91c0*/  IMAD.HI.U32 R19, R4, R13, RZ ;  /* 0x0000000d04137227 */ /* 0x000fc800078e00ff */
[----:B------:R-:W-:Y:S02]  /*91d0*/  IMAD R18, R3, R10, R18 ;  /* 0x0000000a03127224 */ /* 0x000fe400078e0212 */
[----:B------:R-:W-:-:S04]  /*91e0*/  IMAD.HI.U32 R20, R4, R16, RZ ;  /* 0x0000001004147227 */ /* 0x000fc800078e00ff */
[----:B------:R-:W-:Y:S02]  /*91f0*/  IMAD.MOV R19, RZ, RZ, -R19 ;  /* 0x000000ffff137224 */ /* 0x000fe400078e0a13 */
[----:B0-----:R-:W-:Y:S02]  /*9200*/  IMAD.MOV.U32 R7, RZ, RZ, R14 ;  /* 0x000000ffff077224 */ /* 0x001fe400078e000e */
[--C-:B------:R-:W-:Y:S01]  /*9210*/  @!P4 IMAD.IADD R15, R15, 0x1, -R3.reuse ;  /* 0x000000010f0fc824 */ /* 0x100fe200078e0a03 */
[----:B------:R-:W-:Y:S01]  /*9220*/  ISETP.GE.AND P4, PT, R17, RZ, PT ;  /* 0x000000ff1100720c */ /* 0x000fe20003f86270 */
[----:B------:R-:W-:Y:S01]  /*9230*/  @!P5 IMAD.IADD R12, R12, 0x1, -R3 ;  /* 0x000000010c0cd824 */ /* 0x000fe200078e0a03 */
[C---:B------:R-:W-:Y:S01]  /*9240*/  ISETP.GT.U32.AND P5, PT, R3.reuse, R18, PT ;  /* 0x000000120300720c */ /* 0x040fe20003fa4070 */
[----:B------:R-:W-:Y:S02]  /*9250*/  IMAD.MOV R20, RZ, RZ, -R20 ;  /* 0x000000ffff147224 */ /* 0x000fe400078e0a14 */
[----:B------:R-:W-:-:S02]  /*9260*/  IMAD R13, R3, R19, R13 ;  /* 0x00000013030d7224 */ /* 0x000fc400078e020d */
[----:B------:R-:W-:Y:S01]  /*9270*/  @!P1 IMAD.MOV R21, RZ, RZ, -R21 ;  /* 0x000000ffff159224 */ /* 0x000fe200078e0a15 */
[C---:B------:R-:W-:Y:S01]  /*9280*/  ISETP.GT.U32.AND P1, PT, R3.reuse, R15, PT ;  /* 0x0000000f0300720c */ /* 0x040fe20003f24070 */
[----:B------:R-:W-:Y:S01]  /*9290*/  @!P3 IMAD.MOV R7, RZ, RZ, -R7 ;  /* 0x000000ffff07b224 */ /* 0x000fe200078e0a07 */
[C---:B------:R-:W-:Y:S01]  /*92a0*/  ISETP.GT.U32.AND P3, PT, R3.reuse, R13, PT ;  /* 0x0000000d0300720c */ /* 0x040fe20003f64070 */
[----:B------:R-:W-:Y:S01]  /*92b0*/  @!P0 IMAD.MOV R5, RZ, RZ, -R5 ;  /* 0x000000ffff058224 */ /* 0x000fe200078e0a05 */
[----:B------:R-:W-:Y:S01]  /*92c0*/  STL [R1+0x628], R21 ;  /* 0x0006281501007387 */ /* 0x000fe20000100800 */
[----:B------:R-:W-:Y:S01]  /*92d0*/  @!P6 IMAD.MOV R2, RZ, RZ, -R2 ;  /* 0x000000ffff02e224 */ /* 0x000fe200078e0a02 */
[----:B------:R-:W-:Y:S01]  /*92e0*/  ISETP.GE.AND P0, PT, R8, RZ, PT ;  /* 0x000000ff0800720c */ /* 0x000fe20003f06270 */
[----:B------:R-:W-:Y:S01]  /*92f0*/  IMAD R16, R3, R20, R16 ;  /* 0x0000001403107224 */ /* 0x000fe200078e0210 */
[----:B------:R0:W-:Y:S01]  /*9300*/  STL [R1+0x624], R7 ;  /* 0x0006240701007387 */ /* 0x0001e20000100800 */
[----:B------:R-:W-:-:S02]  /*9310*/  @!P5 IMAD.IADD R18, R18, 0x1, -R3 ;  /* 0x000000011212d824 */ /* 0x000fc400078e0a03 */
[----:B------:R-:W-:Y:S01]  /*9320*/  VIADD R17, R0, 0x15c ;  /* 0x0000015c00117836 */ /* 0x000fe20000000000 */
[----:B------:R-:W-:Y:S01]  /*9330*/  STL [R1+0x620], R5 ;  /* 0x0006200501007387 */ /* 0x000fe20000100800 */
[----:B------:R-:W-:Y:S01]  /*9340*/  ISETP.GT.U32.AND P6, PT, R3, R16, PT ;  /* 0x000000100300720c */ /* 0x000fe20003fc4070 */
[--C-:B------:R-:W-:Y:S01]  /*9350*/  @!P1 IMAD.IADD R15, R15, 0x1, -R3.reuse ;  /* 0x000000010f0f9824 */ /* 0x100fe200078e0a03 */
[----:B------:R-:W-:Y:S01]  /*9360*/  ISETP.GE.AND P1, PT, R11, RZ, PT ;  /* 0x000000ff0b00720c */ /* 0x000fe20003f26270 */
[----:B------:R1:W-:Y:S01]  /*9370*/  STL [R1+0x61c], R2 ;  /* 0x00061c0201007387 */ /* 0x0003e20000100800 */
[----:B------:R-:W-:Y:S01]  /*9380*/  @!P3 IMAD.IADD R13, R13, 0x1, -R3 ;  /* 0x000000010d0db824 */ /* 0x000fe200078e0a03 */
[----:B------:R-:W-:Y:S01]  /*9390*/  ISETP.GT.U32.AND P5, PT, R3, R18, PT ;  /* 0x000000120300720c */ /* 0x000fe20003fa4070 */
[----:B0-----:R-:W-:Y:S01]  /*93a0*/  IMAD.MOV.U32 R7, RZ, RZ, R15 ;  /* 0x000000ffff077224 */ /* 0x001fe200078e000f */
[----:B------:R-:W-:Y:S01]  /*93b0*/  IABS R8, R17 ;  /* 0x0000001100087213 */ /* 0x000fe20000000000 */
[----:B------:R-:W-:Y:S01]  /*93c0*/  IMAD.MOV.U32 R21, RZ, RZ, R12 ;  /* 0x000000ffff157224 */ /* 0x000fe200078e000c */
[----:B------:R-:W-:Y:S01]  /*93d0*/  ISETP.GE.AND P3, PT, R9, RZ, PT ;  /* 0x000000ff0900720c */ /* 0x000fe20003f66270 */
[----:B------:R-:W-:-:S02]  /*93e0*/  @!P2 IMAD.MOV R7, RZ, RZ, -R7 ;  /* 0x000000ffff07a224 */ /* 0x000fc400078e0a07 */
[----:B------:R-:W-:-:S03]  /*93f0*/  IMAD.HI.U32 R15, R4, R8, RZ ;  /* 0x00000008040f7227 */ /* 0x000fc600078e00ff */
[----:B------:R0:W-:Y:S01]  /*9400*/  STL [R1+0x64c], R7 ;  /* 0x00064c0701007387 */ /* 0x0001e20000100800 */
[----:B-1----:R-:W-:Y:S02]  /*9410*/  VIADD R2, R0, 0x15b ;  /* 0x0000015b00027836 */ /* 0x002fe40000000000 */
[----:B------:R-:W-:Y:S01]  /*9420*/  @!P6 IMAD.IADD R16, R16, 0x1, -R3 ;  /* 0x000000011010e824 */ /* 0x000fe200078e0a03 */
[C---:B------:R-:W-:Y:S01]  /*9430*/  ISETP.GT.U32.AND P6, PT, R3.reuse, R13, PT ;  /* 0x0000000d0300720c */ /* 0x040fe20003fc4070 */
[----:B------:R-:W-:Y:S01]  /*9440*/  IMAD.MOV R15, RZ, RZ, -R15 ;  /* 0x000000ffff0f7224 */ /* 0x000fe200078e0a0f */
[----:B------:R-:W-:Y:S01]  /*9450*/  IABS R14, R2 ;  /* 0x00000002000e7213 */ /* 0x000fe20000000000 */
[----:B------:R-:W-:Y:S01]  /*9460*/  VIADD R9, R0, 0x159 ;  /* 0x0000015900097836 */ /* 0x000fe20000000000 */
[----:B------:R-:W-:Y:S01]  /*9470*/  ISETP.GT.U32.AND P2, PT, R3, R16, PT ;  /* 0x000000100300720c */ /* 0x000fe20003f44070 */
[----:B------:R-:W-:Y:S02]  /*9480*/  @!P5 IMAD.IADD R18, R18, 0x1, -R3 ;  /* 0x000000011212d824 */ /* 0x000fe400078e0a03 */
[----:B------:R-:W-:-:S04]  /*9490*/  IMAD.HI.U32 R11, R4, R14, RZ ;  /* 0x0000000e040b7227 */ /* 0x000fc800078e00ff */
[----:B------:R-:W-:Y:S02]  /*94a0*/  IMAD.MOV R19, RZ, RZ, -R11 ;  /* 0x000000ffff137224 */ /* 0x000fe400078e0a0b */
[C---:B------:R-:W-:Y:S01]  /*94b0*/  IMAD R8, R3.reuse, R15, R8 ;  /* 0x0000000f03087224 */ /* 0x040fe200078e0208 */
[----:B------:R-:W-:Y:S01]  /*94c0*/  IABS R15, R9 ;  /* 0x00000009000f7213 */ /* 0x000fe20000000000 */
[----:B------:R-:W-:Y:S02]  /*94d0*/  IMAD R14, R3, R19, R14 ;  /* 0x00000013030e7224 */ /* 0x000fe400078e020e */
[----:B------:R-:W-:Y:S01]  /*94e0*/  @!P6 IMAD.IADD R13, R13, 0x1, -R3 ;  /* 0x000000010d0de824 */ /* 0x000fe200078e0a03 */
[C---:B------:R-:W-:Y:S01]  /*94f0*/  ISETP.GT.U32.AND P6, PT, R3.reuse, R8, PT ;  /* 0x000000080300720c */ /* 0x040fe20003fc4070 */
[----:B------:R-:W-:Y:S01]  /*9500*/  VIADD R5, R0, 0x15a ;  /* 0x0000015a00057836 */ /* 0x000fe20000000000 */
[----:B------:R-:W-:Y:S01]  /*9510*/  ISETP.GT.U32.AND P5, PT, R3, R14, PT ;  /* 0x0000000e0300720c */ /* 0x000fe20003fa4070 */
[----:B------:R-:W-:-:S02]  /*9520*/  IMAD.MOV.U32 R11, RZ, RZ, R15 ;  /* 0x000000ffff0b7224 */ /* 0x000fc400078e000f */
[----:B------:R-:W-:Y:S01]  /*9530*/  VIADD R15, R0, 0x158 ;  /* 0x00000158000f7836 */ /* 0x000fe20000000000 */
[----:B------:R-:W-:Y:S01]  /*9540*/  IABS R10, R5 ;  /* 0x00000005000a7213 */ /* 0x000fe20000000000 */
[----:B------:R-:W-:Y:S01]  /*9550*/  @!P2 IMAD.IADD R16, R16, 0x1, -R3 ;  /* 0x000000011010a824 */ /* 0x000fe200078e0a03 */
[----:B------:R-:W-:Y:S01]  /*9560*/  ISETP.GE.AND P2, PT, R17, RZ, PT ;  /* 0x000000ff1100720c */ /* 0x000fe20003f46270 */
[----:B0-----:R-:W-:Y:S01]  /*9570*/  IMAD.MOV.U32 R7, RZ, RZ, R13 ;  /* 0x000000ffff077224 */ /* 0x001fe200078e000d */
[----:B------:R-:W-:Y:S01]  /*9580*/  IABS R17, R15 ;  /* 0x0000000f00117213 */ /* 0x000fe20000000000 */
[----:B------:R-:W-:-:S04]  /*9590*/  IMAD.HI.U32 R19, R4, R10, RZ ;  /* 0x0000000a04137227 */ /* 0x000fc800078e00ff */
[--C-:B------:R-:W-:Y:S02]  /*95a0*/  @!P5 IMAD.IADD R14, R14, 0x1, -R3.reuse ;  /* 0x000000010e0ed824 */ /* 0x100fe400078e0a03 */
[----:B------:R-:W-:Y:S01]  /*95b0*/  @!P6 IMAD.IADD R8, R8, 0x1, -R3 ;  /* 0x000000010808e824 */ /* 0x000fe200078e0a03 */
[----:B------:R-:W-:Y:S01]  /*95c0*/  ISETP.GE.AND P6, PT, R2, RZ, PT ;  /* 0x000000ff0200720c */ /* 0x000fe20003fc6270 */
[----:B------:R-:W-:Y:S01]  /*95d0*/  IMAD.HI.U32 R12, R4, R17, RZ ;  /* 0x00000011040c7227 */ /* 0x000fe200078e00ff */
[----:B------:R-:W-:-:S03]  /*95e0*/  ISETP.GT.U32.AND P5, PT, R3, R14, PT ;  /* 0x0000000e0300720c */ /* 0x000fc60003fa4070 */
[----:B------:R-:W-:Y:S02]  /*95f0*/  IMAD.MOV R19, RZ, RZ, -R19 ;  /* 0x000000ffff137224 */ /* 0x000fe400078e0a13 */
[----:B------:R-:W-:Y:S01]  /*9600*/  @!P4 IMAD.MOV R21, RZ, RZ, -R21 ;  /* 0x000000ffff15c224 */ /* 0x000fe200078e0a15 */
[C---:B------:R-:W-:Y:S01]  /*9610*/  ISETP.GT.U32.AND P4, PT, R3.reuse, R8, PT ;  /* 0x000000080300720c */ /* 0x040fe20003f84070 */
[----:B------:R-:W-:Y:S02]  /*9620*/  IMAD.MOV R12, RZ, RZ, -R12 ;  /* 0x000000ffff0c7224 */ /* 0x000fe400078e0a0c */
[----:B------:R-:W-:Y:S01]  /*9630*/  @!P0 IMAD.MOV R7, RZ, RZ, -R7 ;  /* 0x000000ffff078224 */ /* 0x000fe200078e0a07 */
[----:B------:R-:W-:Y:S01]  /*9640*/  STL [R1+0x674], R21 ;  /* 0x0006741501007387 */ /* 0x000fe20000100800 */
[C---:B------:R-:W-:Y:S02]  /*9650*/  IMAD R10, R3.reuse, R19, R10 ;  /* 0x00000013030a7224 */ /* 0x040fe400078e020a */
[----:B------:R-:W-:Y:S01]  /*9660*/  IMAD.HI.U32 R20, R4, R11, RZ ;  /* 0x0000000b04147227 */ /* 0x000fe200078e00ff */
[----:B------:R0:W-:Y:S02]  /*9670*/  STL [R1+0x684], R7 ;  /* 0x0006840701007387 */ /* 0x0001e40000100800 */
[C---:B------:R-:W-:Y:S01]  /*9680*/  ISETP.GT.U32.AND P0, PT, R3.reuse, R10, PT ;  /* 0x0000000a0300720c */ /* 0x040fe20003f04070 */
[----:B------:R-:W-:-:S02]  /*9690*/  IMAD R12, R3, R12, R17 ;  /* 0x0000000c030c7224 */ /* 0x000fc400078e0211 */
[----:B------:R-:W-:Y:S02]  /*96a0*/  IMAD.MOV.U32 R13, RZ, RZ, R16 ;  /* 0x000000ffff0d7224 */ /* 0x000fe400078e0010 */
[----:B------:R-:W-:Y:S02]  /*96b0*/  IMAD.MOV R20, RZ, RZ, -R20 ;  /* 0x000000ffff147224 */ /* 0x000fe400078e0a14 */
[----:B------:R-:W-:Y:S01]  /*96c0*/  @!P5 IMAD.IADD R14, R14, 0x1, -R3 ;  /* 0x000000010e0ed824 */ /* 0x000fe200078e0a03 */
[----:B------:R-:W-:Y:S01]  /*96d0*/  ISETP.GT.U32.AND P5, PT, R3, R12, PT ;  /* 0x0000000c0300720c */ /* 0x000fe20003fa4070 */
[----:B0-----:R-:W-:Y:S02]  /*96e0*/  IMAD.MOV.U32 R7, RZ, RZ, R18 ;  /* 0x000000ffff077224 */ /* 0x001fe400078e0012 */
[----:B------:R-:W-:Y:S01]  /*96f0*/  @!P1 IMAD.MOV R13, RZ, RZ, -R13 ;  /* 0x000000ffff0d9224 */ /* 0x000fe200078e0a0d */
[----:B------:R-:W-:Y:S01]  /*9700*/  ISETP.GE.AND P1, PT, R5, RZ, PT ;  /* 0x000000ff0500720c */ /* 0x000fe20003f26270 */
[----:B------:R-:W-:-:S02]  /*9710*/  @!P3 IMAD.MOV R7, RZ, RZ, -R7 ;  /* 0x000000ffff07b224 */ /* 0x000fc400078e0a07 */
[----:B------:R-:W-:Y:S01]  /*9720*/  IMAD R11, R3, R20, R11 ;  /* 0x00000014030b7224 */ /* 0x000fe200078e020b */
[----:B------:R0:W-:Y:S01]  /*9730*/  STL [R1+0x680], R13 ;  /* 0x0006800d01007387 */ /* 0x0001e20000100800 */
[--C-:B------:R-:W-:Y:S01]  /*9740*/  @!P4 IMAD.IADD R8, R8, 0x1, -R3.reuse ;  /* 0x000000010808c824 */ /* 0x100fe200078e0a03 */
[----:B------:R-:W-:Y:S01]  /*9750*/  ISETP.GE.AND P4, PT, R9, RZ, PT ;  /* 0x000000ff0900720c */ /* 0x000fe20003f86270 */
[----:B------:R-:W-:Y:S01]  /*9760*/  VIADD R2, R0, 0x157 ;  /* 0x0000015700027836 */ /* 0x000fe20000000000 */
[----:B------:R1:W-:Y:S01]  /*9770*/  STL [R1+0x6b0], R7 ;  /* 0x0006b00701007387 */ /* 0x0003e20000100800 */
[----:B------:R-:W-:Y:S01]  /*9780*/  ISETP.GT.U32.AND P3, PT, R3, R11, PT ;  /* 0x0000000b0300720c */ /* 0x000fe20003f64070 */
[--C-:B------:R-:W-:Y:S01]  /*9790*/  @!P0 IMAD.IADD R10, R10, 0x1, -R3.reuse ;  /* 0x000000010a0a8824 */ /* 0x100fe200078e0a03 */
[----:B------:R-:W-:Y:S01]  /*97a0*/  ISETP.GE.AND P0, PT, R15, RZ, PT ;  /* 0x000000ff0f00720c */ /* 0x000fe20003f06270 */
[----:B------:R-:W-:Y:S01]  /*97b0*/  @!P5 IMAD.IADD R12, R12, 0x1, -R3 ;  /* 0x000000010c0cd824 */ /* 0x000fe200078e0a03 */
[----:B------:R-:W-:Y:S01]  /*97c0*/  IABS R19, R2 ;  /* 0x0000000200137213 */ /* 0x000fe20000000000 */
[----:B0-----:R-:W-:-:S02]  /*97d0*/  VIADD R13, R0, 0x156 ;  /* 0x00000156000d7836 */ /* 0x001fc40000000000 */
[----:B------:R-:W-:Y:S01]  /*97e0*/  VIADD R9, R0, 0x155 ;  /* 0x0000015500097836 */ /* 0x000fe20000000000 */
[----:B------:R-:W-:Y:S01]  /*97f0*/  ISETP.GT.U32.AND P5, PT, R3, R12, PT ;  /* 0x0000000c0300720c */ /* 0x000fe20003fa4070 */
[----:B-1----:R-:W-:Y:S01]  /*9800*/  IMAD.MOV.U32 R7, RZ, RZ, R8 ;  /* 0x000000ffff077224 */ /* 0x002fe200078e0008 */
[----:B------:R-:W-:Y:S01]  /*9810*/  IABS R15, R13 ;  /* 0x0000000d000f7213 */ /* 0x000fe20000000000 */
[----:B------:R-:W-:Y:S01]  /*9820*/  IMAD.HI.U32 R5, R4, R19, RZ ;  /* 0x0000001304057227 */ /* 0x000fe200078e00ff */
[----:B------:R-:W-:-:S03]  /*9830*/  IABS R8, R9 ;  /* 0x0000000900087213 */ /* 0x000fc60000000000 */
[----:B------:R-:W-:Y:S01]  /*9840*/  @!P2 IMAD.MOV R7, RZ, RZ, -R7 ;  /* 0x000000ffff07a224 */ /* 0x000fe200078e0a07 */
[----:B------:R-:W-:Y:S01]  /*9850*/  ISETP.GT.U32.AND P2, PT, R3, R10, PT ;  /* 0x0000000a0300720c */ /* 0x000fe20003f44070 */
[----:B------:R-:W-:Y:S02]  /*9860*/  @!P3 IMAD.IADD R11, R11, 0x1, -R3 ;  /* 0x000000010b0bb824 */ /* 0x000fe400078e0a03 */
[----:B------:R-:W-:Y:S01]  /*9870*/  IMAD.MOV R5, RZ, RZ, -R5 ;  /* 0x000000ffff057224 */ /* 0x000fe200078e0a05 */
[----:B------:R0:W-:Y:S01]  /*9880*/  STL [R1+0x6ac], R7 ;  /* 0x0006ac0701007387 */ /* 0x0001e20000100800 */
[----:B------:R-:W-:Y:S01]  /*9890*/  @!P5 IMAD.IADD R12, R12, 0x1, -R3 ;  /* 0x000000010c0cd824 */ /* 0x000fe200078e0a03 */
[C---:B------:R-:W-:Y:S01]  /*98a0*/  ISETP.GT.U32.AND P3, PT, R3.reuse, R11, PT ;  /* 0x0000000b0300720c */ /* 0x040fe20003f64070 */
[----:B------:R-:W-:Y:S02]  /*98b0*/  IMAD R5, R3, R5, R19 ;  /* 0x0000000503057224 */ /* 0x000fe400078e0213 */
[----:B------:R-:W-:-:S04]  /*98c0*/  VIADD R20, R0, 0x142 ;  /* 0x0000014200147836 */ /* 0x000fc80000000000 */
[----:B------:R-:W-:Y:S01]  /*98d0*/  @!P2 IMAD.IADD R10, R10, 0x1, -R3 ;  /* 0x000000010a0aa824 */ /* 0x000fe200078e0a03 */
[----:B------:R-:W-:Y:S01]  /*98e0*/  ISETP.GT.U32.AND P2, PT, R3, R5, PT ;  /* 0x000000050300720c */ /* 0x000fe20003f44070 */
[----:B0-----:R-:W-:Y:S01]  /*98f0*/  IMAD.MOV.U32 R7, RZ, RZ, R14 ;  /* 0x000000ffff077224 */ /* 0x001fe200078e000e */
[----:B------:R-:W-:Y:S01]  /*9900*/  IABS R21, R20 ;  /* 0x0000001400157213 */ /* 0x000fe20000000000 */
[----:B------:R-:W-:-:S04]  /*9910*/  IMAD.HI.U32 R14, R4, R15, RZ ;  /* 0x0000000f040e7227 */ /* 0x000fc800078e00ff */
[----:B------:R-:W-:Y:S02]  /*9920*/  IMAD.MOV R14, RZ, RZ, -R14 ;  /* 0x000000ffff0e7224 */ /* 0x000fe400078e0a0e */
[----:B------:R-:W-:Y:S01]  /*9930*/  @!P6 IMAD.MOV R7, RZ, RZ, -R7 ;  /* 0x000000ffff07e224 */ /* 0x000fe200078e0a07 */
[----:B------:R-:W-:Y:S01]  /*9940*/  ISETP.GE.AND P6, PT, R2, RZ, PT ;  /* 0x000000ff0200720c */ /* 0x000fe20003fc6270 */
[----:B------:R-:W-:Y:S02]  /*9950*/  IMAD R2, R3, R14, R15 ;  /* 0x0000000e03027224 */ /* 0x000fe400078e020f */
[----:B------:R-:W-:Y:S01]  /*9960*/  @!P3 IMAD.IADD R11, R11, 0x1, -R3 ;  /* 0x000000010b0bb824 */ /* 0x000fe200078e0a03 */
[----:B------:R-:W-:Y:S01]  /*9970*/  ISETP.GE.AND P3, PT, R13, RZ, PT ;  /* 0x000000ff0d00720c */ /* 0x000fe20003f66270 */
        /* <DEDUP_REMOVED lines=9> */
[----:B------:R-:W-:Y:S02]  /*9a10*/  VIADD R14, R0, 0x153 ;  /* 0x00000153000e7836 */ /* 0x000fe40000000000 */
[----:B------:R-:W-:Y:S02]  /*9a20*/  @!P5 IMAD.IADD R2, R2, 0x1, -R3 ;  /* 0x000000010202d824 */ /* 0x000fe400078e0a03 */
[----:B0-----:R-:W-:Y:S01]  /*9a30*/  IMAD.MOV.U32 R7, RZ, RZ, R10 ;  /* 0x000000ffff077224 */ /* 0x001fe200078e000a */
[----:B------:R-:W-:Y:S01]  /*9a40*/  IABS R17, R14 ;  /* 0x0000000e00117213 */ /* 0x000fe20000000000 */
[----:B------:R-:W-:Y:S01]  /*9a50*/  IMAD.HI.U32 R9, R4, R16, RZ ;  /* 0x0000001004097227 */ /* 0x000fe200078e00ff */
[----:B------:R-:W-:-:S03]  /*9a60*/  ISETP.GT.U32.AND P5, PT, R3, R2, PT ;  /* 0x000000020300720c */ /* 0x000fc60003fa4070 */
[----:B------:R-:W-:Y:S01]  /*9a70*/  @!P1 IMAD.MOV R7, RZ, RZ, -R7 ;  /* 0x000000ffff079224 */ /* 0x000fe200078e0a07 */
[C---:B------:R-:W-:Y:S01]  /*9a80*/  ISETP.GT.U32.AND P1, PT, R3.reuse, R5, PT ;  /* 0x000000050300720c */ /* 0x040fe20003f24070 */
[----:B------:R-:W-:Y:S01]  /*9a90*/  @!P4 IMAD.MOV R11, RZ, RZ, -R11 ;  /* 0x000000ffff0bc224 */ /* 0x000fe200078e0a0b */
[----:B------:R-:W-:Y:S01]  /*9aa0*/  ISETP.GT.U32.AND P4, PT, R3, R8, PT ;  /* 0x000000080300720c */ /* 0x000fe20003f84070 */
[----:B------:R-:W-:Y:S01]  /*9ab0*/  IMAD.MOV R9, RZ, RZ, -R9 ;  /* 0x000000ffff097224 */ /* 0x000fe200078e0a09 */
[----:B------:R0:W-:Y:S01]  /*9ac0*/  STL [R1+0x6b4], R7 ;  /* 0x0006b40701007387 */ /* 0x0001e20000100800 */
[----:B------:R-:W-:-:S03]  /*9ad0*/  IMAD.HI.U32 R10, R4, R17, RZ ;  /* 0x00000011040a7227 */ /* 0x000fc600078e00ff */
[----:B------:R1:W-:Y:S01]  /*9ae0*/  STL [R1+0x6f4], R11 ;  /* 0x0006f40b01007387 */ /* 0x0003e20000100800 */
[----:B------:R-:W-:Y:S02]  /*9af0*/  IMAD R9, R3, R9, R16 ;  /* 0x0000000903097224 */ /* 0x000fe400078e0210 */
[--C-:B------:R-:W-:Y:S02]  /*9b00*/  @!P5 IMAD.IADD R2, R2, 0x1, -R3.reuse ;  /* 0x000000010202d824 */ /* 0x100fe400078e0a03 */
[--C-:B------:R-:W-:Y:S01]  /*9b10*/  @!P1 IMAD.IADD R5, R5, 0x1, -R3.reuse ;  /* 0x0000000105059824 */ /* 0x100fe200078e0a03 */
[C---:B------:R-:W-:Y:S01]  /*9b20*/  ISETP.GT.U32.AND P5, PT, R3.reuse, R9, PT ;  /* 0x000000090300720c */ /* 0x040fe20003fa4070 */
[----:B------:R-:W-:Y:S01]  /*9b30*/  @!P4 IMAD.IADD R8, R8, 0x1, -R3 ;  /* 0x000000010808c824 */ /* 0x000fe200078e0a03 */
[----:B------:R-:W-:Y:S01]  /*9b40*/  ISETP.GE.AND P1, PT, R14, RZ, PT ;  /* 0x000000ff0e00720c */ /* 0x000fe20003f26270 */
[----:B0-----:R-:W-:Y:S02]  /*9b50*/  IMAD.MOV.U32 R7, RZ, RZ, R12 ;  /* 0x000000ffff077224 */ /* 0x001fe400078e000c */
[----:B-1----:R-:W-:Y:S01]  /*9b60*/  IMAD.MOV R11, RZ, RZ, -R10 ;  /* 0x000000ffff0b7224 */ /* 0x002fe200078e0a0a */
[----:B------:R-:W-:Y:S01]  /*9b70*/  ISETP.GT.U32.AND P4, PT, R3, R8, PT ;  /* 0x000000080300720c */ /* 0x000fe20003f84070 */
[----:B------:R-:W-:-:S02]  /*9b80*/  IMAD.MOV.U32 R15, RZ, RZ, R5 ;  /* 0x000000ffff0f7224 */ /* 0x000fc400078e0005 */
[----:B------:R-:W-:Y:S02]  /*9b90*/  IMAD R16, R3, R11, R17 ;  /* 0x0000000b03107224 */ /* 0x000fe400078e0211 */
[----:B------:R-:W-:Y:S01]  /*9ba0*/  @!P0 IMAD.MOV R7, RZ, RZ, -R7 ;  /* 0x000000ffff078224 */ /* 0x000fe200078e0a07 */
[----:B------:R-:W-:Y:S01]  /*9bb0*/  ISETP.GE.AND P0, PT, R13, RZ, PT ;  /* 0x000000ff0d00720c */ /* 0x000fe20003f06270 */
[----:B------:R-:W-:Y:S01]  /*9bc0*/  @!P6 IMAD.MOV R15, RZ, RZ, -R15 ;  /* 0x000000ffff0fe224 */ /* 0x000fe200078e0a0f */
[----:B------:R-:W-:Y:S01]  /*9bd0*/  ISETP.GT.U32.AND P6, PT, R3, R16, PT ;  /* 0x000000100300720c */ /* 0x000fe20003fc4070 */
[--C-:B------:R-:W-:Y:S01]  /*9be0*/  @!P5 IMAD.IADD R9, R9, 0x1, -R3.reuse ;  /* 0x000000010909d824 */ /* 0x100fe200078e0a03 */
[----:B------:R0:W-:Y:S01]  /*9bf0*/  STL [R1+0x6f0], R7 ;  /* 0x0006f00701007387 */ /* 0x0001e20000100800 */
[C---:B------:R-:W-:Y:S02]  /*9c00*/  VIADD R10, R0.reuse, 0x152 ;  /* 0x00000152000a7836 */ /* 0x040fe40000000000 */
[C---:B------:R-:W-:Y:S01]  /*9c10*/  VIADD R11, R0.reuse, 0x150 ;  /* 0x00000150000b7836 */ /* 0x040fe20000000000 */
[C---:B------:R-:W-:Y:S01]  /*9c20*/  ISETP.GT.U32.AND P5, PT, R3.reuse, R9, PT ;  /* 0x000000090300720c */ /* 0x040fe20003fa4070 */
[----:B------:R-:W-:Y:S01]  /*9c30*/  VIADD R12, R0, 0x151 ;  /* 0x00000151000c7836 */ /* 0x000fe20000000000 */
[----:B------:R-:W-:Y:S01]  /*9c40*/  IABS R13, R10 ;  /* 0x0000000a000d7213 */ /* 0x000fe20000000000 */
        /* <DEDUP_REMOVED lines=48> */
[----:B------:R-:W-:Y:S01]  /*9f50*/  IMAD.HI.U32 R16, R4, R12, RZ ;  /* 0x0000000c04107227 */ /* 0x000fe200078e00ff */
[----:B------:R-:W-:Y:S02]  /*9f60*/  ISETP.GT.U32.AND P0, PT, R3, R5, PT ;  /* 0x000000050300720c */ /* 0x000fe40003f04070 */
[----:B------:R0:W-:Y:S01]  /*9f70*/  STL [R1+0x710], R7 ;  /* 0x0007100701007387 */ /* 0x0001e20000100800 */
[----:B------:R-:W-:-:S02]  /*9f80*/  IMAD.MOV R16, RZ, RZ, -R16 ;  /* 0x000000ffff107224 */ /* 0x000fc400078e0a10 */
[----:B------:R-:W-:Y:S01]  /*9f90*/  @!P5 IMAD.IADD R2, R2, 0x1, -R3 ;  /* 0x000000010202d824 */ /* 0x000fe200078e0a03 */
[----:B------:R-:W-:Y:S01]  /*9fa0*/  ISETP.GE.AND P5, PT, R9, RZ, PT ;  /* 0x000000ff0900720c */ /* 0x000fe20003fa6270 */
[----:B------:R-:W-:Y:S02]  /*9fb0*/  IMAD R12, R3, R16, R12 ;  /* 0x00000010030c7224 */ /* 0x000fe400078e020c */
[----:B------:R-:W-:-:S04]  /*9fc0*/  IMAD.HI.U32 R17, R4, R13, RZ ;  /* 0x0000000d04117227 */ /* 0x000fc800078e00ff */
[--C-:B------:R-:W-:Y:S02]  /*9fd0*/  @!P1 IMAD.IADD R8, R8, 0x1, -R3.reuse ;  /* 0x0000000108089824 */ /* 0x100fe400078e0a03 */
[----:B------:R-:W-:Y:S01]  /*9fe0*/  @!P0 IMAD.IADD R5, R5, 0x1, -R3 ;  /* 0x0000000105058824 */ /* 0x000fe200078e0a03 */
[C---:B------:R-:W-:Y:S01]  /*9ff0*/  ISETP.GT.U32.AND P0, PT, R3.reuse, R12, PT ;  /* 0x0000000c0300720c */ /* 0x040fe20003f04070 */
[----:B------:R-:W-:Y:S01]  /*a000*/  IMAD.MOV.U32 R19, RZ, RZ, R2 ;  /* 0x000000ffff137224 */ /* 0x000fe200078e0002 */
[----:B------:R-:W-:Y:S01]  /*a010*/  ISETP.GT.U32.AND P1, PT, R3, R8, PT ;  /* 0x000000080300720c */ /* 0x000fe20003f24070 */
[----:B0-----:R-:W-:Y:S02]  /*a020*/  IMAD.MOV.U32 R7, RZ, RZ, R5 ;  /* 0x000000ffff077224 */ /* 0x001fe400078e0005 */
[----:B------:R-:W-:Y:S02]  /*a030*/  IMAD.MOV R17, RZ, RZ, -R17 ;  /* 0x000000ffff117224 */ /* 0x000fe400078e0a11 */
[----:B------:R-:W-:-:S04]  /*a040*/  IMAD.HI.U32 R9, R4, R15, RZ ;  /* 0x0000000f04097227 */ /* 0x000fc800078e00ff */
[----:B------:R-:W-:-:S04]  /*a050*/  IMAD.HI.U32 R18, R4, R14, RZ ;  /* 0x0000000e04127227 */ /* 0x000fc800078e00ff */
[----:B------:R-:W-:Y:S02]  /*a060*/  @!P3 IMAD.MOV R19, RZ, RZ, -R19 ;  /* 0x000000ffff13b224 */ /* 0x000fe400078e0a13 */
[----:B------:R-:W-:Y:S01]  /*a070*/  @!P4 IMAD.MOV R7, RZ, RZ, -R7 ;  /* 0x000000ffff07c224 */ /* 0x000fe200078e0a07 */
[----:B------:R-:W-:Y:S01]  /*a080*/  ISETP.GE.AND P4, PT, R10, RZ, PT ;  /* 0x000000ff0a00720c */ /* 0x000fe20003f86270 */
[C---:B------:R-:W-:Y:S01]  /*a090*/  IMAD R13, R3.reuse, R17, R13 ;  /* 0x00000011030d7224 */ /* 0x040fe200078e020d */
[----:B------:R-:W-:Y:S01]  /*a0a0*/  STL [R1+0x708], R19 ;  /* 0x0007081301007387 */ /* 0x000fe20000100800 */
[----:B------:R-:W-:Y:S02]  /*a0b0*/  IMAD.MOV R9, RZ, RZ, -R9 ;  /* 0x000000ffff097224 */ /* 0x000fe400078e0a09 */
[----:B------:R-:W-:Y:S01]  /*a0c0*/  @!P1 IMAD.IADD R8, R8, 0x1, -R3 ;  /* 0x0000000108089824 */ /* 0x000fe200078e0a03 */
[----:B------:R0:W-:Y:S01]  /*a0d0*/  STL [R1+0x704], R7 ;  /* 0x0007040701007387 */ /* 0x0001e20000100800 */
[----:B------:R-:W-:Y:S01]  /*a0e0*/  IMAD.MOV R18, RZ, RZ, -R18 ;  /* 0x000000ffff127224 */ /* 0x000fe200078e0a12 */
[C---:B------:R-:W-:Y:S01]  /*a0f0*/  ISETP.GT.U32.AND P3, PT, R3.reuse, R13, PT ;  /* 0x0000000d0300720c */ /* 0x040fe20003f64070 */
[----:B------:R-:W-:-:S02]  /*a100*/  IMAD R15, R3, R9, R15 ;  /* 0x00000009030f7224 */ /* 0x000fc400078e020f */
[C---:B------:R-:W-:Y:S02]  /*a110*/  IMAD R14, R3.reuse, R18, R14 ;  /* 0x00000012030e7224 */ /* 0x040fe400078e020e */
[----:B------:R-:W-:Y:S02]  /*a120*/  @!P0 IMAD.IADD R12, R12, 0x1, -R3 ;  /* 0x000000010c0c8824 */ /* 0x000fe400078e0a03 */
[C---:B------:R-:W-:Y:S01]  /*a130*/  VIADD R9, R0.reuse, 0x14a ;  /* 0x0000014a00097836 */ /* 0x040fe20000000000 */
[C---:B------:R-:W-:Y:S01]  /*a140*/  ISETP.GT.U32.AND P1, PT, R3.reuse, R14, PT ;  /* 0x0000000e0300720c */ /* 0x040fe20003f24070 */
[----:B0-----:R-:W-:Y:S01]  /*a150*/  IMAD.MOV.U32 R7, RZ, RZ, R8 ;  /* 0x000000ffff077224 */ /* 0x001fe200078e0008 */
[C---:B------:R-:W-:Y:S01]  /*a160*/  ISETP.GT.U32.AND P0, PT, R3.reuse, R12, PT ;  /* 0x0000000c0300720c */ /* 0x040fe20003f04070 */
[C---:B------:R-:W-:Y:S01]  /*a170*/  VIADD R2, R0.reuse, 0x14b ;  /* 0x0000014b00027836 */ /* 0x040fe20000000000 */
[----:B------:R-:W-:Y:S01]  /*a180*/  IABS R16, R9 ;  /* 0x0000000900107213 */ /* 0x000fe20000000000 */
[----:B------:R-:W-:Y:S01]  /*a190*/  @!P2 IMAD.MOV R7, RZ, RZ, -R7 ;  /* 0x000000ffff07a224 */ /* 0x000fe200078e0a07 */
[----:B------:R-:W-:Y:S01]  /*a1a0*/  ISETP.GT.U32.AND P2, PT, R3, R15, PT ;  /* 0x0000000f0300720c */ /* 0x000fe20003f44070 */
[--C-:B------:R-:W-:Y:S01]  /*a1b0*/  @!P3 IMAD.IADD R13, R13, 0x1, -R3.reuse ;  /* 0x000000010d0db824 */ /* 0x100fe200078e0a03 */
[----:B------:R-:W-:Y:S01]  /*a1c0*/  IABS R5, R2 ;  /* 0x0000000200057213 */ /* 0x000fe20000000000 */
[----:B------:R-:W-:Y:S01]  /*a1d0*/  VIADD R10, R0, 0x149 ;  /* 0x00000149000a7836 */ /* 0x000fe20000000000 */
[----:B------:R0:W-:Y:S01]  /*a1e0*/  STL [R1+0x720], R7 ;  /* 0x0007200701007387 */ /* 0x0001e20000100800 */
[----:B------:R-:W-:Y:S01]  /*a1f0*/  IMAD.MOV R24, RZ, RZ, -R24 ;  /* 0x000000ffff187224 */ /* 0x000fe200078e0a18 */
[----:B------:R-:W-:Y:S01]  /*a200*/  ISETP.GT.U32.AND P3, PT, R3, R13, PT ;  /* 0x0000000d0300720c */ /* 0x000fe20003f64070 */
[--C-:B------:R-:W-:Y:S01]  /*a210*/  @!P1 IMAD.IADD R14, R14, 0x1, -R3.reuse ;  /* 0x000000010e0e9824 */ /* 0x100fe200078e0a03 */
[----:B------:R-:W-:Y:S01]  /*a220*/  IABS R8, R10 ;  /* 0x0000000a00087213 */ /* 0x000fe20000000000 */
[----:B------:R-:W-:Y:S01]  /*a230*/  @!P0 IMAD.IADD R12, R12, 0x1, -R3 ;  /* 0x000000010c0c8824 */ /* 0x000fe200078e0a03 */
[----:B------:R-:W-:Y:S01]  /*a240*/  ISETP.GE.AND P0, PT, R11, RZ, PT ;  /* 0x000000ff0b00720c */ /* 0x000fe20003f06270 */
[----:B------:R-:W-:Y:S01]  /*a250*/  IMAD.HI.U32 R11, R4, R16, RZ ;  /* 0x00000010040b7227 */ /* 0x000fe200078e00ff */
[----:B------:R-:W-:-:S03]  /*a260*/  ISETP.GT.U32.AND P1, PT, R3, R14, PT ;  /* 0x0000000e0300720c */ /* 0x000fc60003f24070 */
[----:B------:R-:W-:Y:S02]  /*a270*/  @!P2 IMAD.IADD R15, R15, 0x1, -R3 ;  /* 0x000000010f0fa824 */ /* 0x000fe400078e0a03 */
[----:B------:R-:W-:-:S03]  /*a280*/  IMAD.HI.U32 R17, R4, R5, RZ ;  /* 0x0000000504117227 */ /* 0x000fc600078e00ff */
[----:B------:R-:W-:Y:S01]  /*a290*/  ISETP.GT.U32.AND P2, PT, R3, R15, PT ;  /* 0x0000000f0300720c */ /* 0x000fe20003f44070 */
[----:B------:R-:W-:Y:S02]  /*a2a0*/  IMAD.MOV R11, RZ, RZ, -R11 ;  /* 0x000000ffff0b7224 */ /* 0x000fe400078e0a0b */
[----:B------:R-:W-:Y:S02]  /*a2b0*/  IMAD.MOV R17, RZ, RZ, -R17 ;  /* 0x000000ffff117224 */ /* 0x000fe400078e0a11 */
[----:B------:R-:W-:Y:S02]  /*a2c0*/  @!P3 IMAD.IADD R13, R13, 0x1, -R3 ;  /* 0x000000010d0db824 */ /* 0x000fe400078e0a03 */
[C---:B------:R-:W-:Y:S02]  /*a2d0*/  IMAD R16, R3.reuse, R11, R16 ;  /* 0x0000000b03107224 */ /* 0x040fe400078e0210 */
[----:B------:R-:W-:Y:S02]  /*a2e0*/  IMAD R5, R3, R17, R5 ;  /* 0x0000001103057224 */ /* 0x000fe400078e0205 */
[----:B------:R-:W-:-:S02]  /*a2f0*/  IMAD.MOV.U32 R18, RZ, RZ, R12 ;  /* 0x000000ffff127224 */ /* 0x000fc400078e000c */
[----:B0-----:R-:W-:Y:S01]  /*a300*/  IMAD.MOV.U32 R7, RZ, RZ, R13 ;  /* 0x000000ffff077224 */ /* 0x001fe200078e000d */
[----:B------:R-:W-:Y:S01]  /*a310*/  ISETP.GT.U32.AND P3, PT, R3, R5, PT ;  /* 0x000000050300720c */ /* 0x000fe20003f64070 */
[----:B------:R-:W-:Y:S01]  /*a320*/  @!P2 IMAD.IADD R15, R15, 0x1, -R3 ;  /* 0x000000010f0fa824 */ /* 0x000fe200078e0a03 */
[----:B------:R-:W-:Y:S01]  /*a330*/  ISETP.GT.U32.AND P2, PT, R3, R16, PT ;  /* 0x000000100300720c */ /* 0x000fe20003f44070 */
[----:B------:R-:W-:-:S04]  /*a340*/  IMAD.HI.U32 R12, R4, R8, RZ ;  /* 0x00000008040c7227 */ /* 0x000fc800078e00ff */
[----:B------:R-:W-:Y:S01]  /*a350*/  @!P1 IMAD.IADD R14, R14, 0x1, -R3 ;  /* 0x000000010e0e9824 */ /* 0x000fe200078e0a03 */
[----:B------:R-:W-:Y:S01]  /*a360*/  ISETP.GE.AND P1, PT, R10, RZ, PT ;  /* 0x000000ff0a00720c */ /* 0x000fe20003f26270 */
[----:B------:R-:W-:Y:S01]  /*a370*/  @!P6 IMAD.MOV R18, RZ, RZ, -R18 ;  /* 0x000000ffff12e224 */ /* 0x000fe200078e0a12 */
[----:B------:R-:W-:Y:S01]  /*a380*/  ISETP.GE.AND P6, PT, R2, RZ, PT ;  /* 0x000000ff0200720c */ /* 0x000fe20003fc6270 */
[----:B------:R-:W-:Y:S01]  /*a390*/  @!P5 IMAD.MOV R7, RZ, RZ, -R7 ;  /* 0x000000ffff07d224 */ /* 0x000fe200078e0a07 */
[----:B------:R-:W-:Y:S01]  /*a3a0*/  ISETP.GE.AND P5, PT, R9, RZ, PT ;  /* 0x000000ff0900720c */ /* 0x000fe20003fa6270 */
[----:B------:R-:W-:Y:S01]  /*a3b0*/  IMAD.MOV R12, RZ, RZ, -R12 ;  /* 0x000000ffff0c7224 */ /* 0x000fe200078e0a0c */
[----:B------:R-:W-:Y:S01]  /*a3c0*/  STL [R1+0x724], R18 ;  /* 0x0007241201007387 */ /* 0x000fe20000100800 */
[----:B------:R-:W-:Y:S02]  /*a3d0*/  VIADD R2, R0, 0x148 ;  /* 0x0000014800027836 */ /* 0x000fe40000000000 */
[----:B------:R-:W-:Y:S01]  /*a3e0*/  IMAD.MOV.U32 R13, RZ, RZ, R14 ;  /* 0x000000ffff0d7224 */ /* 0x000fe200078e000e */
[----:B------:R0:W-:Y:S01]  /*a3f0*/  STL [R1+0x700], R7 ;  /* 0x0007000701007387 */ /* 0x0001e20000100800 */
[----:B------:R-:W-:-:S02]  /*a400*/  IMAD R9, R3, R12, R8 ;  /* 0x0000000c03097224 */ /* 0x000fc400078e0208 */
[----:B------:R-:W-:Y:S01]  /*a410*/  @!P4 IMAD.MOV R13, RZ, RZ, -R13 ;  /* 0x000000ffff0dc224 */ /* 0x000fe200078e0a0d */
[----:B------:R-:W-:Y:S01]  /*a420*/  ISETP.GE.AND P4, PT, R2, RZ, PT ;  /* 0x000000ff0200720c */ /* 0x000fe20003f86270 */
[----:B------:R-:W-:Y:S01]  /*a430*/  VIADD R8, R0, 0x147 ;  /* 0x0000014700087836 */ /* 0x000fe20000000000 */
[----:B------:R-:W-:Y:S01]  /*a440*/  IABS R2, R2 ;  /* 0x0000000200027213 */ /* 0x000fe20000000000 */
[--C-:B------:R-:W-:Y:S01]  /*a450*/  @!P2 IMAD.IADD R16, R16, 0x1, -R3.reuse ;  /* 0x000000011010a824 */ /* 0x100fe200078e0a03 */
[----:B------:R-:W-:Y:S01]  /*a460*/  STL [R1+0x760], R13 ;  /* 0x0007600d01007387 */ /* 0x000fe20000100800 */
[----:B------:R-:W-:Y:S01]  /*a470*/  @!P3 IMAD.IADD R5, R5, 0x1, -R3 ;  /* 0x000000010505b824 */ /* 0x000fe200078e0a03 */
[----:B------:R-:W-:Y:S01]  /*a480*/  IABS R11, R8 ;  /* 0x00000008000b7213 */ /* 0x000fe20000000000 */
[----:B0-----:R-:W-:Y:S01]  /*a490*/  IMAD.MOV.U32 R7, RZ, RZ, R15 ;  /* 0x000000ffff077224 */ /* 0x001fe200078e000f */
[C---:B------:R-:W-:Y:S01]  /*a4a0*/  ISETP.GT.U32.AND P2, PT, R3.reuse, R16, PT ;  /* 0x000000100300720c */ /* 0x040fe20003f44070 */
[----:B------:R-:W-:Y:S01]  /*a4b0*/  VIADD R10, R0, 0x145 ;  /* 0x00000145000a7836 */ /* 0x000fe20000000000 */
[----:B------:R-:W-:Y:S01]  /*a4c0*/  ISETP.GT.U32.AND P3, PT, R3, R5, PT ;  /* 0x000000050300720c */ /* 0x000fe20003f64070 */
[----:B------:R-:W-:Y:S01]  /*a4d0*/  @!P0 IMAD.MOV R7, RZ, RZ, -R7 ;  /* 0x000000ffff078224 */ /* 0x000fe200078e0a07 */
[----:B------:R-:W-:Y:S01]  /*a4e0*/  ISETP.GE.AND P0, PT, R8, RZ, PT ;  /* 0x000000ff0800720c */ /* 0x000fe20003f06270 */
[----:B------:R-:W-:Y:S01]  /*a4f0*/  IMAD.MOV.U32 R8, RZ, RZ, R2 ;  /* 0x000000ffff087224 */ /* 0x000fe200078e0002 */
[----:B------:R-:W-:Y:S01]  /*a500*/  IABS R12, R10 ;  /* 0x0000000a000c7213 */ /* 0x000fe20000000000 */
[C---:B------:R-:W-:Y:S01]  /*a510*/  IMAD.HI.U32 R14, R4.reuse, R11, RZ ;  /* 0x0000000b040e7227 */ /* 0x040fe200078e00ff */
[----:B------:R0:W-:Y:S03]  /*a520*/  STL [R1+0x778], R7 ;  /* 0x0007780701007387 */ /* 0x0001e60000100800 */
[----:B------:R-:W-:-:S04]  /*a530*/  IMAD.HI.U32 R15, R4, R8, RZ ;  /* 0x00000008040f7227 */ /* 0x000fc800078e00ff */
[----:B------:R-:W-:Y:S02]  /*a540*/  IMAD.MOV R15, RZ, RZ, -R15 ;  /* 0x000000ffff0f7224 */ /* 0x000fe400078e0a0f */
[--C-:B------:R-:W-:Y:S02]  /*a550*/  @!P2 IMAD.IADD R16, R16, 0x1, -R3.reuse ;  /* 0x000000011010a824 */ /* 0x100fe400078e0a03 */
[----:B------:R-:W-:Y:S02]  /*a560*/  IMAD R8, R3, R15, R8 ;  /* 0x0000000f03087224 */ /* 0x000fe400078e0208 */
[----:B------:R-:W-:Y:S01]  /*a570*/  @!P3 IMAD.IADD R5, R5, 0x1, -R3 ;  /* 0x000000010505b824 */ /* 0x000fe200078e0a03 */
[C---:B------:R-:W-:Y:S01]  /*a580*/  ISETP.GT.U32.AND P3, PT, R3.reuse, R9, PT ;  /* 0x000000090300720c */ /* 0x040fe20003f64070 */
[----:B------:R-:W-:Y:S01]  /*a590*/  IMAD.MOV R14, RZ, RZ, -R14 ;  /* 0x000000ffff0e7224 */ /* 0x000fe200078e0a0e */
[----:B------:R-:W-:Y:S01]  /*a5a0*/  ISETP.GT.U32.AND P2, PT, R3, R8, PT ;  /* 0x000000080300720c */ /* 0x000fe20003f44070 */
[----:B------:R-:W-:-:S02]  /*a5b0*/  IMAD.MOV.U32 R17, RZ, RZ, R5 ;  /* 0x000000ffff117224 */ /* 0x000fc400078e0005 */
[C---:B------:R-:W-:Y:S02]  /*a5c0*/  IMAD R11, R3.reuse, R14, R11 ;  /* 0x0000000e030b7224 */ /* 0x040fe400078e020b */
[----:B------:R-:W-:Y:S02]  /*a5d0*/  VIADD R2, R0, 0x146 ;  /* 0x0000014600027836 */ /* 0x000fe40000000000 */
[----:B------:R-:W-:Y:S01]  /*a5e0*/  @!P6 IMAD.MOV R17, RZ, RZ, -R17 ;  /* 0x000000ffff11e224 */ /* 0x000fe200078e0a11 */
[----:B------:R-:W-:Y:S01]  /*a5f0*/  ISETP.GT.U32.AND P6, PT, R3, R11, PT ;  /* 0x0000000b0300720c */ /* 0x000fe20003fc4070 */
[----:B0-----:R-:W-:Y:S01]  /*a600*/  IMAD.MOV.U32 R7, RZ, RZ, R16 ;  /* 0x000000ffff077224 */ /* 0x001fe200078e0010 */
[----:B------:R-:W-:Y:S01]  /*a610*/  IABS R13, R2 ;  /* 0x00000002000d7213 */ /* 0x000fe20000000000 */
[--C-:B------:R-:W-:Y:S01]  /*a620*/  @!P3 IMAD.IADD R9, R9, 0x1, -R3.reuse ;  /* 0x000000010909b824 */ /* 0x100fe200078e0a03 */
[----:B------:R-:W-:Y:S01]  /*a630*/  STL [R1+0x784], R17 ;  /* 0x0007841101007387 */ /* 0x000fe20000100800 */
[----:B------:R-:W-:-:S02]  /*a640*/  @!P2 IMAD.IADD R8, R8, 0x1, -R3 ;  /* 0x000000010808a824 */ /* 0x000fc400078e0a03 */
[----:B------:R-:W-:Y:S01]  /*a650*/  IMAD.HI.U32 R14, R4, R13, RZ ;  /* 0x0000000d040e7227 */ /* 0x000fe200078e00ff */
[C---:B------:R-:W-:Y:S02]  /*a660*/  ISETP.GT.U32.AND P3, PT, R3.reuse, R9, PT ;  /* 0x000000090300720c */ /* 0x040fe40003f64070 */
[----:B------:R-:W-:Y:S01]  /*a670*/  ISETP.GT.U32.AND P2, PT, R3, R8, PT ;  /* 0x000000080300720c */ /* 0x000fe20003f44070 */
[----:B------:R-:W-:Y:S02]  /*a680*/  IMAD.MOV R14, RZ, RZ, -R14 ;  /* 0x000000ffff0e7224 */ /* 0x000fe400078e0a0e */
[----:B------:R-:W-:Y:S02]  /*a690*/  VIADD R18, R0, 0x144 ;  /* 0x0000014400127836 */ /* 0x000fe40000000000 */
[----:B------:R-:W-:Y:S02]  /*a6a0*/  @!P6 IMAD.IADD R11, R11, 0x1, -R3 ;  /* 0x000000010b0be824 */ /* 0x000fe400078e0a03 */
[----:B------:R-:W-:Y:S01]  /*a6b0*/  IMAD.HI.U32 R15, R4, R12, RZ ;  /* 0x0000000c040f7227 */ /* 0x000fe200078e00ff */
[----:B------:R-:W-:-:S02]  /*a6c0*/  IABS R5, R18 ;  /* 0x0000001200057213 */ /* 0x000fc40000000000 */
[C---:B------:R-:W-:Y:S01]  /*a6d0*/  ISETP.GT.U32.AND P6, PT, R3.reuse, R11, PT ;  /* 0x0000000b0300720c */ /* 0x040fe20003fc4070 */
        /* <DEDUP_REMOVED lines=8> */
[----:B------:R-:W-:-:S02]  /*a760*/  VIADD R13, R0, 0x143 ;  /* 0x00000143000d7836 */ /* 0x000fc40000000000 */
[----:B------:R-:W-:-:S03]  /*a770*/  IMAD.HI.U32 R15, R4, R5, RZ ;  /* 0x00000005040f7227 */ /* 0x000fc600078e00ff */
[----:B------:R-:W-:Y:S01]  /*a780*/  IABS R23, R13 ;  /* 0x0000000d00177213 */ /* 0x000fe20000000000 */
[----:B------:R-:W-:Y:S02]  /*a790*/  IMAD.MOV R15, RZ, RZ, -R15 ;  /* 0x000000ffff0f7224 */ /* 0x000fe400078e0a0f */
[--C-:B------:R-:W-:Y:S01]  /*a7a0*/  @!P3 IMAD.IADD R9, R9, 0x1, -R3.reuse ;  /* 0x000000010909b824 */ /* 0x100fe200078e0a03 */
[----:B------:R-:W-:Y:S01]  /*a7b0*/  ISETP.GE.AND P3, PT, R10, RZ, PT ;  /* 0x000000ff0a00720c */ /* 0x000fe20003f66270 */
[----:B------:R-:W-:Y:S01]  /*a7c0*/  @!P6 IMAD.IADD R11, R11, 0x1, -R3 ;  /* 0x000000010b0be824 */ /* 0x000fe200078e0a03 */
[C---:B------:R-:W-:Y:S01]  /*a7d0*/  ISETP.GT.U32.AND P6, PT, R3.reuse, R12, PT ;  /* 0x0000000c0300720c */ /* 0x040fe20003fc4070 */
[----:B------:R-:W-:Y:S02]  /*a7e0*/  IMAD R5, R3, R15, R5 ;  /* 0x0000000f03057224 */ /* 0x000fe400078e0205 */
[----:B------:R-:W-:-:S04]  /*a7f0*/  IMAD.HI.U32 R22, R4, R23, RZ ;  /* 0x0000001704167227 */ /* 0x000fc800078e00ff */
[----:B0-----:R-:W-:Y:S02]  /*a800*/  IMAD.MOV.U32 R7, RZ, RZ, R9 ;  /* 0x000000ffff077224 */ /* 0x001fe400078e0009 */
[----:B------:R-:W-:Y:S01]  /*a810*/  @!P2 IMAD.IADD R2, R2, 0x1, -R3 ;  /* 0x000000010202a824 */ /* 0x000fe200078e0a03 */
[C---:B------:R-:W-:Y:S01]  /*a820*/  ISETP.GT.U32.AND P2, PT, R3.reuse, R5, PT ;  /* 0x000000050300720c */ /* 0x040fe20003f44070 */
        /* <DEDUP_REMOVED lines=8> */
[----:B------:R-:W-:Y:S01]  /*a8b0*/  ISETP.GT.U32.AND P6, PT, R3, R22, PT ;  /* 0x000000160300720c */ /* 0x000fe20003fc4070 */
[----:B------:R-:W-:Y:S01]  /*a8c0*/  @!P2 IMAD.IADD R5, R5, 0x1, -R3 ;  /* 0x000000010505a824 */ /* 0x000fe200078e0a03 */
[----:B------:R-:W-:Y:S01]  /*a8d0*/  ISETP.GT.U32.AND P2, PT, R3, R2, PT ;  /* 0x000000020300720c */ /* 0x000fe20003f44070 */
[----:B------:R-:W-:Y:S01]  /*a8e0*/  IMAD.HI.U32 R19, R4, R10, RZ ;  /* 0x0000000a04137227 */ /* 0x000fe200078e00ff */
[----:B------:R-:W-:-:S02]  /*a8f0*/  IABS R14, R16 ;  /* 0x00000010000e7213 */ /* 0x000fc40000000000 */
[C---:B------:R-:W-:Y:S01]  /*a900*/  ISETP.GT.U32.AND P1, PT, R3.reuse, R12, PT ;  /* 0x0000000c0300720c */ /* 0x040fe20003f24070 */
        /* <DEDUP_REMOVED lines=28> */
[--C-:B------:R-:W-:Y:S01]  /*aad0*/  @!P0 IMAD.IADD R21, R21, 0x1, -R3.reuse ;  /* 0x0000000115158824 */ /* 0x100fe200078e0a03 */
[----:B------:R-:W-:Y:S01]  /*aae0*/  ISETP.GE.AND P0, PT, R20, RZ, PT ;  /* 0x000000ff1400720c */ /* 0x000fe20003f06270 */
[----:B------:R-:W-:Y:S01]  /*aaf0*/  IMAD.HI.U32 R18, R4, R8, RZ ;  /* 0x0000000804127227 */ /* 0x000fe200078e00ff */
[----:B------:R-:W-:Y:S02]  /*ab00*/  STL [R1+0x7ac], R23 ;  /* 0x0007ac1701007387 */ /* 0x000fe40000100800 */
[----:B------:R-:W-:Y:S01]  /*ab10*/  ISETP.GT.U32.AND P5, PT, R3, R21, PT ;  /* 0x000000150300720c */ /* 0x000fe20003fa4070 */
[----:B------:R-:W-:Y:S01]  /*ab20*/  @!P2 IMAD.IADD R10, R10, 0x1, -R3 ;  /* 0x000000010a0aa824 */ /* 0x000fe200078e0a03 */
[----:B------:R-:W-:Y:S01]  /*ab30*/  ISETP.GE.AND P2, PT, R17, RZ, PT ;  /* 0x000000ff1100720c */ /* 0x000fe20003f46270 */
[----:B0-----:R-:W-:-:S02]  /*ab40*/  IMAD.MOV.U32 R7, RZ, RZ, R12 ;  /* 0x000000ffff077224 */ /* 0x001fc400078e000c */
[----:B------:R-:W-:-:S04]  /*ab50*/  IMAD.HI.U32 R11, R4, R9, RZ ;  /* 0x00000009040b7227 */ /* 0x000fc800078e00ff */
[----:B------:R-:W-:Y:S01]  /*ab60*/  @!P4 IMAD.IADD R22, R22, 0x1, -R3 ;  /* 0x000000011616c824 */ /* 0x000fe200078e0a03 */
[----:B------:R-:W-:Y:S01]  /*ab70*/  ISETP.GE.AND P4, PT, R13, RZ, PT ;  /* 0x000000ff0d00720c */ /* 0x000fe20003f86270 */
[----:B------:R-:W-:Y:S02]  /*ab80*/  IMAD.MOV R18, RZ, RZ, -R18 ;  /* 0x000000ffff127224 */ /* 0x000fe400078e0a12 */
[----:B------:R-:W-:Y:S01]  /*ab90*/  @!P3 IMAD.MOV R7, RZ, RZ, -R7 ;  /* 0x000000ffff07b224 */ /* 0x000fe200078e0a07 */
[C---:B------:R-:W-:Y:S01]  /*aba0*/  ISETP.GT.U32.AND P3, PT, R3.reuse, R10, PT ;  /* 0x0000000a0300720c */ /* 0x040fe20003f64070 */
[----:B------:R-:W-:Y:S02]  /*abb0*/  IMAD.MOV R11, RZ, RZ, -R11 ;  /* 0x000000ffff0b7224 */ /* 0x000fe400078e0a0b */
[C---:B------:R-:W-:Y:S01]  /*abc0*/  IMAD R8, R3.reuse, R18, R8 ;  /* 0x0000001203087224 */ /* 0x040fe200078e0208 */
[----:B------:R0:W-:Y:S01]  /*abd0*/  STL [R1+0x7a4], R7 ;  /* 0x0007a40701007387 */ /* 0x0001e20000100800 */
[----:B------:R-:W-:-:S02]  /*abe0*/  IMAD R9, R3, R11, R9 ;  /* 0x0000000b03097224 */ /* 0x000fc400078e0209 */
[----:B------:R-:W-:Y:S02]  /*abf0*/  @!P6 IMAD.IADD R14, R14, 0x1, -R3 ;  /* 0x000000010e0ee824 */ /* 0x000fe400078e0a03 */
[----:B------:R-:W-:Y:S02]  /*ac00*/  IMAD.MOV.U32 R11, RZ, RZ, R5 ;  /* 0x000000ffff0b7224 */ /* 0x000fe400078e0005 */
[----:B------:R-:W-:Y:S01]  /*ac10*/  @!P5 IMAD.IADD R21, R21, 0x1, -R3 ;  /* 0x000000011515d824 */ /* 0x000fe200078e0a03 */
[C---:B------:R-:W-:Y:S01]  /*ac20*/  ISETP.GT.U32.AND P5, PT, R3.reuse, R8, PT ;  /* 0x000000080300720c */ /* 0x040fe20003fa4070 */
[----:B------:R-:W-:Y:S01]  /*ac30*/  VIADD R2, R0, 0x13d ;  /* 0x0000013d00027836 */ /* 0x000fe20000000000 */
[C---:B------:R-:W-:Y:S01]  /*ac40*/  ISETP.GT.U32.AND P6, PT, R3.reuse, R14, PT ;  /* 0x0000000e0300720c */ /* 0x040fe20003fc4070 */
[----:B0-----:R-:W-:Y:S02]  /*ac50*/  IMAD.MOV.U32 R7, RZ, RZ, R22 ;  /* 0x000000ffff077224 */ /* 0x001fe400078e0016 */
[----:B------:R-:W-:Y:S01]  /*ac60*/  @!P1 IMAD.MOV R11, RZ, RZ, -R11 ;  /* 0x000000ffff0b9224 */ /* 0x000fe200078e0a0b */
[----:B------:R-:W-:Y:S01]  /*ac70*/  ISETP.GT.U32.AND P1, PT, R3, R9, PT ;  /* 0x000000090300720c */ /* 0x000fe20003f24070 */
[----:B------:R-:W-:Y:S01]  /*ac80*/  @!P4 IMAD.MOV R7, RZ, RZ, -R7 ;  /* 0x000000ffff07c224 */ /* 0x000fe200078e0a07 */
[----:B------:R-:W-:Y:S01]  /*ac90*/  IABS R12, R2 ;  /* 0x00000002000c7213 */ /* 0x000fe20000000000 */
[----:B------:R-:W-:Y:S01]  /*aca0*/  @!P3 IMAD.IADD R10, R10, 0x1, -R3 ;  /* 0x000000010a0ab824 */ /* 0x000fe200078e0a03 */
[----:B------:R0:W-:Y:S01]  /*acb0*/  STL [R1+0x7a0], R11 ;  /* 0x0007a00b01007387 */ /* 0x0001e20000100800 */
[----:B------:R-:W-:Y:S01]  /*acc0*/  IMAD.MOV.U32 R17, RZ, RZ, R21 ;  /* 0x000000ffff117224 */ /* 0x000fe200078e0015 */
[----:B------:R-:W-:Y:S01]  /*acd0*/  ISETP.GE.AND P4, PT, R16, RZ, PT ;  /* 0x000000ff1000720c */ /* 0x000fe20003f86270 */
[----:B------:R-:W-:Y:S01]  /*ace0*/  VIADD R5, R0, 0x13c ;  /* 0x0000013c00057836 */ /* 0x000fe20000000000 */
[----:B------:R1:W-:Y:S01]  /*acf0*/  STL [R1+0x79c], R7 ;  /* 0x00079c0701007387 */ /* 0x0003e20000100800 */
[----:B------:R-:W-:Y:S01]  /*ad00*/  IMAD.HI.U32 R13, R4, R12, RZ ;  /* 0x0000000c040d7227 */ /* 0x000fe200078e00ff */
[----:B------:R-:W-:-:S03]  /*ad10*/  ISETP.GE.AND P3, PT, R19, RZ, PT ;  /* 0x000000ff1300720c */ /* 0x000fc60003f66270 */
[----:B------:R-:W-:Y:S01]  /*ad20*/  @!P0 IMAD.MOV R17, RZ, RZ, -R17 ;  /* 0x000000ffff118224 */ /* 0x000fe200078e0a11 */
[----:B0-----:R-:W-:Y:S01]  /*ad30*/  IABS R11, R5 ;  /* 0x00000005000b7213 */ /* 0x001fe20000000000 */
[--C-:B------:R-:W-:Y:S02]  /*ad40*/  @!P5 IMAD.IADD R8, R8, 0x1, -R3.reuse ;  /* 0x000000010808d824 */ /* 0x100fe400078e0a03 */
[--C-:B------:R-:W-:Y:S01]  /*ad50*/  @!P6 IMAD.IADD R14, R14, 0x1, -R3.reuse ;  /* 0x000000010e0ee824 */ /* 0x100fe200078e0a03 */
[----:B------:R-:W-:Y:S01]  /*ad60*/  STL [R1+0x798], R17 ;  /* 0x0007981101007387 */ /* 0x000fe20000100800 */
[----:B-1----:R-:W-:Y:S01]  /*ad70*/  IMAD.MOV.U32 R7, RZ, RZ, R10 ;  /* 0x000000ffff077224 */ /* 0x002fe200078e000a */
[----:B------:R-:W-:Y:S01]  /*ad80*/  ISETP.GT.U32.AND P5, PT, R3, R8, PT ;  /* 0x000000080300720c */ /* 0x000fe20003fa4070 */
[----:B------:R-:W-:Y:S01]  /*ad90*/  @!P1 IMAD.IADD R9, R9, 0x1, -R3 ;  /* 0x0000000109099824 */ /* 0x000fe200078e0a03 */
[----:B------:R-:W-:Y:S01]  /*ada0*/  ISETP.GE.AND P1, PT, R2, RZ, PT ;  /* 0x000000ff0200720c */ /* 0x000fe20003f26270 */
[----:B------:R-:W-:Y:S01]  /*adb0*/  @!P2 IMAD.MOV R7, RZ, RZ, -R7 ;  /* 0x000000ffff07a224 */ /* 0x000fe200078e0a07 */
[----:B------:R-:W-:Y:S01]  /*adc0*/  ISETP.GE.AND P6, PT, R15, RZ, PT ;  /* 0x000000ff0f00720c */ /* 0x000fe20003fc6270 */
[----:B------:R-:W-:Y:S01]  /*add0*/  IMAD.MOV R13, RZ, RZ, -R13 ;  /* 0x000000ffff0d7224 */ /* 0x000fe200078e0a0d */
[----:B------:R-:W-:Y:S01]  /*ade0*/  ISETP.GT.U32.AND P0, PT, R3, R9, PT ;  /* 0x000000090300720c */ /* 0x000fe20003f04070 */
[----:B------:R-:W-:Y:S01]  /*adf0*/  IMAD.HI.U32 R2, R4, R11, RZ ;  /* 0x0000000b04027227 */ /* 0x000fe200078e00ff */
[----:B------:R0:W-:Y:S01]  /*ae00*/  STL [R1+0x794], R7 ;  /* 0x0007940701007387 */ /* 0x0001e20000100800 */
[----:B------:R-:W-:-:S02]  /*ae10*/  ISETP.GE.AND P2, PT, R5, RZ, PT ;  /* 0x000000ff0500720c */ /* 0x000fc40003f46270 */
[C---:B------:R-:W-:Y:S02]  /*ae20*/  IMAD R12, R3.reuse, R13, R12 ;  /* 0x0000000d030c7224 */ /* 0x040fe400078e020c */
[----:B------:R-:W-:Y:S02]  /*ae30*/  IMAD.MOV R2, RZ, RZ, -R2 ;  /* 0x000000ffff027224 */ /* 0x000fe400078e0a02 */
[----:B------:R-:W-:Y:S02]  /*ae40*/  @!P5 IMAD.IADD R8, R8, 0x1, -R3 ;  /* 0x000000010808d824 */ /* 0x000fe400078e0a03 */
[C---:B------:R-:W-:Y:S02]  /*ae50*/  IMAD R13, R3.reuse, R2, R11 ;  /* 0x00000002030d7224 */ /* 0x040fe400078e020b */
[----:B0-----:R-:W-:Y:S02]  /*ae60*/  IMAD.MOV.U32 R7, RZ, RZ, R14 ;  /* 0x000000ffff077224 */ /* 0x001fe400078e000e */
[C---:B------:R-:W-:Y:S01]  /*ae70*/  VIADD R11, R0.reuse, 0x13b ;  /* 0x0000013b000b7836 */ /* 0x040fe20000000000 */
[C---:B------:R-:W-:Y:S01]  /*ae80*/  ISETP.GT.U32.AND P5, PT, R3.reuse, R13, PT ;  /* 0x0000000d0300720c */ /* 0x040fe20003fa4070 */
[----:B------:R-:W-:Y:S01]  /*ae90*/  @!P4 IMAD.MOV R7, RZ, RZ, -R7 ;  /* 0x000000ffff07c224 */ /* 0x000fe200078e0a07 */
[----:B------:R-:W-:Y:S01]  /*aea0*/  ISETP.GT.U32.AND P4, PT, R3, R12, PT ;  /* 0x0000000c0300720c */ /* 0x000fe20003f84070 */
[----:B------:R-:W-:Y:S01]  /*aeb0*/  @!P0 IMAD.IADD R9, R9, 0x1, -R3 ;  /* 0x0000000109098824 */ /* 0x000fe200078e0a03 */
[----:B------:R-:W-:Y:S01]  /*aec0*/  ISETP.GE.AND P0, PT, R11, RZ, PT ;  /* 0x000000ff0b00720c */ /* 0x000fe20003f06270 */
[C---:B------:R-:W-:Y:S01]  /*aed0*/  VIADD R14, R0.reuse, 0x13a ;  /* 0x0000013a000e7836 */ /* 0x040fe20000000000 */
[----:B------:R0:W-:Y:S01]  /*aee0*/  STL [R1+0x790], R7 ;  /* 0x0007900701007387 */ /* 0x0001e20000100800 */
[----:B------:R-:W-:Y:S01]  /*aef0*/  IABS R11, R11 ;  /* 0x0000000b000b7213 */ /* 0x000fe20000000000 */
[----:B------:R-:W-:-:S02]  /*af00*/  VIADD R10, R0, 0x139 ;  /* 0x00000139000a7836 */ /* 0x000fc40000000000 */
[----:B------:R-:W-:Y:S02]  /*af10*/  IABS R2, R14 ;  /* 0x0000000e00027213 */ /* 0x000fe40000000000 */
[----:B------:R-:W-:Y:S01]  /*af20*/  IMAD.HI.U32 R15, R4, R11, RZ ;  /* 0x0000000b040f7227 */ /* 0x000fe200078e00ff */
[----:B------:R-:W-:-:S03]  /*af30*/  IABS R5, R10 ;  /* 0x0000000a00057213 */ /* 0x000fc60000000000 */
[----:B0-----:R-:W-:Y:S02]  /*af40*/  IMAD.MOV.U32 R7, RZ, RZ, R9 ;  /* 0x000000ffff077224 */ /* 0x001fe400078e0009 */
[----:B------:R-:W-:Y:S01]  /*af50*/  @!P4 IMAD.IADD R12, R12, 0x1, -R3 ;  /* 0x000000010c0cc824 */ /* 0x000fe200078e0a03 */
[----:B------:R-:W-:Y:S01]  /*af60*/  ISETP.GE.AND P4, PT, R14, RZ, PT ;  /* 0x000000ff0e00720c */ /* 0x000fe20003f86270 */
[----:B------:R-:W-:Y:S02]  /*af70*/  @!P3 IMAD.MOV R7, RZ, RZ, -R7 ;  /* 0x000000ffff07b224 */ /* 0x000fe400078e0a07 */
[----:B------:R-:W-:Y:S01]  /*af80*/  @!P5 IMAD.IADD R13, R13, 0x1, -R3 ;  /* 0x000000010d0dd824 */ /* 0x000fe200078e0a03 */
[C---:B------:R-:W-:Y:S01]  /*af90*/  ISETP.GT.U32.AND P3, PT, R3.reuse, R12, PT ;  /* 0x0000000c0300720c */ /* 0x040fe20003f64070 */
[----:B------:R-:W-:Y:S01]  /*afa0*/  IMAD.MOV R15, RZ, RZ, -R15 ;  /* 0x000000ffff0f7224 */ /* 0x000fe200078e0a0f */
[----:B------:R0:W-:Y:S01]  /*afb0*/  STL [R1+0x780], R7 ;  /* 0x0007800701007387 */ /* 0x0001e20000100800 */
[----:B------:R-:W-:Y:S01]  /*afc0*/  IMAD.HI.U32 R14, R4, R2, RZ ;  /* 0x00000002040e7227 */ /* 0x000fe200078e00ff */
[----:B------:R-:W-:-:S03]  /*afd0*/  ISETP.GT.U32.AND P5, PT, R3, R13, PT ;  /* 0x0000000d0300720c */ /* 0x000fc60003fa4070 */
[----:B------:R-:W-:Y:S02]  /*afe0*/  IMAD R11, R3, R15, R11 ;  /* 0x0000000f030b7224 */ /* 0x000fe400078e020b */
[----:B------:R-:W-:-:S04]  /*aff0*/  IMAD.HI.U32 R9, R4, R5, RZ ;  /* 0x0000000504097227 */ /* 0x000fc800078e00ff */
[----:B0-----:R-:W-:Y:S02]  /*b000*/  IMAD.MOV.U32 R7, RZ, RZ, R8 ;  /* 0x000000ffff077224 */ /* 0x001fe400078e0008 */
[----:B------:R-:W-:Y:S02]  /*b010*/  IMAD.MOV R14, RZ, RZ, -R14 ;  /* 0x000000ffff0e7224 */ /* 0x000fe400078e0a0e */
[----:B------:R-:W-:Y:S01]  /*b020*/  @!P6 IMAD.MOV R7, RZ, RZ, -R7 ;  /* 0x000000ffff07e224 */ /* 0x000fe200078e0a07 */
[----:B------:R-:W-:Y:S01]  /*b030*/  ISETP.GE.AND P6, PT, R10, RZ, PT ;  /* 0x000000ff0a00720c */ /* 0x000fe20003fc6270 */
[----:B------:R-:W-:Y:S01]  /*b040*/  @!P3 IMAD.IADD R12, R12, 0x1, -R3 ;  /* 0x000000010c0cb824 */ /* 0x000fe200078e0a03 */
[C---:B------:R-:W-:Y:S01]  /*b050*/  ISETP.GT.U32.AND P3, PT, R3.reuse, R11, PT ;  /* 0x0000000b0300720c */ /* 0x040fe20003f64070 */
[----:B------:R-:W-:Y:S01]  /*b060*/  IMAD.MOV R9, RZ, RZ, -R9 ;  /* 0x000000ffff097224 */ /* 0x000fe200078e0a09 */
[----:B------:R0:W-:Y:S01]  /*b070*/  STL [R1+0x77c], R7 ;  /* 0x00077c0701007387 */ /* 0x0001e20000100800 */
[----:B------:R-:W-:-:S02]  /*b080*/  IMAD R2, R3, R14, R2 ;  /* 0x0000000e03027224 */ /* 0x000fc400078e0202 */
[----:B------:R-:W-:Y:S02]  /*b090*/  IMAD R5, R3, R9, R5 ;  /* 0x0000000903057224 */ /* 0x000fe400078e0205 */
[--C-:B------:R-:W-:Y:S01]  /*b0a0*/  @!P5 IMAD.IADD R13, R13, 0x1, -R3.reuse ;  /* 0x000000010d0dd824 */ /* 0x100fe200078e0a03 */
[----:B------:R-:W-:Y:S01]  /*b0b0*/  ISETP.GT.U32.AND P5, PT, R3, R2, PT ;  /* 0x000000020300720c */ /* 0x000fe20003fa4070 */
[C---:B------:R-:W-:Y:S02]  /*b0c0*/  VIADD R8, R0.reuse, 0x138 ;  /* 0x0000013800087836 */ /* 0x040fe40000000000 */
[----:B------:R-:W-:Y:S02]  /*b0d0*/  VIADD R9, R0, 0x136 ;  /* 0x0000013600097836 */ /* 0x000fe40000000000 */
[----:B0-----:R-:W-:Y:S01]  /*b0e0*/  IMAD.MOV.U32 R7, RZ, RZ, R12 ;  /* 0x000000ffff077224 */ /* 0x001fe200078e000c */
[----:B------:R-:W-:Y:S01]  /*b0f0*/  IABS R16, R8 ;  /* 0x0000000800107213 */ /* 0x000fe20000000000 */
[----:B------:R-:W-:Y:S01]  /*b100*/  @!P3 IMAD.IADD R11, R11, 0x1, -R3 ;  /* 0x000000010b0bb824 */ /* 0x000fe200078e0a03 */
[----:B------:R-:W-:Y:S01]  /*b110*/  IABS R18, R9 ;  /* 0x0000000900127213 */ /* 0x000fe20000000000 */
[----:B------:R-:W-:Y:S01]  /*b120*/  @!P1 IMAD.MOV R7, RZ, RZ, -R7 ;  /* 0x000000ffff079224 */ /* 0x000fe200078e0a07 */
[C---:B------:R-:W-:Y:S01]  /*b130*/  ISETP.GT.U32.AND P1, PT, R3.reuse, R5, PT ;  /* 0x000000050300720c */ /* 0x040fe20003f24070 */
[----:B------:R-:W-:Y:S01]  /*b140*/  IMAD.HI.U32 R12, R4, R16, RZ ;  /* 0x00000010040c7227 */ /* 0x000fe200078e00ff */
[----:B------:R-:W-:-:S02]  /*b150*/  ISETP.GT.U32.AND P3, PT, R3, R11, PT ;  /* 0x0000000b0300720c */ /* 0x000fc40003f64070 */
[----:B------:R0:W-:Y:S01]  /*b160*/  STL [R1+0x774], R7 ;  /* 0x0007740701007387 */ /* 0x0001e20000100800 */
[--C-:B------:R-:W-:Y:S02]  /*b170*/  @!P5 IMAD.IADD R2, R2, 0x1, -R3.reuse ;  /* 0x000000010202d824 */ /* 0x100fe400078e0a03 */
[C---:B------:R-:W-:Y:S02]  /*b180*/  VIADD R14, R0.reuse, 0x137 ;  /* 0x00000137000e7836 */ /* 0x040fe40000000000 */
[----:B------:R-:W-:Y:S01]  /*b190*/  VIADD R10, R0, 0x135 ;  /* 0x00000135000a7836 */ /* 0x000fe20000000000 */
[----:B------:R-:W-:Y:S02]  /*b1a0*/  ISETP.GT.U32.AND P5, PT, R3, R2, PT ;  /* 0x000000020300720c */ /* 0x000fe40003fa4070 */
[----:B------:R-:W-:Y:S01]  /*b1b0*/  IABS R17, R14 ;  /* 0x0000000e00117213 */ /* 0x000fe20000000000 */
[----:B------:R-:W-:Y:S01]  /*b1c0*/  @!P1 IMAD.IADD R5, R5, 0x1, -R3 ;  /* 0x0000000105059824 */ /* 0x000fe200078e0a03 */
[----:B------:R-:W-:Y:S01]  /*b1d0*/  IABS R15, R10 ;  /* 0x0000000a000f7213 */ /* 0x000fe20000000000 */
[----:B0-----:R-:W-:-:S02]  /*b1e0*/  IMAD.MOV.U32 R7, RZ, RZ, R13 ;  /* 0x000000ffff077224 */ /* 0x001fc400078e000d */
[----:B------:R-:W-:Y:S01]  /*b1f0*/  IMAD.MOV R13, RZ, RZ, -R12 ;  /* 0x000000ffff0d7224 */ /* 0x000fe200078e0a0c */
[C---:B------:R-:W-:Y:S01]  /*b200*/  ISETP.GT.U32.AND P1, PT, R3.reuse, R5, PT ;  /* 0x000000050300720c */ /* 0x040fe20003f24070 */
[----:B------:R-:W-:Y:S01]  /*b210*/  @!P2 IMAD.MOV R7, RZ, RZ, -R7 ;  /* 0x000000ffff07a224 */ /* 0x000fe200078e0a07 */
[----:B------:R-:W-:Y:S01]  /*b220*/  ISETP.GE.AND P2, PT, R8, RZ, PT ;  /* 0x000000ff0800720c */ /* 0x000fe20003f46270 */
[----:B------:R-:W-:Y:S02]  /*b230*/  IMAD.MOV.U32 R12, RZ, RZ, R18 ;  /* 0x000000ffff0c7224 */ /* 0x000fe400078e0012 */
[----:B------:R-:W-:Y:S01]  /*b240*/  IMAD R8, R3, R13, R16 ;  /* 0x0000000d03087224 */ /* 0x000fe200078e0210 */
[----:B------:R0:W-:Y:S01]  /*b250*/  STL [R1+0x770], R7 ;  /* 0x0007700701007387 */ /* 0x0001e20000100800 */
[----:B------:R-:W-:Y:S02]  /*b260*/  @!P3 IMAD.IADD R11, R11, 0x1, -R3 ;  /* 0x000000010b0bb824 */ /* 0x000fe400078e0a03 */
[----:B------:R-:W-:Y:S01]  /*b270*/  IMAD.MOV.U32 R13, RZ, RZ, R15 ;  /* 0x000000ffff0d7224 */ /* 0x000fe200078e000f */
[----:B------:R-:W-:Y:S01]  /*b280*/  ISETP.GT.U32.AND P3, PT, R3, R8, PT ;  /* 0x000000080300720c */ /* 0x000fe20003f64070 */
[----:B------:R-:W-:-:S04]  /*b290*/  IMAD.HI.U32 R18, R4, R17, RZ ;  /* 0x0000001104127227 */ /* 0x000fc800078e00ff */
[----:B------:R-:W-:-:S04]  /*b2a0*/  IMAD.HI.U32 R16, R4, R12, RZ ;  /* 0x0000000c04107227 */ /* 0x000fc800078e00ff */
[----:B0-----:R-:W-:Y:S02]  /*b2b0*/  IMAD.MOV.U32 R7, RZ, RZ, R11 ;  /* 0x000000ffff077224 */ /* 0x001fe400078e000b */
[----:B------:R-:W-:-:S04]  /*b2c0*/  IMAD.HI.U32 R15, R4, R13, RZ ;  /* 0x0000000d040f7227 */ /* 0x000fc800078e00ff */
[----:B------:R-:W-:Y:S02]  /*b2d0*/  IMAD.MOV R18, RZ, RZ, -R18 ;  /* 0x000000ffff127224 */ /* 0x000fe400078e0a12 */
[----:B------:R-:W-:Y:S02]  /*b2e0*/  IMAD.MOV R16, RZ, RZ, -R16 ;  /* 0x000000ffff107224 */ /* 0x000fe400078e0a10 */
[----:B------:R-:W-:Y:S01]  /*b2f0*/  @!P5 IMAD.IADD R2, R2, 0x1, -R3 ;  /* 0x000000010202d824 */ /* 0x000fe200078e0a03 */
[----:B------:R-:W-:Y:S01]  /*b300*/  ISETP.GE.AND P5, PT, R14, RZ, PT ;  /* 0x000000ff0e00720c */ /* 0x000fe20003fa6270 */
[----:B------:R-:W-:Y:S02]  /*b310*/  @!P0 IMAD.MOV R7, RZ, RZ, -R7 ;  /* 0x000000ffff078224 */ /* 0x000fe400078e0a07 */
[C---:B------:R-:W-:Y:S02]  /*b320*/  IMAD R14, R3.reuse, R18, R17 ;  /* 0x00000012030e7224 */ /* 0x040fe400078e0211 */
[----:B------:R-:W-:Y:S01]  /*b330*/  IMAD.MOV R15, RZ, RZ, -R15 ;  /* 0x000000ffff0f7224 */ /* 0x000fe200078e0a0f */
[----:B------:R0:W-:Y:S01]  /*b340*/  STL [R1+0x76c], R7 ;  /* 0x00076c0701007387 */ /* 0x0001e20000100800 */
[C---:B------:R-:W-:Y:S01]  /*b350*/  IMAD R12, R3.reuse, R16, R12 ;  /* 0x00000010030c7224 */ /* 0x040fe200078e020c */
[----:B------:R-:W-:Y:S01]  /*b360*/  ISETP.GT.U32.AND P0, PT, R3, R14, PT ;  /* 0x0000000e0300720c */ /* 0x000fe20003f04070 */
[----:B------:R-:W-:-:S02]  /*b370*/  @!P1 IMAD.IADD R5, R5, 0x1, -R3 ;  /* 0x0000000105059824 */ /* 0x000fc400078e0a03 */
[C---:B------:R-:W-:Y:S01]  /*b380*/  IMAD R11, R3.reuse, R15, R13 ;  /* 0x0000000f030b7224 */ /* 0x040fe200078e020d */
[C---:B------:R-:W-:Y:S01]  /*b390*/  ISETP.GT.U32.AND P1, PT, R3.reuse, R12, PT ;  /* 0x0000000c0300720c */ /* 0x040fe20003f24070 */
[----:B------:R-:W-:Y:S02]  /*b3a0*/  @!P3 IMAD.IADD R8, R8, 0x1, -R3 ;  /* 0x000000010808b824 */ /* 0x000fe400078e0a03 */
[----:B------:R-:W-:Y:S02]  /*b3b0*/  IMAD.MOV.U32 R15, RZ, RZ, R2 ;  /* 0x000000ffff0f7224 */ /* 0x000fe400078e0002 */
[----:B0-----:R-:W-:Y:S01]  /*b3c0*/  IMAD.MOV.U32 R7, RZ, RZ, R5 ;  /* 0x000000ffff077224 */ /* 0x001fe200078e0005 */
[C---:B------:R-:W-:Y:S01]  /*b3d0*/  ISETP.GT.U32.AND P3, PT, R3.reuse, R8, PT ;  /* 0x000000080300720c */ /* 0x040fe20003f64070 */
[C---:B------:R-:W-:Y:S02]  /*b3e0*/  VIADD R16, R0.reuse, 0x134 ;  /* 0x0000013400107836 */ /* 0x040fe40000000000 */
[----:B------:R-:W-:Y:S01]  /*b3f0*/  @!P6 IMAD.MOV R7, RZ, RZ, -R7 ;  /* 0x000000ffff07e224 */ /* 0x000fe200078e0a07 */
[----:B------:R-:W-:Y:S01]  /*b400*/  ISETP.GT.U32.AND P6, PT, R3, R11, PT ;  /* 0x0000000b0300720c */ /* 0x000fe20003fc4070 */
[----:B------:R-:W-:Y:S01]  /*b410*/  @!P4 IMAD.MOV R15, RZ, RZ, -R15 ;  /* 0x000000ffff0fc224 */ /* 0x000fe200078e0a0f */
[----:B------:R-:W-:Y:S01]  /*b420*/  IABS R13, R16 ;  /* 0x00000010000d7213 */ /* 0x000fe20000000000 */
[----:B------:R-:W-:Y:S01]  /*b430*/  VIADD R17, R0, 0x133 ;  /* 0x0000013300117836 */ /* 0x000fe20000000000 */
[----:B------:R-:W-:Y:S01]  /*b440*/  ISETP.GE.AND P4, PT, R9, RZ, PT ;  /* 0x000000ff0900720c */ /* 0x000fe20003f86270 */
[--C-:B------:R-:W-:Y:S01]  /*b450*/  @!P0 IMAD.IADD R14, R14, 0x1, -R3.reuse ;  /* 0x000000010e0e8824 */ /* 0x100fe200078e0a03 */
[----:B------:R0:W-:Y:S01]  /*b460*/  STL [R1+0x768], R15 ;  /* 0x0007680f01007387 */ /* 0x0001e20000100800 */
[----:B------:R-:W-:Y:S01]  /*b470*/  @!P1 IMAD.IADD R12, R12, 0x1, -R3 ;  /* 0x000000010c0c9824 */ /* 0x000fe200078e0a03 */
[----:B------:R-:W-:Y:S01]  /*b480*/  ISETP.GE.AND P0, PT, R16, RZ, PT ;  /* 0x000000ff1000720c */ /* 0x000fe20003f06270 */
[----:B------:R-:W-:Y:S01]  /*b490*/  IMAD.MOV.U32 R2, RZ, RZ, R13 ;  /* 0x000000ffff027224 */ /* 0x000fe200078e000d */
[----:B------:R-:W-:Y:S01]  /*b4a0*/  ISETP.GT.U32.AND P1, PT, R3, R14, PT ;  /* 0x0000000e0300720c */ /* 0x000fe20003f24070 */
[--C-:B------:R-:W-:Y:S01]  /*b4b0*/  @!P3 IMAD.IADD R8, R8, 0x1, -R3.reuse ;  /* 0x000000010808b824 */ /* 0x100fe200078e0a03 */
[----:B------:R1:W-:Y:S01]  /*b4c0*/  STL [R1+0x764], R7 ;  /* 0x0007640701007387 */ /* 0x0003e20000100800 */
[----:B------:R-:W-:Y:S01]  /*b4d0*/  @!P6 IMAD.IADD R11, R11, 0x1, -R3 ;  /* 0x000000010b0be824 */ /* 0x000fe200078e0a03 */
[----:B------:R-:W-:Y:S01]  /*b4e0*/  ISETP.GT.U32.AND P6, PT, R3, R12, PT ;  /* 0x0000000c0300720c */ /* 0x000fe20003fc4070 */
[----:B------:R-:W-:Y:S01]  /*b4f0*/  IMAD.HI.U32 R5, R4, R2, RZ ;  /* 0x0000000204057227 */ /* 0x000fe200078e00ff */
[----:B0-----:R-:W-:-:S02]  /*b500*/  IABS R15, R17 ;  /* 0x00000011000f7213 */ /* 0x001fc40000000000 */
[----:B------:R-:W-:Y:S01]  /*b510*/  ISETP.GE.AND P3, PT, R10, RZ, PT ;  /* 0x000000ff0a00720c */ /* 0x000fe20003f66270 */
[----:B------:R-:W-:Y:S02]  /*b520*/  IMAD.MOV R5, RZ, RZ, -R5 ;  /* 0x000000ffff057224 */ /* 0x000fe400078e0a05 */
[----:B------:R-:W-:-:S04]  /*b530*/  IMAD.HI.U32 R9, R4, R15, RZ ;  /* 0x0000000f04097227 */ /* 0x000fc800078e00ff */
[----:B-1----:R-:W-:Y:S02]  /*b540*/  IMAD.MOV.U32 R7, RZ, RZ, R8 ;  /* 0x000000ffff077224 */ /* 0x002fe400078e0008 */
[----:B------:R-:W-:Y:S02]  /*b550*/  IMAD.MOV R9, RZ, RZ, -R9 ;  /* 0x000000ffff097224 */ /* 0x000fe400078e0a09 */
        /* <DEDUP_REMOVED lines=17> */
[----:B------:R-:W-:Y:S01]  /*b670*/  IMAD.HI.U32 R17, R4, R16, RZ ;  /* 0x0000001004117227 */ /* 0x000fe200078e00ff */
[----:B------:R-:W-:-:S03]  /*b680*/  IABS R10, R5 ;  /* 0x00000005000a7213 */ /* 0x000fc60000000000 */
        /* <DEDUP_REMOVED lines=50> */
[----:B------:R-:W-:Y:S01]  /*b9b0*/  VIADD R13, R0, 0x12c ;  /* 0x0000012c000d7836 */ /* 0x000fe20000000000 */
[C---:B------:R-:W-:Y:S01]  /*b9c0*/  ISETP.GT.U32.AND P6, PT, R3.reuse, R5, PT ;  /* 0x000000050300720c */ /* 0x040fe20003fc4070 */
[----:B------:R-:W-:Y:S01]  /*b9d0*/  @!P0 IMAD.MOV R7, RZ, RZ, -R7 ;  /* 0x000000ffff078224 */ /* 0x000fe200078e0a07 */
[----:B------:R-:W-:Y:S01]  /*b9e0*/  ISETP.GT.U32.AND P0, PT, R3, R10, PT ;  /* 0x0000000a0300720c */ /* 0x000fe20003f04070 */
[----:B------:R-:W-:Y:S01]  /*b9f0*/  IMAD.HI.U32 R20, R4, R19, RZ ;  /* 0x0000001304147227 */ /* 0x000fe200078e00ff */
[----:B------:R-:W-:Y:S02]  /*ba00*/  IABS R12, R13 ;  /* 0x0000000d000c7213 */ /* 0x000fe40000000000 */
[----:B------:R0:W-:Y:S01]  /*ba10*/  STL [R1+0x74c], R7 ;  /* 0x00074c0701007387 */ /* 0x0001e20000100800 */
[----:B------:R-:W-:Y:S01]  /*ba20*/  @!P3 IMAD.IADD R2, R2, 0x1, -R3 ;  /* 0x000000010202b824 */ /* 0x000fe200078e0a03 */
[----:B------:R-:W-:Y:S01]  /*ba30*/  ISETP.GE.AND P3, PT, R8, RZ, PT ;  /* 0x000000ff0800720c */ /* 0x000fe20003f66270 */
[----:B------:R-:W-:Y:S01]  /*ba40*/  IMAD.MOV R20, RZ, RZ, -R20 ;  /* 0x000000ffff147224 */ /* 0x000fe200078e0a14 */
[----:B------:R-:W-:Y:S01]  /*ba50*/  STL [R1+0x748], R15 ;  /* 0x0007480f01007387 */ /* 0x000fe20000100800 */
[----:B------:R-:W-:-:S04]  /*ba60*/  IMAD.HI.U32 R18, R4, R12, RZ ;  /* 0x0000000c04127227 */ /* 0x000fc800078e00ff */
[----:B------:R-:W-:Y:S01]  /*ba70*/  @!P6 IMAD.IADD R5, R5, 0x1, -R3 ;  /* 0x000000010505e824 */ /* 0x000fe200078e0a03 */
[C---:B------:R-:W-:Y:S01]  /*ba80*/  ISETP.GT.U32.AND P6, PT, R3.reuse, R2, PT ;  /* 0x000000020300720c */ /* 0x040fe20003fc4070 */
[----:B0-----:R-:W-:Y:S02]  /*ba90*/  IMAD.MOV.U32 R7, RZ, RZ, R16 ;  /* 0x000000ffff077224 */ /* 0x001fe400078e0010 */
[----:B------:R-:W-:Y:S01]  /*baa0*/  VIADD R14, R0, 0x12b ;  /* 0x0000012b000e7836 */ /* 0x000fe20000000000 */
[C---:B------:R-:W-:Y:S01]  /*bab0*/  ISETP.GT.U32.AND P2, PT, R3.reuse, R5, PT ;  /* 0x000000050300720c */ /* 0x040fe20003f44070 */
[C---:B------:R-:W-:Y:S02]  /*bac0*/  IMAD R8, R3.reuse, R20, R19 ;  /* 0x0000001403087224 */ /* 0x040fe400078e0213 */
[----:B------:R-:W-:Y:S02]  /*bad0*/  IMAD.MOV R18, RZ, RZ, -R18 ;  /* 0x000000ffff127224 */ /* 0x000fe400078e0a12 */
[----:B------:R-:W-:Y:S01]  /*bae0*/  @!P1 IMAD.MOV R7, RZ, RZ, -R7 ;  /* 0x000000ffff079224 */ /* 0x000fe200078e0a07 */
[----:B------:R-:W-:Y:S01]  /*baf0*/  ISETP.GT.U32.AND P1, PT, R3, R8, PT ;  /* 0x000000080300720c */ /* 0x000fe20003f24070 */
[----:B------:R-:W-:Y:S01]  /*bb00*/  @!P0 IMAD.IADD R10, R10, 0x1, -R3 ;  /* 0x000000010a0a8824 */ /* 0x000fe200078e0a03 */
[----:B------:R-:W-:Y:S01]  /*bb10*/  ISETP.GE.AND P0, PT, R17, RZ, PT ;  /* 0x000000ff1100720c */ /* 0x000fe20003f06270 */
[----:B------:R-:W-:Y:S01]  /*bb20*/  @!P5 IMAD.MOV R9, RZ, RZ, -R9 ;  /* 0x000000ffff09d224 */ /* 0x000fe200078e0a09 */
[----:B------:R-:W-:Y:S01]  /*bb30*/  IABS R17, R14 ;  /* 0x0000000e00117213 */ /* 0x000fe20000000000 */
[----:B------:R-:W-:Y:S01]  /*bb40*/  IMAD R12, R3, R18, R12 ;  /* 0x00000012030c7224 */ /* 0x000fe200078e020c */
[----:B------:R0:W-:Y:S01]  /*bb50*/  STL [R1+0x744], R7 ;  /* 0x0007440701007387 */ /* 0x0001e20000100800 */
[--C-:B------:R-:W-:Y:S01]  /*bb60*/  @!P6 IMAD.IADD R2, R2, 0x1, -R3.reuse ;  /* 0x000000010202e824 */ /* 0x100fe200078e0a03 */
[----:B------:R-:W-:Y:S01]  /*bb70*/  ISETP.GE.AND P5, PT, R11, RZ, PT ;  /* 0x000000ff0b00720c */ /* 0x000fe20003fa6270 */
[--C-:B------:R-:W-:Y:S01]  /*bb80*/  @!P2 IMAD.IADD R5, R5, 0x1, -R3.reuse ;  /* 0x000000010505a824 */ /* 0x100fe200078e0a03 */
[----:B------:R1:W-:Y:S01]  /*bb90*/  STL [R1+0x740], R9 ;  /* 0x0007400901007387 */ /* 0x0003e20000100800 */
[----:B------:R-:W-:Y:S01]  /*bba0*/  ISETP.GT.U32.AND P6, PT, R3, R12, PT ;  /* 0x0000000c0300720c */ /* 0x000fe20003fc4070 */
[----:B------:R-:W-:Y:S01]  /*bbb0*/  VIADD R11, R0, 0x129 ;  /* 0x00000129000b7836 */ /* 0x000fe20000000000 */
[----:B------:R-:W-:Y:S01]  /*bbc0*/  ISETP.GE.AND P2, PT, R14, RZ, PT ;  /* 0x000000ff0e00720c */ /* 0x000fe20003f46270 */
[----:B------:R-:W-:-:S02]  /*bbd0*/  @!P1 IMAD.IADD R8, R8, 0x1, -R3 ;  /* 0x0000000108089824 */ /* 0x000fc400078e0a03 */
[----:B0-----:R-:W-:Y:S02]  /*bbe0*/  IMAD.MOV.U32 R7, RZ, RZ, R10 ;  /* 0x000000ffff077224 */ /* 0x001fe400078e000a */
[----:B------:R-:W-:Y:S02]  /*bbf0*/  VIADD R10, R0, 0x12a ;  /* 0x0000012a000a7836 */ /* 0x000fe40000000000 */
[----:B-1----:R-:W-:-:S03]  /*bc00*/  IMAD.HI.U32 R9, R4, R17, RZ ;  /* 0x0000001104097227 */ /* 0x002fc600078e00ff */
[----:B------:R-:W-:Y:S01]  /*bc10*/  ISETP.GE.AND P1, PT, R10, RZ, PT ;  /* 0x000000ff0a00720c */ /* 0x000fe20003f26270 */
[----:B------:R-:W-:Y:S01]  /*bc20*/  @!P4 IMAD.MOV R7, RZ, RZ, -R7 ;  /* 0x000000ffff07c224 */ /* 0x000fe200078e0a07 */
[----:B------:R-:W-:Y:S01]  /*bc30*/  ISETP.GE.AND P4, PT, R13, RZ, PT ;  /* 0x000000ff0d00720c */ /* 0x000fe20003f86270 */
[----:B------:R-:W-:Y:S01]  /*bc40*/  IMAD.MOV R15, RZ, RZ, -R9 ;  /* 0x000000ffff0f7224 */ /* 0x000fe200078e0a09 */
[----:B------:R-:W-:Y:S01]  /*bc50*/  IABS R9, R10 ;  /* 0x0000000a00097213 */ /* 0x000fe20000000000 */
[----:B------:R-:W-:Y:S01]  /*bc60*/  @!P6 IMAD.IADD R12, R12, 0x1, -R3 ;  /* 0x000000010c0ce824 */ /* 0x000fe200078e0a03 */
[----:B------:R0:W-:Y:S01]  /*bc70*/  STL [R1+0x73c], R7 ;  /* 0x00073c0701007387 */ /* 0x0001e20000100800 */
[C---:B------:R-:W-:Y:S01]  /*bc80*/  ISETP.GT.U32.AND P6, PT, R3.reuse, R8, PT ;  /* 0x000000080300720c */ /* 0x040fe20003fc4070 */
[----:B------:R-:W-:Y:S02]  /*bc90*/  IMAD R15, R3, R15, R17 ;  /* 0x0000000f030f7224 */ /* 0x000fe400078e0211 */
[----:B------:R-:W-:-:S02]  /*bca0*/  IMAD.MOV.U32 R10, RZ, RZ, R9 ;  /* 0x000000ffff0a7224 */ /* 0x000fc400078e0009 */
[----:B------:R-:W-:Y:S02]  /*bcb0*/  VIADD R18, R0, 0x127 ;  /* 0x0000012700127836 */ /* 0x000fe40000000000 */
[----:B------:R-:W-:-:S04]  /*bcc0*/  IMAD.HI.U32 R14, R4, R10, RZ ;  /* 0x0000000a040e7227 */ /* 0x000fc800078e00ff */
[----:B0-----:R-:W-:Y:S01]  /*bcd0*/  IMAD.MOV.U32 R7, RZ, RZ, R2 ;  /* 0x000000ffff077224 */ /* 0x001fe200078e0002 */
[----:B------:R-:W-:Y:S01]  /*bce0*/  IABS R2, R11 ;  /* 0x0000000b00027213 */ /* 0x000fe20000000000 */
[----:B------:R-:W-:Y:S02]  /*bcf0*/  @!P6 IMAD.IADD R8, R8, 0x1, -R3 ;  /* 0x000000010808e824 */ /* 0x000fe400078e0a03 */
[----:B------:R-:W-:Y:S01]  /*bd00*/  @!P0 IMAD.MOV R7, RZ, RZ, -R7 ;  /* 0x000000ffff078224 */ /* 0x000fe200078e0a07 */
[----:B------:R-:W-:Y:S01]  /*bd10*/  ISETP.GT.U32.AND P0, PT, R3, R12, PT ;  /* 0x0000000c0300720c */ /* 0x000fe20003f04070 */
[----:B------:R-:W-:Y:S02]  /*bd20*/  VIADD R9, R0, 0x128 ;  /* 0x0000012800097836 */ /* 0x000fe40000000000 */
[----:B------:R-:W-:Y:S01]  /*bd30*/  IMAD.HI.U32 R16, R4, R2, RZ ;  /* 0x0000000204107227 */ /* 0x000fe200078e00ff */
[----:B------:R0:W-:Y:S02]  /*bd40*/  STL [R1+0x738], R7 ;  /* 0x0007380701007387 */ /* 0x0001e40000100800 */
[----:B------:R-:W-:Y:S01]  /*bd50*/  IABS R13, R9 ;  /* 0x00000009000d7213 */ /* 0x000fe20000000000 */
[----:B------:R-:W-:-:S04]  /*bd60*/  IMAD.MOV R16, RZ, RZ, -R16 ;  /* 0x000000ffff107224 */ /* 0x000fc800078e0a10 */
[----:B------:R-:W-:Y:S02]  /*bd70*/  IMAD R2, R3, R16, R2 ;  /* 0x0000001003027224 */ /* 0x000fe400078e0202 */
[----:B------:R-:W-:Y:S01]  /*bd80*/  @!P0 IMAD.IADD R12, R12, 0x1, -R3 ;  /* 0x000000010c0c8824 */ /* 0x000fe200078e0a03 */
[----:B------:R-:W-:Y:S01]  /*bd90*/  ISETP.GE.AND P0, PT, R11, RZ, PT ;  /* 0x000000ff0b00720c */ /* 0x000fe20003f06270 */
[----:B0-----:R-:W-:Y:S02]  /*bda0*/  IMAD.MOV.U32 R7, RZ, RZ, R5 ;  /* 0x000000ffff077224 */ /* 0x001fe400078e0005 */
[----:B------:R-:W-:Y:S01]  /*bdb0*/  IMAD.MOV R5, RZ, RZ, -R14 ;  /* 0x000000ffff057224 */ /* 0x000fe200078e0a0e */
[----:B------:R-:W-:Y:S01]  /*bdc0*/  IABS R14, R18 ;  /* 0x00000012000e7213 */ /* 0x000fe20000000000 */
[----:B------:R-:W-:Y:S01]  /*bdd0*/  @!P3 IMAD.MOV R7, RZ, RZ, -R7 ;  /* 0x000000ffff07b224 */ /* 0x000fe200078e0a07 */
[C---:B------:R-:W-:Y:S01]  /*bde0*/  ISETP.GT.U32.AND P3, PT, R3.reuse, R15, PT ;  /* 0x0000000f0300720c */ /* 0x040fe20003f64070 */
[----:B------:R-:W-:-:S02]  /*bdf0*/  IMAD R5, R3, R5, R10 ;  /* 0x0000000503057224 */ /* 0x000fc400078e020a */
[----:B------:R-:W-:Y:S01]  /*be00*/  IMAD.MOV.U32 R10, RZ, RZ, R14 ;  /* 0x000000ffff0a7224 */ /* 0x000fe200078e000e */
[----:B------:R0:W-:Y:S01]  /*be10*/  STL [R1+0x734], R7 ;  /* 0x0007340701007387 */ /* 0x0001e20000100800 */
[----:B------:R-:W-:Y:S01]  /*be20*/  IMAD.HI.U32 R14, R4, R13, RZ ;  /* 0x0000000d040e7227 */ /* 0x000fe200078e00ff */
[----:B------:R-:W-:-:S03]  /*be30*/  ISETP.GT.U32.AND P6, PT, R3, R5, PT ;  /* 0x000000050300720c */ /* 0x000fc60003fc4070 */
[----:B------:R-:W-:Y:S02]  /*be40*/  IMAD.MOV R14, RZ, RZ, -R14 ;  /* 0x000000ffff0e7224 */ /* 0x000fe400078e0a0e */
[----:B------:R-:W-:-:S04]  /*be50*/  IMAD.HI.U32 R11, R4, R10, RZ ;  /* 0x0000000a040b7227 */ /* 0x000fc800078e00ff */
[--C-:B------:R-:W-:Y:S01]  /*be60*/  @!P3 IMAD.IADD R15, R15, 0x1, -R3.reuse ;  /* 0x000000010f0fb824 */ /* 0x100fe200078e0a03 */
[----:B------:R-:W-:Y:S01]  /*be70*/  ISETP.GE.AND P3, PT, R9, RZ, PT ;  /* 0x000000ff0900720c */ /* 0x000fe20003f66270 */
[----:B0-----:R-:W-:Y:S02]  /*be80*/  IMAD.MOV.U32 R7, RZ, RZ, R8 ;  /* 0x000000ffff077224 */ /* 0x001fe400078e0008 */
[----:B------:R-:W-:Y:S01]  /*be90*/  @!P6 IMAD.IADD R5, R5, 0x1, -R3 ;  /* 0x000000010505e824 */ /* 0x000fe200078e0a03 */
[C---:B------:R-:W-:Y:S01]  /*bea0*/  ISETP.GT.U32.AND P6, PT, R3.reuse, R15, PT ;  /* 0x0000000f0300720c */ /* 0x040fe20003fc4070 */
[----:B------:R-:W-:Y:S02]  /*beb0*/  @!P5 IMAD.MOV R7, RZ, RZ, -R7 ;  /* 0x000000ffff07d224 */ /* 0x000fe400078e0a07 */
[C---:B------:R-:W-:Y:S01]  /*bec0*/  IMAD R13, R3.reuse, R14, R13 ;  /* 0x0000000e030d7224 */ /* 0x040fe200078e020d */
[----:B------:R-:W-:Y:S01]  /*bed0*/  ISETP.GT.U32.AND P5, PT, R3, R5, PT ;  /* 0x000000050300720c */ /* 0x000fe20003fa4070 */
[----:B------:R-:W-:Y:S01]  /*bee0*/  IMAD.MOV R11, RZ, RZ, -R11 ;  /* 0x000000ffff0b7224 */ /* 0x000fe200078e0a0b */
[----:B------:R0:W-:Y:S01]  /*bef0*/  STL [R1+0x730], R7 ;  /* 0x0007300701007387 */ /* 0x0001e20000100800 */
[----:B------:R-:W-:-:S02]  /*bf00*/  VIADD R14, R0, 0x125 ;  /* 0x00000125000e7836 */ /* 0x000fc40000000000 */
[----:B------:R-:W-:Y:S02]  /*bf10*/  IMAD R10, R3, R11, R10 ;  /* 0x0000000b030a7224 */ /* 0x000fe400078e020a */
[C---:B------:R-:W-:Y:S01]  /*bf20*/  VIADD R11, R0.reuse, 0x126 ;  /* 0x00000126000b7836 */ /* 0x040fe20000000000 */
[----:B------:R-:W-:Y:S01]  /*bf30*/  IABS R16, R14 ;  /* 0x0000000e00107213 */ /* 0x000fe20000000000 */
[--C-:B------:R-:W-:Y:S01]  /*bf40*/  @!P6 IMAD.IADD R15, R15, 0x1, -R3.reuse ;  /* 0x000000010f0fe824 */ /* 0x100fe200078e0a03 */
[----:B------:R-:W-:Y:S01]  /*bf50*/  ISETP.GT.U32.AND P6, PT, R3, R13, PT ;  /* 0x0000000d0300720c */ /* 0x000fe20003fc4070 */
[----:B------:R-:W-:Y:S01]  /*bf60*/  VIADD R9, R0, 0x123 ;  /* 0x0000012300097836 */ /* 0x000fe20000000000 */
[----:B------:R-:W-:Y:S01]  /*bf70*/  IABS R8, R11 ;  /* 0x0000000b00087213 */ /* 0x000fe20000000000 */
[----:B0-----:R-:W-:Y:S02]  /*bf80*/  IMAD.MOV.U32 R7, RZ, RZ, R12 ;  /* 0x000000ffff077224 */ /* 0x001fe400078e000c */
[----:B------:R-:W-:Y:S01]  /*bf90*/  @!P5 IMAD.IADD R5, R5, 0x1, -R3 ;  /* 0x000000010505d824 */ /* 0x000fe200078e0a03 */
[C---:B------:R-:W-:Y:S01]  /*bfa0*/  ISETP.GT.U32.AND P5, PT, R3.reuse, R10, PT ;  /* 0x0000000a0300720c */ /* 0x040fe20003fa4070 */
[----:B------:R-:W-:Y:S01]  /*bfb0*/  @!P4 IMAD.MOV R7, RZ, RZ, -R7 ;  /* 0x000000ffff07c224 */ /* 0x000fe200078e0a07 */
[----:B------:R-:W-:Y:S01]  /*bfc0*/  ISETP.GT.U32.AND P4, PT, R3, R2, PT ;  /* 0x000000020300720c */ /* 0x000fe20003f84070 */
[----:B------:R-:W-:Y:S01]  /*bfd0*/  IMAD.HI.U32 R17, R4, R8, RZ ;  /* 0x0000000804117227 */ /* 0x000fe200078e00ff */
[----:B------:R-:W-:-:S02]  /*bfe0*/  IABS R19, R9 ;  /* 0x0000000900137213 */ /* 0x000fc40000000000 */
[----:B------:R0:W-:Y:S01]  /*bff0*/  STL [R1+0x72c], R7 ;  /* 0x00072c0701007387 */ /* 0x0001e20000100800 */
[----:B------:R-:W-:Y:S02]  /*c000*/  @!P6 IMAD.IADD R13, R13, 0x1, -R3 ;  /* 0x000000010d0de824 */ /* 0x000fe400078e0a03 */
[----:B------:R-:W-:Y:S02]  /*c010*/  VIADD R12, R0, 0x124 ;  /* 0x00000124000c7836 */ /* 0x000fe40000000000 */
[----:B------:R-:W-:Y:S02]  /*c020*/  IMAD.MOV R17, RZ, RZ, -R17 ;  /* 0x000000ffff117224 */ /* 0x000fe400078e0a11 */
[--C-:B------:R-:W-:Y:S01]  /*c030*/  @!P5 IMAD.IADD R10, R10, 0x1, -R3.reuse ;  /* 0x000000010a0ad824 */ /* 0x100fe200078e0a03 */
[----:B------:R-:W-:Y:S01]  /*c040*/  IABS R20, R12 ;  /* 0x0000000c00147213 */ /* 0x000fe20000000000 */
[----:B------:R-:W-:Y:S01]  /*c050*/  @!P4 IMAD.IADD R2, R2, 0x1, -R3 ;  /* 0x000000010202c824 */ /* 0x000fe200078e0a03 */
[----:B------:R-:W-:Y:S01]  /*c060*/  ISETP.GE.AND P4, PT, R18, RZ, PT ;  /* 0x000000ff1200720c */ /* 0x000fe20003f86270 */
[C---:B------:R-:W-:Y:S01]  /*c070*/  IMAD R8, R3.reuse, R17, R8 ;  /* 0x0000001103087224 */ /* 0x040fe200078e0208 */
[C---:B------:R-:W-:Y:S01]  /*c080*/  ISETP.GT.U32.AND P5, PT, R3.reuse, R13, PT ;  /* 0x0000000d0300720c */ /* 0x040fe20003fa4070 */
[----:B------:R-:W-:Y:S01]  /*c090*/  IMAD.MOV.U32 R18, RZ, RZ, R20 ;  /* 0x000000ffff127224 */ /* 0x000fe200078e0014 */
[----:B------:R-:W-:Y:S01]  /*c0a0*/  ISETP.GT.U32.AND P6, PT, R3, R2, PT ;  /* 0x000000020300720c */ /* 0x000fe20003fc4070 */
[----:B------:R-:W-:-:S04]  /*c0b0*/  IMAD.HI.U32 R20, R4, R16, RZ ;  /* 0x0000001004147227 */ /* 0x000fc800078e00ff */
[----:B------:R-:W-:Y:S02]  /*c0c0*/  IMAD.MOV.U32 R21, RZ, RZ, R15 ;  /* 0x000000ffff157224 */ /* 0x000fe400078e000f */
[----:B------:R-:W-:Y:S02]  /*c0d0*/  IMAD.MOV R20, RZ, RZ, -R20 ;  /* 0x000000ffff147224 */ /* 0x000fe400078e0a14 */
[----:B0-----:R-:W-:Y:S02]  /*c0e0*/  IMAD.MOV.U32 R7, RZ, RZ, R5 ;  /* 0x000000ffff077224 */ /* 0x001fe400078e0005 */
[----:B------:R-:W-:Y:S01]  /*c0f0*/  @!P2 IMAD.MOV R21, RZ, RZ, -R21 ;  /* 0x000000ffff15a224 */ /* 0x000fe200078e0a15 */
[C---:B------:R-:W-:Y:S01]  /*c100*/  ISETP.GT.U32.AND P2, PT, R3.reuse, R10, PT ;  /* 0x0000000a0300720c */ /* 0x040fe20003f44070 */
[----:B------:R-:W-:Y:S01]  /*c110*/  @!P6 IMAD.IADD R2, R2, 0x1, -R3 ;  /* 0x000000010202e824 */ /* 0x000fe200078e0a03 */
[C---:B------:R-:W-:Y:S01]  /*c120*/  ISETP.GT.U32.AND P6, PT, R3.reuse, R8, PT ;  /* 0x000000080300720c */ /* 0x040fe20003fc4070 */
[----:B------:R-:W-:Y:S01]  /*c130*/  @!P1 IMAD.MOV R7, RZ, RZ, -R7 ;  /* 0x000000ffff079224 */ /* 0x000fe200078e0a07 */
[----:B------:R-:W-:Y:S01]  /*c140*/  STL [R1+0x728], R21 ;  /* 0x0007281501007387 */ /* 0x000fe20000100800 */
[----:B------:R-:W-:Y:S01]  /*c150*/  IMAD R16, R3, R20, R16 ;  /* 0x0000001403107224 */ /* 0x000fe200078e0210 */
[----:B------:R-:W-:Y:S01]  /*c160*/  ISETP.GE.AND P1, PT, R11, RZ, PT ;  /* 0x000000ff0b00720c */ /* 0x000fe20003f26270 */
[----:B------:R-:W-:Y:S01]  /*c170*/  IMAD.HI.U32 R15, R4, R19, RZ ;  /* 0x00000013040f7227 */ /* 0x000fe200078e00ff */
[----:B------:R0:W-:Y:S03]  /*c180*/  STL [R1+0x71c], R7 ;  /* 0x00071c0701007387 */ /* 0x0001e60000100800 */
[----:B------:R-:W-:Y:S01]  /*c190*/  @!P5 IMAD.IADD R13, R13, 0x1, -R3 ;  /* 0x000000010d0dd824 */ /* 0x000fe200078e0a03 */
[----:B------:R-:W-:Y:S01]  /*c1a0*/  ISETP.GT.U32.AND P5, PT, R3, R16, PT ;  /* 0x000000100300720c */ /* 0x000fe20003fa4070 */
[----:B------:R-:W-:-:S02]  /*c1b0*/  IMAD.MOV R15, RZ, RZ, -R15 ;  /* 0x000000ffff0f7224 */ /* 0x000fc400078e0a0f */
        /* <DEDUP_REMOVED lines=8> */
[----:B------:R-:W-:Y:S01]  /*c240*/  @!P3 IMAD.MOV R13, RZ, RZ, -R13 ;  /* 0x000000ffff0db224 */ /* 0x000fe200078e0a0d */
[----:B------:R-:W-:Y:S01]  /*c250*/  ISETP.GT.U32.AND P3, PT, R3, R15, PT ;  /* 0x0000000f0300720c */ /* 0x000fe20003f64070 */
[----:B------:R-:W-:Y:S01]  /*c260*/  IMAD.HI.U32 R11, R4, R18, RZ ;  /* 0x00000012040b7227 */ /* 0x000fe200078e00ff */
[----:B------:R0:W-:Y:S01]  /*c270*/  STL [R1+0x718], R7 ;  /* 0x0007180701007387 */ /* 0x0001e20000100800 */
[----:B------:R-:W-:-:S02]  /*c280*/  IABS R14, R5 ;  /* 0x00000005000e7213 */ /* 0x000fc40000000000 */
[----:B------:R-:W-:Y:S01]  /*c290*/  @!P5 IMAD.IADD R16, R16, 0x1, -R3 ;  /* 0x000000011010d824 */ /* 0x000fe200078e0a03 */
[----:B------:R-:W-:Y:S01]  /*c2a0*/  STL [R1+0x6fc], R13 ;  /* 0x0006fc0d01007387 */ /* 0x000fe20000100800 */
[----:B------:R-:W-:Y:S02]  /*c2b0*/  IMAD.MOV R11, RZ, RZ, -R11 ;  /* 0x000000ffff0b7224 */ /* 0x000fe400078e0a0b */
[----:B------:R-:W-:Y:S01]  /*c2c0*/  VIADD R17, R0, 0x121 ;  /* 0x0000012100117836 */ /* 0x000fe20000000000 */
[C---:B------:R-:W-:Y:S01]  /*c2d0*/  ISETP.GT.U32.AND P5, PT, R3.reuse, R16, PT ;  /* 0x000000100300720c */ /* 0x040fe20003fa4070 */
[C---:B------:R-:W-:Y:S02]  /*c2e0*/  IMAD R11, R3.reuse, R11, R18 ;  /* 0x0000000b030b7224 */ /* 0x040fe400078e0212 */
[----:B0-----:R-:W-:Y:S01]  /*c2f0*/  IMAD.MOV.U32 R7, RZ, RZ, R10 ;  /* 0x000000ffff077224 */ /* 0x001fe200078e000a */
[----:B------:R-:W-:Y:S01]  /*c300*/  IABS R2, R17 ;  /* 0x0000001100027213 */ /* 0x000fe20000000000 */
[----:B------:R-:W-:Y:S01]  /*c310*/  IMAD.HI.U32 R18, R4, R14, RZ ;  /* 0x0000000e04127227 */ /* 0x000fe200078e00ff */
[----:B------:R-:W-:-:S03]  /*c320*/  ISETP.GT.U32.AND P6, PT, R3, R11, PT ;  /* 0x0000000b0300720c */ /* 0x000fc60003fc4070 */
[----:B------:R-:W-:Y:S01]  /*c330*/  @!P4 IMAD.MOV R7, RZ, RZ, -R7 ;  /* 0x000000ffff07c224 */ /* 0x000fe200078e0a07 */
[----:B------:R-:W-:Y:S01]  /*c340*/  ISETP.GE.AND P4, PT, R12, RZ, PT ;  /* 0x000000ff0c00720c */ /* 0x000fe20003f86270 */
[--C-:B------:R-:W-:Y:S01]  /*c350*/  @!P0 IMAD.IADD R8, R8, 0x1, -R3.reuse ;  /* 0x0000000108088824 */ /* 0x100fe200078e0a03 */
[----:B------:R-:W-:Y:S01]  /*c360*/  ISETP.GE.AND P0, PT, R9, RZ, PT ;  /* 0x000000ff0900720c */ /* 0x000fe20003f06270 */
[----:B------:R-:W-:Y:S01]  /*c370*/  IMAD.MOV R18, RZ, RZ, -R18 ;  /* 0x000000ffff127224 */ /* 0x000fe200078e0a12 */
[----:B------:R0:W-:Y:S01]  /*c380*/  STL [R1+0x6f8], R7 ;  /* 0x0006f80701007387 */ /* 0x0001e20000100800 */
[----:B------:R-:W-:Y:S01]  /*c390*/  @!P3 IMAD.IADD R15, R15, 0x1, -R3 ;  /* 0x000000010f0fb824 */ /* 0x000fe200078e0a03 */
[----:B------:R-:W-:Y:S01]  /*c3a0*/  ISETP.GE.AND P3, PT, R5, RZ, PT ;  /* 0x000000ff0500720c */ /* 0x000fe20003f66270 */
[----:B------:R-:W-:Y:S02]  /*c3b0*/  IMAD R14, R3, R18, R14 ;  /* 0x00000012030e7224 */ /* 0x000fe400078e020e */
[----:B------:R-:W-:-:S04]  /*c3c0*/  IMAD.HI.U32 R9, R4, R2, RZ ;  /* 0x0000000204097227 */ /* 0x000fc800078e00ff */
[----:B------:R-:W-:Y:S01]  /*c3d0*/  @!P5 IMAD.IADD R16, R16, 0x1, -R3 ;  /* 0x000000011010d824 */ /* 0x000fe200078e0a03 */
[C---:B------:R-:W-:Y:S01]  /*c3e0*/  ISETP.GT.U32.AND P5, PT, R3.reuse, R14, PT ;  /* 0x0000000e0300720c */ /* 0x040fe20003fa4070 */
[----:B0-----:R-:W-:Y:S02]  /*c3f0*/  IMAD.MOV.U32 R7, RZ, RZ, R8 ;  /* 0x000000ffff077224 */ /* 0x001fe400078e0008 */
[----:B------:R-:W-:Y:S02]  /*c400*/  IMAD.MOV R9, RZ, RZ, -R9 ;  /* 0x000000ffff097224 */ /* 0x000fe400078e0a09 */
[----:B------:R-:W-:Y:S01]  /*c410*/  @!P1 IMAD.MOV R7, RZ, RZ, -R7 ;  /* 0x000000ffff079224 */ /* 0x000fe200078e0a07 */
[----:B------:R-:W-:Y:S01]  /*c420*/  ISETP.GT.U32.AND P1, PT, R3, R15, PT ;  /* 0x0000000f0300720c */ /* 0x000fe20003f24070 */
[--C-:B------:R-:W-:Y:S02]  /*c430*/  @!P6 IMAD.IADD R11, R11, 0x1, -R3.reuse ;  /* 0x000000010b0be824 */ /* 0x100fe400078e0a03 */
[C---:B------:R-:W-:Y:S01]  /*c440*/  IMAD R2, R3.reuse, R9, R2 ;  /* 0x0000000903027224 */ /* 0x040fe200078e0202 */
[----:B------:R0:W-:Y:S01]  /*c450*/  STL [R1+0x6e4], R7 ;  /* 0x0006e40701007387 */ /* 0x0001e20000100800 */
[----:B------:R-:W-:Y:S01]  /*c460*/  VIADD R8, R0, 0x120 ;  /* 0x0000012000087836 */ /* 0x000fe20000000000 */
[----:B------:R-:W-:Y:S01]  /*c470*/  ISETP.GT.U32.AND P6, PT, R3, R11, PT ;  /* 0x0000000b0300720c */ /* 0x000fe20003fc4070 */
[----:B------:R-:W-:-:S02]  /*c480*/  @!P5 IMAD.IADD R14, R14, 0x1, -R3 ;  /* 0x000000010e0ed824 */ /* 0x000fc400078e0a03 */
[C---:B------:R-:W-:Y:S01]  /*c490*/  VIADD R9, R0.reuse, 0x11f ;  /* 0x0000011f00097836 */ /* 0x040fe20000000000 */
[----:B------:R-:W-:Y:S01]  /*c4a0*/  IABS R19, R8 ;  /* 0x0000000800137213 */ /* 0x000fe20000000000 */
[C---:B------:R-:W-:Y:S01]  /*c4b0*/  VIADD R10, R0.reuse, 0x11e ;  /* 0x0000011e000a7836 */ /* 0x040fe20000000000 */
[----:B------:R-:W-:Y:S01]  /*c4c0*/  ISETP.GT.U32.AND P5, PT, R3, R14, PT ;  /* 0x0000000e0300720c */ /* 0x000fe20003fa4070 */
[----:B------:R-:W-:Y:S01]  /*c4d0*/  @!P1 IMAD.IADD R15, R15, 0x1, -R3 ;  /* 0x000000010f0f9824 */ /* 0x000fe200078e0a03 */
[----:B------:R-:W-:Y:S01]  /*c4e0*/  ISETP.GT.U32.AND P1, PT, R3, R2, PT ;  /* 0x000000020300720c */ /* 0x000fe20003f24070 */
        /* <DEDUP_REMOVED lines=8> */
[----:B------:R-:W-:Y:S01]  /*c570*/  @!P4 IMAD.MOV R11, RZ, RZ, -R11 ;  /* 0x000000ffff0bc224 */ /* 0x000fe200078e0a0b */
[----:B------:R-:W-:Y:S01]  /*c580*/  ISETP.GE.AND P4, PT, R9, RZ, PT ;  /* 0x000000ff0900720c */ /* 0x000fe20003f86270 */
[--C-:B------:R-:W-:Y:S01]  /*c590*/  @!P1 IMAD.IADD R2, R2, 0x1, -R3.reuse ;  /* 0x0000000102029824 */ /* 0x100fe200078e0a03 */
[----:B------:R-:W-:Y:S01]  /*c5a0*/  ISETP.GE.AND P6, PT, R17, RZ, PT ;  /* 0x000000ff1100720c */ /* 0x000fe20003fc6270 */
[----:B------:R-:W-:Y:S01]  /*c5b0*/  IMAD.HI.U32 R9, R4, R19, RZ ;  /* 0x0000001304097227 */ /* 0x000fe200078e00ff */
[----:B------:R1:W-:Y:S02]  /*c5c0*/  STL [R1+0x6dc], R11 ;  /* 0x0006dc0b01007387 */ /* 0x0003e40000100800 */
[----:B------:R-:W-:Y:S01]  /*c5d0*/  ISETP.GT.U32.AND P1, PT, R3, R2, PT ;  /* 0x000000020300720c */ /* 0x000fe20003f24070 */
[----:B------:R-:W-:Y:S01]  /*c5e0*/  @!P5 IMAD.IADD R14, R14, 0x1, -R3 ;  /* 0x000000010e0ed824 */ /* 0x000fe200078e0a03 */
[----:B------:R-:W-:Y:S01]  /*c5f0*/  ISETP.GE.AND P5, PT, R5, RZ, PT ;  /* 0x000000ff0500720c */ /* 0x000fe20003fa6270 */
[----:B0-----:R-:W-:Y:S01]  /*c600*/  IMAD.MOV.U32 R7, RZ, RZ, R15 ;  /* 0x000000ffff077224 */ /* 0x001fe200078e000f */
[----:B------:R-:W-:Y:S01]  /*c610*/  IABS R15, R5 ;  /* 0x00000005000f7213 */ /* 0x000fe20000000000 */
[----:B------:R-:W-:-:S02]  /*c620*/  IMAD.MOV R9, RZ, RZ, -R9 ;  /* 0x000000ffff097224 */ /* 0x000fc400078e0a09 */
[----:B------:R-:W-:Y:S01]  /*c630*/  @!P0 IMAD.MOV R7, RZ, RZ, -R7 ;  /* 0x000000ffff078224 */ /* 0x000fe200078e0a07 */
[----:B-1----:R-:W-:Y:S01]  /*c640*/  IABS R11, R10 ;  /* 0x0000000a000b7213 */ /* 0x002fe20000000000 */
[----:B------:R-:W-:Y:S01]  /*c650*/  IMAD R19, R3, R9, R19 ;  /* 0x0000000903137224 */ /* 0x000fe200078e0213 */
[----:B------:R-:W-:Y:S01]  /*c660*/  ISETP.GE.AND P0, PT, R10, RZ, PT ;  /* 0x000000ff0a00720c */ /* 0x000fe20003f06270 */
[----:B------:R-:W-:Y:S01]  /*c670*/  IMAD.MOV.U32 R10, RZ, RZ, R8 ;  /* 0x000000ffff0a7224 */ /* 0x000fe200078e0008 */
[----:B------:R0:W-:Y:S01]  /*c680*/  STL [R1+0x6d8], R7 ;  /* 0x0006d80701007387 */ /* 0x0001e20000100800 */
[----:B------:R-:W-:-:S04]  /*c690*/  IMAD.HI.U32 R8, R4, R11, RZ ;  /* 0x0000000b04087227 */ /* 0x000fc800078e00ff */
        /* <DEDUP_REMOVED lines=8> */
[----:B------:R-:W-:Y:S01]  /*c720*/  IMAD.HI.U32 R5, R4, R15, RZ ;  /* 0x0000000f04057227 */ /* 0x000fe200078e00ff */
[----:B------:R0:W-:Y:S03]  /*c730*/  STL [R1+0x6d4], R7 ;  /* 0x0006d40701007387 */ /* 0x0001e60000100800 */
[----:B------:R-:W-:Y:S02]  /*c740*/  IMAD R10, R3, R9, R10 ;  /* 0x00000009030a7224 */ /* 0x000fe400078e020a */
[----:B------:R-:W-:-:S02]  /*c750*/  IMAD.MOV R5, RZ, RZ, -R5 ;  /* 0x000000ffff057224 */ /* 0x000fc400078e0a05 */
[----:B------:R-:W-:Y:S01]  /*c760*/  VIADD R20, R0, 0x11c ;  /* 0x0000011c00147836 */ /* 0x000fe20000000000 */
[----:B------:R-:W-:Y:S01]  /*c770*/  ISETP.GT.U32.AND P1, PT, R3, R10, PT ;  /* 0x0000000a0300720c */ /* 0x000fe20003f24070 */
[----:B------:R-:W-:Y:S02]  /*c780*/  @!P3 IMAD.IADD R19, R19, 0x1, -R3 ;  /* 0x000000011313b824 */ /* 0x000fe400078e0a03 */
[----:B0-----:R-:W-:Y:S01]  /*c790*/  IMAD.MOV.U32 R7, RZ, RZ, R2 ;  /* 0x000000ffff077224 */ /* 0x001fe200078e0002 */
[----:B------:R-:W-:Y:S01]  /*c7a0*/  IABS R2, R16 ;  /* 0x0000001000027213 */ /* 0x000fe20000000000 */
[C---:B------:R-:W-:Y:S01]  /*c7b0*/  IMAD R15, R3.reuse, R5, R15 ;  /* 0x00000005030f7224 */ /* 0x040fe200078e020f */
[C---:B------:R-:W-:Y:S01]  /*c7c0*/  ISETP.GT.U32.AND P3, PT, R3.reuse, R19, PT ;  /* 0x000000130300720c */ /* 0x040fe20003f64070 */
[----:B------:R-:W-:Y:S01]  /*c7d0*/  @!P6 IMAD.MOV R7, RZ, RZ, -R7 ;  /* 0x000000ffff07e224 */ /* 0x000fe200078e0a07 */
[----:B------:R-:W-:Y:S01]  /*c7e0*/  ISETP.GT.U32.AND P6, PT, R3, R11, PT ;  /* 0x0000000b0300720c */ /* 0x000fe20003fc4070 */
[----:B------:R-:W-:Y:S01]  /*c7f0*/  IMAD.HI.U32 R9, R4, R2, RZ ;  /* 0x0000000204097227 */ /* 0x000fe200078e00ff */
[----:B------:R-:W-:-:S02]  /*c800*/  IABS R5, R20 ;  /* 0x0000001400057213 */ /* 0x000fc40000000000 */
[----:B------:R0:W-:Y:S01]  /*c810*/  STL [R1+0x6d0], R7 ;  /* 0x0006d00701007387 */ /* 0x0001e20000100800 */
[----:B------:R-:W-:Y:S02]  /*c820*/  @!P1 IMAD.IADD R10, R10, 0x1, -R3 ;  /* 0x000000010a0a9824 */ /* 0x000fe400078e0a03 */
[----:B------:R-:W-:Y:S02]  /*c830*/  IMAD.MOV R9, RZ, RZ, -R9 ;  /* 0x000000ffff097224 */ /* 0x000fe400078e0a09 */
[----:B------:R-:W-:Y:S01]  /*c840*/  IMAD.HI.U32 R17, R4, R5, RZ ;  /* 0x0000000504117227 */ /* 0x000fe200078e00ff */
[----:B------:R-:W-:-:S03]  /*c850*/  ISETP.GT.U32.AND P1, PT, R3, R10, PT ;  /* 0x0000000a0300720c */ /* 0x000fc60003f24070 */
[--C-:B------:R-:W-:Y:S02]  /*c860*/  @!P6 IMAD.IADD R11, R11, 0x1, -R3.reuse ;  /* 0x000000010b0be824 */ /* 0x100fe400078e0a03 */
[----:B------:R-:W-:Y:S01]  /*c870*/  @!P3 IMAD.IADD R19, R19, 0x1, -R3 ;  /* 0x000000011313b824 */ /* 0x000fe200078e0a03 */
[C---:B------:R-:W-:Y:S01]  /*c880*/  ISETP.GT.U32.AND P3, PT, R3.reuse, R15, PT ;  /* 0x0000000f0300720c */ /* 0x040fe20003f64070 */
[C---:B------:R-:W-:Y:S01]  /*c890*/  IMAD R2, R3.reuse, R9, R2 ;  /* 0x0000000903027224 */ /* 0x040fe200078e0202 */
[----:B------:R-:W-:Y:S01]  /*c8a0*/  ISETP.GT.U32.AND P6, PT, R3, R11, PT ;  /* 0x0000000b0300720c */ /* 0x000fe20003fc4070 */
[----:B------:R-:W-:Y:S02]  /*c8b0*/  IMAD.MOV R17, RZ, RZ, -R17 ;  /* 0x000000ffff117224 */ /* 0x000fe400078e0a11 */
[----:B0-----:R-:W-:Y:S02]  /*c8c0*/  IMAD.MOV.U32 R7, RZ, RZ, R19 ;  /* 0x000000ffff077224 */ /* 0x001fe400078e0013 */
[----:B------:R-:W-:-:S02]  /*c8d0*/  VIADD R14, R0, 0x11a ;  /* 0x0000011a000e7836 */ /* 0x000fc40000000000 */
[----:B------:R-:W-:Y:S02]  /*c8e0*/  IMAD R5, R3, R17, R5 ;  /* 0x0000001103057224 */ /* 0x000fe400078e0205 */
[----:B------:R-:W-:Y:S01]  /*c8f0*/  @!P2 IMAD.MOV R7, RZ, RZ, -R7 ;  /* 0x000000ffff07a224 */ /* 0x000fe200078e0a07 */
[----:B------:R-:W-:Y:S01]  /*c900*/  IABS R12, R14 ;  /* 0x0000000e000c7213 */ /* 0x000fe20000000000 */
[--C-:B------:R-:W-:Y:S01]  /*c910*/  @!P3 IMAD.IADD R15, R15, 0x1, -R3.reuse ;  /* 0x000000010f0fb824 */ /* 0x100fe200078e0a03 */
[----:B------:R-:W-:Y:S01]  /*c920*/  ISETP.GE.AND P2, PT, R20, RZ, PT ;  /* 0x000000ff1400720c */ /* 0x000fe20003f46270 */
[--C-:B------:R-:W-:Y:S01]  /*c930*/  @!P6 IMAD.IADD R11, R11, 0x1, -R3.reuse ;  /* 0x000000010b0be824 */ /* 0x100fe200078e0a03 */
[C---:B------:R-:W-:Y:S01]  /*c940*/  ISETP.GT.U32.AND P6, PT, R3.reuse, R2, PT ;  /* 0x000000020300720c */ /* 0x040fe20003fc4070 */
[C---:B------:R-:W-:Y:S01]  /*c950*/  VIADD R8, R0.reuse, 0x119 ;  /* 0x0000011900087836 */ /* 0x040fe20000000000 */
[C---:B------:R-:W-:Y:S01]  /*c960*/  ISETP.GT.U32.AND P3, PT, R3.reuse, R15, PT ;  /* 0x0000000f0300720c */ /* 0x040fe20003f64070 */
[----:B------:R-:W-:Y:S01]  /*c970*/  VIADD R9, R0, 0x118 ;  /* 0x0000011800097836 */ /* 0x000fe20000000000 */
[----:B------:R0:W-:Y:S01]  /*c980*/  STL [R1+0x6cc], R7 ;  /* 0x0006cc0701007387 */ /* 0x0001e20000100800 */
[----:B------:R-:W-:Y:S01]  /*c990*/  @!P1 IMAD.IADD R10, R10, 0x1, -R3 ;  /* 0x000000010a0a9824 */ /* 0x000fe200078e0a03 */
[----:B------:R-:W-:Y:S01]  /*c9a0*/  ISETP.GT.U32.AND P1, PT, R3, R5, PT ;  /* 0x000000050300720c */ /* 0x000fe20003f24070 */
[----:B------:R-:W-:Y:S01]  /*c9b0*/  IMAD.HI.U32 R18, R4, R12, RZ ;  /* 0x0000000c04127227 */ /* 0x000fe200078e00ff */
[----:B------:R-:W-:-:S02]  /*c9c0*/  IABS R13, R8 ;  /* 0x00000008000d7213 */ /* 0x000fc40000000000 */
[----:B------:R-:W-:Y:S01]  /*c9d0*/  IABS R19, R9 ;  /* 0x0000000900137213 */ /* 0x000fe20000000000 */
[----:B------:R-:W-:Y:S02]  /*c9e0*/  IMAD.MOV R18, RZ, RZ, -R18 ;  /* 0x000000ffff127224 */ /* 0x000fe400078e0a12 */
[----:B------:R-:W-:Y:S02]  /*c9f0*/  @!P6 IMAD.IADD R2, R2, 0x1, -R3 ;  /* 0x000000010202e824 */ /* 0x000fe400078e0a03 */
[----:B0-----:R-:W-:Y:S02]  /*ca00*/  IMAD.MOV.U32 R7, RZ, RZ, R10 ;  /* 0x000000ffff077224 */ /* 0x001fe400078e000a */
[----:B------:R-:W-:-:S04]  /*ca10*/  IMAD.HI.U32 R17, R4, R13, RZ ;  /* 0x0000000d04117227 */ /* 0x000fc800078e00ff */
[----:B------:R-:W-:Y:S01]  /*ca20*/  @!P4 IMAD.MOV R7, RZ, RZ, -R7 ;  /* 0x000000ffff07c224 */ /* 0x000fe200078e0a07 */
[----:B------:R-:W-:Y:S01]  /*ca30*/  ISETP.GT.U32.AND P4, PT, R3, R2, PT ;  /* 0x000000020300720c */ /* 0x000fe20003f84070 */
[----:B------:R-:W-:-:S03]  /*ca40*/  IMAD.HI.U32 R10, R4, R19, RZ ;  /* 0x00000013040a7227 */ /* 0x000fc600078e00ff */
[----:B------:R0:W-:Y:S01]  /*ca50*/  STL [R1+0x6c8], R7 ;  /* 0x0006c80701007387 */ /* 0x0001e20000100800 */
[----:B------:R-:W-:Y:S02]  /*ca60*/  IMAD.MOV R17, RZ, RZ, -R17 ;  /* 0x000000ffff117224 */ /* 0x000fe400078e0a11 */
[--C-:B------:R-:W-:Y:S01]  /*ca70*/  @!P1 IMAD.IADD R5, R5, 0x1, -R3.reuse ;  /* 0x0000000105059824 */ /* 0x100fe200078e0a03 */
[----:B------:R-:W-:Y:S01]  /*ca80*/  ISETP.GE.AND P1, PT, R16, RZ, PT ;  /* 0x000000ff1000720c */ /* 0x000fe20003f26270 */
[----:B------:R-:W-:Y:S02]  /*ca90*/  IMAD R12, R3, R18, R12 ;  /* 0x00000012030c7224 */ /* 0x000fe400078e020c */
[----:B------:R-:W-:Y:S01]  /*caa0*/  @!P3 IMAD.IADD R15, R15, 0x1, -R3 ;  /* 0x000000010f0fb824 */ /* 0x000fe200078e0a03 */
[C---:B------:R-:W-:Y:S01]  /*cab0*/  ISETP.GT.U32.AND P6, PT, R3.reuse, R5, PT ;  /* 0x000000050300720c */ /* 0x040fe20003fc4070 */
[----:B------:R-:W-:Y:S01]  /*cac0*/  IMAD.MOV R10, RZ, RZ, -R10 ;  /* 0x000000ffff0a7224 */ /* 0x000fe200078e0a0a */
[C---:B------:R-:W-:Y:S01]  /*cad0*/  ISETP.GT.U32.AND P3, PT, R3.reuse, R12, PT ;  /* 0x0000000c0300720c */ /* 0x040fe20003f64070 */
[----:B------:R-:W-:-:S02]  /*cae0*/  IMAD R13, R3, R17, R13 ;  /* 0x00000011030d7224 */ /* 0x000fc400078e020d */
[----:B0-----:R-:W-:Y:S02]  /*caf0*/  IMAD.MOV.U32 R7, RZ, RZ, R15 ;  /* 0x000000ffff077224 */ /* 0x001fe400078e000f */
[C---:B------:R-:W-:Y:S02]  /*cb00*/  IMAD R19, R3.reuse, R10, R19 ;  /* 0x0000000a03137224 */ /* 0x040fe400078e0213 */
[----:B------:R-:W-:Y:S01]  /*cb10*/  @!P5 IMAD.MOV R7, RZ, RZ, -R7 ;  /* 0x000000ffff07d224 */ /* 0x000fe200078e0a07 */
[C---:B------:R-:W-:Y:S01]  /*cb20*/  ISETP.GT.U32.AND P5, PT, R3.reuse, R13, PT ;  /* 0x0000000d0300720c */ /* 0x040fe20003fa4070 */
[----:B------:R-:W-:Y:S01]  /*cb30*/  @!P4 IMAD.IADD R2, R2, 0x1, -R3 ;  /* 0x000000010202c824 */ /* 0x000fe200078e0a03 */
[----:B------:R-:W-:Y:S01]  /*cb40*/  ISETP.GT.U32.AND P4, PT, R3, R19, PT ;  /* 0x000000130300720c */ /* 0x000fe20003f84070 */
[----:B------:R-:W-:Y:S02]  /*cb50*/  VIADD R15, R0, 0x117 ;  /* 0x00000117000f7836 */ /* 0x000fe40000000000 */
[----:B------:R-:W-:Y:S01]  /*cb60*/  @!P0 IMAD.MOV R11, RZ, RZ, -R11 ;  /* 0x000000ffff0b8224 */ /* 0x000fe200078e0a0b */
[----:B------:R-:W-:Y:S01]  /*cb70*/  ISETP.GE.AND P0, PT, R14, RZ, PT ;  /* 0x000000ff0e00720c */ /* 0x000fe20003f06270 */
[--C-:B------:R-:W-:Y:S01]  /*cb80*/  @!P6 IMAD.IADD R5, R5, 0x1, -R3.reuse ;  /* 0x000000010505e824 */ /* 0x100fe200078e0a03 */
[----:B------:R-:W-:Y:S01]  /*cb90*/  IABS R10, R15 ;  /* 0x0000000f000a7213 */ /* 0x000fe20000000000 */
[----:B------:R-:W-:Y:S01]  /*cba0*/  VIADD R14, R0, 0x116 ;  /* 0x00000116000e7836 */ /* 0x000fe20000000000 */
[----:B------:R0:W-:Y:S01]  /*cbb0*/  STL [R1+0x6c4], R11 ;  /* 0x0006c40b01007387 */ /* 0x0001e20000100800 */
[--C-:B------:R-:W-:Y:S01]  /*cbc0*/  @!P3 IMAD.IADD R12, R12, 0x1, -R3.reuse ;  /* 0x000000010c0cb824 */ /* 0x100fe200078e0a03 */
[----:B------:R-:W-:Y:S01]  /*cbd0*/  ISETP.GE.AND P3, PT, R9, RZ, PT ;  /* 0x000000ff0900720c */ /* 0x000fe20003f66270 */
[--C-:B------:R-:W-:Y:S01]  /*cbe0*/  @!P5 IMAD.IADD R13, R13, 0x1, -R3.reuse ;  /* 0x000000010d0dd824 */ /* 0x100fe200078e0a03 */
[----:B------:R1:W-:Y:S01]  /*cbf0*/  STL [R1+0x6c0], R7 ;  /* 0x0006c00701007387 */ /* 0x0003e20000100800 */
[----:B------:R-:W-:Y:S01]  /*cc00*/  @!P4 IMAD.IADD R19, R19, 0x1, -R3 ;  /* 0x000000011313c824 */ /* 0x000fe200078e0a03 */
[----:B------:R-:W-:Y:S01]  /*cc10*/  ISETP.GT.U32.AND P5, PT, R3, R12, PT ;  /* 0x0000000c0300720c */ /* 0x000fe20003fa4070 */
[----:B------:R-:W-:Y:S01]  /*cc20*/  IMAD.HI.U32 R9, R4, R10, RZ ;  /* 0x0000000a04097227 */ /* 0x000fe200078e00ff */
[----:B------:R-:W-:-:S02]  /*cc30*/  ISETP.GE.AND P6, PT, R8, RZ, PT ;  /* 0x000000ff0800720c */ /* 0x000fc40003fc6270 */
[----:B0-----:R-:W-:Y:S01]  /*cc40*/  IABS R11, R14 ;  /* 0x0000000e000b7213 */ /* 0x001fe20000000000 */
[----:B------:R-:W-:Y:S01]  /*cc50*/  VIADD R8, R0, 0x115 ;  /* 0x0000011500087836 */ /* 0x000fe20000000000 */
[C---:B------:R-:W-:Y:S01]  /*cc60*/  ISETP.GT.U32.AND P4, PT, R3.reuse, R13, PT ;  /* 0x0000000d0300720c */ /* 0x040fe20003f84070 */
[----:B------:R-:W-:Y:S02]  /*cc70*/  @!P1 IMAD.MOV R2, RZ, RZ, -R2 ;  /* 0x000000ffff029224 */ /* 0x000fe400078e0a02 */
[----:B-1----:R-:W-:Y:S02]  /*cc80*/  IMAD.MOV.U32 R7, RZ, RZ, R5 ;  /* 0x000000ffff077224 */ /* 0x002fe400078e0005 */
[----:B------:R-:W-:Y:S02]  /*cc90*/  IMAD.MOV R5, RZ, RZ, -R9 ;  /* 0x000000ffff057224 */ /* 0x000fe400078e0a09 */
[----:B------:R-:W-:Y:S01]  /*cca0*/  @!P2 IMAD.MOV R7, RZ, RZ, -R7 ;  /* 0x000000ffff07a224 */ /* 0x000fe200078e0a07 */
[----:B------:R-:W-:Y:S01]  /*ccb0*/  ISETP.GT.U32.AND P2, PT, R3, R19, PT ;  /* 0x000000130300720c */ /* 0x000fe20003f44070 */
[----:B------:R-:W-:-:S03]  /*ccc0*/  IMAD.HI.U32 R16, R4, R11, RZ ;  /* 0x0000000b04107227 */ /* 0x000fc600078e00ff */
[----:B------:R0:W-:Y:S01]  /*ccd0*/  STL [R1+0x6bc], R7 ;  /* 0x0006bc0701007387 */ /* 0x0001e20000100800 */
[C---:B------:R-:W-:Y:S01]  /*cce0*/  IMAD R10, R3.reuse, R5, R10 ;  /* 0x00000005030a7224 */ /* 0x040fe200078e020a */
[----:B------:R-:W-:Y:S01]  /*ccf0*/  IABS R5, R8 ;  /* 0x0000000800057213 */ /* 0x000fe20000000000 */
[----:B------:R-:W-:Y:S01]  /*cd00*/  IMAD.MOV R16, RZ, RZ, -R16 ;  /* 0x000000ffff107224 */ /* 0x000fe200078e0a10 */
[----:B------:R1:W-:Y:S01]  /*cd10*/  STL [R1+0x6a8], R2 ;  /* 0x0006a80201007387 */ /* 0x0003e20000100800 */
[----:B------:R-:W-:Y:S01]  /*cd20*/  @!P5 IMAD.IADD R12, R12, 0x1, -R3 ;  /* 0x000000010c0cd824 */ /* 0x000fe200078e0a03 */
[C---:B------:R-:W-:Y:S01]  /*cd30*/  ISETP.GT.U32.AND P5, PT, R3.reuse, R10, PT ;  /* 0x0000000a0300720c */ /* 0x040fe20003fa4070 */
[----:B------:R-:W-:Y:S02]  /*cd40*/  IMAD R11, R3, R16, R11 ;  /* 0x00000010030b7224 */ /* 0x000fe400078e020b */
[----:B------:R-:W-:Y:S02]  /*cd50*/  @!P2 IMAD.IADD R19, R19, 0x1, -R3 ;  /* 0x000000011313a824 */ /* 0x000fe400078e0a03 */
[----:B------:R-:W-:Y:S01]  /*cd60*/  VIADD R9, R0, 0x114 ;  /* 0x0000011400097836 */ /* 0x000fe20000000000 */
[----:B------:R-:W-:Y:S01]  /*cd70*/  ISETP.GT.U32.AND P2, PT, R3, R11, PT ;  /* 0x0000000b0300720c */ /* 0x000fe20003f44070 */
[----:B------:R-:W-:-:S03]  /*cd80*/  IMAD.HI.U32 R17, R4, R5, RZ ;  /* 0x0000000504117227 */ /* 0x000fc600078e00ff */
[----:B------:R-:W-:Y:S01]  /*cd90*/  IABS R20, R9 ;  /* 0x0000000900147213 */ /* 0x000fe20000000000 */
[--C-:B------:R-:W-:Y:S01]  /*cda0*/  @!P4 IMAD.IADD R13, R13, 0x1, -R3.reuse ;  /* 0x000000010d0dc824 */ /* 0x100fe200078e0a03 */
[----:B------:R-:W-:Y:S01]  /*cdb0*/  ISETP.GE.AND P4, PT, R15, RZ, PT ;  /* 0x000000ff0f00720c */ /* 0x000fe20003f86270 */
[----:B------:R-:W-:Y:S01]  /*cdc0*/  @!P5 IMAD.IADD R10, R10, 0x1, -R3 ;  /* 0x000000010a0ad824 */ /* 0x000fe200078e0a03 */
[----:B------:R-:W-:Y:S01]  /*cdd0*/  ISETP.GE.AND P5, PT, R14, RZ, PT ;  /* 0x000000ff0e00720c */ /* 0x000fe20003fa6270 */
[----:B------:R-:W-:-:S04]  /*cde0*/  IMAD.HI.U32 R16, R4, R20, RZ ;  /* 0x0000001404107227 */ /* 0x000fc800078e00ff */
[C---:B------:R-:W-:Y:S02]  /*cdf0*/  VIADD R15, R0.reuse, 0x113 ;  /* 0x00000113000f7836 */ /* 0x040fe40000000000 */
[----:B------:R-:W-:Y:S02]  /*ce00*/  IMAD.MOV R17, RZ, RZ, -R17 ;  /* 0x000000ffff117224 */ /* 0x000fe400078e0a11 */
[----:B------:R-:W-:Y:S01]  /*ce10*/  @!P2 IMAD.IADD R11, R11, 0x1, -R3 ;  /* 0x000000010b0ba824 */ /* 0x000fe200078e0a03 */
[----:B------:R-:W-:Y:S01]  /*ce20*/  ISETP.GT.U32.AND P2, PT, R3, R10, PT ;  /* 0x0000000a0300720c */ /* 0x000fe20003f44070 */
[----:B0-----:R-:W-:Y:S02]  /*ce30*/  IMAD.MOV.U32 R7, RZ, RZ, R12 ;  /* 0x000000ffff077224 */ /* 0x001fe400078e000c */
[----:B------:R-:W-:Y:S02]  /*ce40*/  IMAD.MOV R16, RZ, RZ, -R16 ;  /* 0x000000ffff107224 */ /* 0x000fe400078e0a10 */
[----:B------:R-:W-:-:S02]  /*ce50*/  VIADD R14, R0, 0x112 ;  /* 0x00000112000e7836 */ /* 0x000fc40000000000 */
[C---:B------:R-:W-:Y:S01]  /*ce60*/  IMAD R5, R3.reuse, R17, R5 ;  /* 0x0000001103057224 */ /* 0x040fe200078e0205 */
[----:B------:R-:W-:Y:S01]  /*ce70*/  IABS R17, R15 ;  /* 0x0000000f00117213 */ /* 0x000fe20000000000 */
[----:B------:R-:W-:Y:S01]  /*ce80*/  @!P0 IMAD.MOV R7, RZ, RZ, -R7 ;  /* 0x000000ffff078224 */ /* 0x000fe200078e0a07 */
[C---:B------:R-:W-:Y:S01]  /*ce90*/  ISETP.GT.U32.AND P0, PT, R3.reuse, R11, PT ;  /* 0x0000000b0300720c */ /* 0x040fe20003f04070 */
[C---:B------:R-:W-:Y:S01]  /*cea0*/  IMAD R20, R3.reuse, R16, R20 ;  /* 0x0000001003147224 */ /* 0x040fe200078e0214 */
[----:B------:R-:W-:Y:S01]  /*ceb0*/  IABS R16, R14 ;  /* 0x0000000e00107213 */ /* 0x000fe20000000000 */
[C---:B-1----:R-:W-:Y:S01]  /*cec0*/  IMAD.HI.U32 R2, R4.reuse, R17, RZ ;  /* 0x0000001104027227 */ /* 0x042fe200078e00ff */
[C---:B------:R-:W-:Y:S01]  /*ced0*/  ISETP.GT.U32.AND P1, PT, R3.reuse, R5, PT ;  /* 0x000000050300720c */ /* 0x040fe20003f24070 */
[----:B------:R0:W-:Y:S02]  /*cee0*/  STL [R1+0x6a4], R7 ;  /* 0x0006a40701007387 */ /* 0x0001e40000100800 */
[----:B------:R-:W-:Y:S01]  /*cef0*/  @!P6 IMAD.MOV R13, RZ, RZ, -R13 ;  /* 0x000000ffff0de224 */ /* 0x000fe200078e0a0d */
[----:B------:R-:W-:Y:S01]  /*cf00*/  ISETP.GT.U32.AND P6, PT, R3, R20, PT ;  /* 0x000000140300720c */ /* 0x000fe20003fc4070 */
[----:B------:R-:W-:-:S03]  /*cf10*/  IMAD.HI.U32 R12, R4, R16, RZ ;  /* 0x00000010040c7227 */ /* 0x000fc600078e00ff */
[----:B------:R1:W-:Y:S01]  /*cf20*/  STL [R1+0x6a0], R13 ;  /* 0x0006a00d01007387 */ /* 0x0003e20000100800 */
[----:B------:R-:W-:Y:S01]  /*cf30*/  @!P2 IMAD.IADD R10, R10, 0x1, -R3 ;  /* 0x000000010a0aa824 */ /* 0x000fe200078e0a03 */
[----:B------:R-:W-:Y:S01]  /*cf40*/  ISETP.GE.AND P2, PT, R9, RZ, PT ;  /* 0x000000ff0900720c */ /* 0x000fe20003f46270 */
[----:B0-----:R-:W-:Y:S02]  /*cf50*/  IMAD.MOV.U32 R7, RZ, RZ, R19 ;  /* 0x000000ffff077224 */ /* 0x001fe400078e0013 */
        /* <DEDUP_REMOVED lines=8> */
[----:B-1----:R-:W-:-:S02]  /*cfe0*/  IMAD.MOV.U32 R13, RZ, RZ, R10 ;  /* 0x000000ffff0d7224 */ /* 0x002fc400078e000a */
[----:B------:R-:W-:Y:S02]  /*cff0*/  @!P1 IMAD.IADD R5, R5, 0x1, -R3 ;  /* 0x0000000105059824 */ /* 0x000fe400078e0a03 */
[C---:B------:R-:W-:Y:S02]  /*d000*/  IMAD R9, R3.reuse, R12, R16 ;  /* 0x0000000c03097224 */ /* 0x040fe400078e0210 */
[----:B------:R-:W-:Y:S01]  /*d010*/  @!P4 IMAD.MOV R13, RZ, RZ, -R13 ;  /* 0x000000ffff0dc224 */ /* 0x000fe200078e0a0d */
[C---:B------:R-:W-:Y:S01]  /*d020*/  ISETP.GT.U32.AND P4, PT, R3.reuse, R8, PT ;  /* 0x000000080300720c */ /* 0x040fe20003f84070 */
[----:B0-----:R-:W-:Y:S01]  /*d030*/  IMAD.MOV.U32 R7, RZ, RZ, R11 ;  /* 0x000000ffff077224 */ /* 0x001fe200078e000b */
[C---:B------:R-:W-:Y:S01]  /*d040*/  ISETP.GT.U32.AND P1, PT, R3.reuse, R5, PT ;  /* 0x000000050300720c */ /* 0x040fe20003f24070 */
[----:B------:R-:W-:Y:S01]  /*d050*/  @!P6 IMAD.IADD R20, R20, 0x1, -R3 ;  /* 0x000000011414e824 */ /* 0x000fe200078e0a03 */
[----:B------:R0:W-:Y:S01]  /*d060*/  STL [R1+0x698], R13 ;  /* 0x0006980d01007387 */ /* 0x0001e20000100800 */
[----:B------:R-:W-:Y:S01]  /*d070*/  @!P5 IMAD.MOV R7, RZ, RZ, -R7 ;  /* 0x000000ffff07d224 */ /* 0x000fe200078e0a07 */
[C---:B------:R-:W-:Y:S01]  /*d080*/  ISETP.GT.U32.AND P5, PT, R3.reuse, R9, PT ;  /* 0x000000090300720c */ /* 0x040fe20003fa4070 */
[C---:B------:R-:W-:Y:S01]  /*d090*/  VIADD R12, R0.reuse, 0x111 ;  /* 0x00000111000c7836 */ /* 0x040fe20000000000 */
[----:B------:R-:W-:Y:S01]  /*d0a0*/  ISETP.GT.U32.AND P6, PT, R3, R20, PT ;  /* 0x000000140300720c */ /* 0x000fe20003fc4070 */
[----:B------:R-:W-:Y:S01]  /*d0b0*/  VIADD R2, R0, 0x110 ;  /* 0x0000011000027836 */ /* 0x000fe20000000000 */
[----:B------:R1:W-:Y:S02]  /*d0c0*/  STL [R1+0x694], R7 ;  /* 0x0006940701007387 */ /* 0x0003e40000100800 */
[----:B------:R-:W-:Y:S01]  /*d0d0*/  IABS R10, R12 ;  /* 0x0000000c000a7213 */ /* 0x000fe20000000000 */
[--C-:B------:R-:W-:Y:S01]  /*d0e0*/  @!P4 IMAD.IADD R8, R8, 0x1, -R3.reuse ;  /* 0x000000010808c824 */ /* 0x100fe200078e0a03 */
[----:B0-----:R-:W-:Y:S01]  /*d0f0*/  IABS R13, R2 ;  /* 0x00000002000d7213 */ /* 0x001fe20000000000 */
[--C-:B------:R-:W-:Y:S01]  /*d100*/  @!P1 IMAD.IADD R5, R5, 0x1, -R3.reuse ;  /* 0x0000000105059824 */ /* 0x100fe200078e0a03 */
[----:B------:R-:W-:Y:S01]  /*d110*/  ISETP.GE.AND P1, PT, R14, RZ, PT ;  /* 0x000000ff0e00720c */ /* 0x000fe20003f26270 */
[----:B------:R-:W-:Y:S01]  /*d120*/  IMAD.MOV.U32 R11, RZ, RZ, R10 ;  /* 0x000000ffff0b7224 */ /* 0x000fe200078e000a */
[----:B------:R-:W-:Y:S01]  /*d130*/  ISETP.GT.U32.AND P4, PT, R3, R8, PT ;  /* 0x000000080300720c */ /* 0x000fe20003f84070 */
[----:B------:R-:W-:-:S02]  /*d140*/  @!P5 IMAD.IADD R9, R9, 0x1, -R3 ;  /* 0x000000010909d824 */ /* 0x000fc400078e0a03 */
[----:B------:R-:W-:-:S03]  /*d150*/  IMAD.HI.U32 R14, R4, R11, RZ ;  /* 0x0000000b040e7227 */ /* 0x000fc600078e00ff */
[----:B------:R-:W-:Y:S01]  /*d160*/  ISETP.GT.U32.AND P5, PT, R3, R9, PT ;  /* 0x000000090300720c */ /* 0x000fe20003fa4070 */
[----:B------:R-:W-:Y:S01]  /*d170*/  @!P6 IMAD.IADD R20, R20, 0x1, -R3 ;  /* 0x000000011414e824 */ /* 0x000fe200078e0a03 */
[----:B------:R-:W-:Y:S01]  /*d180*/  ISETP.GE.AND P6, PT, R12, RZ, PT ;  /* 0x000000ff0c00720c */ /* 0x000fe20003fc6270 */
[----:B------:R-:W-:-:S04]  /*d190*/  IMAD.HI.U32 R12, R4, R13, RZ ;  /* 0x0000000d040c7227 */ /* 0x000fc800078e00ff */
[----:B------:R-:W-:Y:S02]  /*d1a0*/  IMAD.MOV R14, RZ, RZ, -R14 ;  /* 0x000000ffff0e7224 */ /* 0x000fe400078e0a0e */
[----:B------:R-:W-:Y:S02]  /*d1b0*/  IMAD.MOV R12, RZ, RZ, -R12 ;  /* 0x000000ffff0c7224 */ /* 0x000fe400078e0a0c */
[C---:B------:R-:W-:Y:S02]  /*d1c0*/  IMAD R11, R3.reuse, R14, R11 ;  /* 0x0000000e030b7224 */ /* 0x040fe400078e020b */
[----:B-1----:R-:W-:Y:S02]  /*d1d0*/  IMAD.MOV.U32 R7, RZ, RZ, R5 ;  /* 0x000000ffff077224 */ /* 0x002fe400078e0005 */
[----:B------:R-:W-:Y:S02]  /*d1e0*/  VIADD R10, R0, 0x10f ;  /* 0x0000010f000a7836 */ /* 0x000fe40000000000 */
[----:B------:R-:W-:-:S02]  /*d1f0*/  IMAD R5, R3, R12, R13 ;  /* 0x0000000c03057224 */ /* 0x000fc400078e020d */
[--C-:B------:R-:W-:Y:S01]  /*d200*/  @!P4 IMAD.IADD R8, R8, 0x1, -R3.reuse ;  /* 0x000000010808c824 */ /* 0x100fe200078e0a03 */
[----:B------:R-:W-:Y:S01]  /*d210*/  ISETP.GT.U32.AND P4, PT, R3, R11, PT ;  /* 0x0000000b0300720c */ /* 0x000fe20003f84070 */
[----:B------:R-:W-:Y:S01]  /*d220*/  @!P5 IMAD.IADD R9, R9, 0x1, -R3 ;  /* 0x000000010909d824 */ /* 0x000fe200078e0a03 */
[----:B------:R-:W-:Y:S01]  /*d230*/  IABS R17, R10 ;  /* 0x0000000a00117213 */ /* 0x000fe20000000000 */
[----:B------:R-:W-:Y:S01]  /*d240*/  @!P3 IMAD.MOV R7, RZ, RZ, -R7 ;  /* 0x000000ffff07b224 */ /* 0x000fe200078e0a07 */
[----:B------:R-:W-:Y:S01]  /*d250*/  ISETP.GT.U32.AND P5, PT, R3, R5, PT ;  /* 0x000000050300720c */ /* 0x000fe20003fa4070 */
[----:B------:R-:W-:Y:S01]  /*d260*/  VIADD R12, R0, 0x10e ;  /* 0x0000010e000c7836 */ /* 0x000fe20000000000 */
[----:B------:R-:W-:Y:S01]  /*d270*/  ISETP.GE.AND P3, PT, R2, RZ, PT ;  /* 0x000000ff0200720c */ /* 0x000fe20003f66270 */
[----:B------:R-:W-:Y:S01]  /*d280*/  IMAD.HI.U32 R14, R4, R17, RZ ;  /* 0x00000011040e7227 */ /* 0x000fe200078e00ff */
[----:B------:R0:W-:Y:S02]  /*d290*/  STL [R1+0x690], R7 ;  /* 0x0006900701007387 */ /* 0x0001e40000100800 */
[----:B------:R-:W-:Y:S01]  /*d2a0*/  IABS R18, R12 ;  /* 0x0000000c00127213 */ /* 0x000fe20000000000 */
[----:B------:R-:W-:-:S02]  /*d2b0*/  IMAD.MOV R14, RZ, RZ, -R14 ;  /* 0x000000ffff0e7224 */ /* 0x000fc400078e0a0e */
[----:B------:R-:W-:Y:S02]  /*d2c0*/  @!P4 IMAD.IADD R11, R11, 0x1, -R3 ;  /* 0x000000010b0bc824 */ /* 0x000fe400078e0a03 */
[C---:B------:R-:W-:Y:S02]  /*d2d0*/  VIADD R13, R0.reuse, 0x10d ;  /* 0x0000010d000d7836 */ /* 0x040fe40000000000 */
[----:B------:R-:W-:Y:S02]  /*d2e0*/  IMAD R17, R3, R14, R17 ;  /* 0x0000000e03117224 */ /* 0x000fe400078e0211 */
[----:B0-----:R-:W-:Y:S01]  /*d2f0*/  IMAD.MOV.U32 R7, RZ, RZ, R20 ;  /* 0x000000ffff077224 */ /* 0x001fe200078e0014 */
[----:B------:R-:W-:Y:S01]  /*d300*/  IABS R16, R13 ;  /* 0x0000000d00107213 */ /* 0x000fe20000000000 */
        /* <DEDUP_REMOVED lines=18> */
[----:B------:R-:W-:Y:S02]  /*d430*/  @!P0 IMAD.MOV R7, RZ, RZ, -R7 ;  /* 0x000000ffff078224 */ /* 0x000fe400078e0a07 */
[----:B------:R-:W-:Y:S02]  /*d440*/  IMAD R15, R3, R19, R16 ;  /* 0x00000013030f7224 */ /* 0x000fe400078e0210 */
[----:B------:R-:W-:Y:S01]  /*d450*/  @!P4 IMAD.IADD R17, R17, 0x1, -R3 ;  /* 0x000000011111c824 */ /* 0x000fe200078e0a03 */
[----:B------:R0:W-:Y:S01]  /*d460*/  STL [R1+0x688], R7 ;  /* 0x0006880701007387 */ /* 0x0001e20000100800 */
[----:B------:R-:W-:Y:S01]  /*d470*/  IMAD.MOV.U32 R16, RZ, RZ, R9 ;  /* 0x000000ffff107224 */ /* 0x000fe200078e0009 */
[C---:B------:R-:W-:Y:S01]  /*d480*/  ISETP.GT.U32.AND P4, PT, R3.reuse, R5, PT ;  /* 0x000000050300720c */ /* 0x040fe20003f84070 */
[----:B------:R-:W-:Y:S01]  /*d490*/  IMAD.MOV R8, RZ, RZ, -R8 ;  /* 0x000000ffff087224 */ /* 0x000fe200078e0a08 */
[----:B------:R-:W-:Y:S01]  /*d4a0*/  ISETP.GT.U32.AND P0, PT, R3, R17, PT ;  /* 0x000000110300720c */ /* 0x000fe20003f04070 */
[----:B------:R-:W-:Y:S01]  /*d4b0*/  @!P1 IMAD.MOV R16, RZ, RZ, -R16 ;  /* 0x000000ffff109224 */ /* 0x000fe200078e0a10 */
[----:B------:R-:W-:Y:S01]  /*d4c0*/  ISETP.GE.AND P1, PT, R12, RZ, PT ;  /* 0x000000ff0c00720c */ /* 0x000fe20003f26270 */
[----:B------:R-:W-:-:S02]  /*d4d0*/  VIADD R14, R0, 0x10b ;  /* 0x0000010b000e7836 */ /* 0x000fc40000000000 */
[C---:B------:R-:W-:Y:S01]  /*d4e0*/  IMAD R12, R3.reuse, R8, R20 ;  /* 0x00000008030c7224 */ /* 0x040fe200078e0214 */
[----:B------:R-:W-:Y:S01]  /*d4f0*/  STL [R1+0x67c], R16 ;  /* 0x00067c1001007387 */ /* 0x000fe20000100800 */
[----:B0-----:R-:W-:Y:S01]  /*d500*/  IMAD.MOV.U32 R7, RZ, RZ, R11 ;  /* 0x000000ffff077224 */ /* 0x001fe200078e000b */
[----:B------:R-:W-:Y:S01]  /*d510*/  IABS R18, R14 ;  /* 0x0000000e00127213 */ /* 0x000fe20000000000 */
[----:B------:R-:W-:Y:S01]  /*d520*/  @!P5 IMAD.IADD R10, R10, 0x1, -R3 ;  /* 0x000000010a0ad824 */ /* 0x000fe200078e0a03 */
[C---:B------:R-:W-:Y:S01]  /*d530*/  ISETP.GT.U32.AND P5, PT, R3.reuse, R12, PT ;  /* 0x0000000c0300720c */ /* 0x040fe20003fa4070 */
[----:B------:R-:W-:Y:S01]  /*d540*/  @!P6 IMAD.MOV R7, RZ, RZ, -R7 ;  /* 0x000000ffff07e224 */ /* 0x000fe200078e0a07 */
[----:B------:R-:W-:Y:S01]  /*d550*/  ISETP.GT.U32.AND P6, PT, R3, R15, PT ;  /* 0x0000000f0300720c */ /* 0x000fe20003fc4070 */
[----:B------:R-:W-:Y:S01]  /*d560*/  @!P4 IMAD.IADD R5, R5, 0x1, -R3 ;  /* 0x000000010505c824 */ /* 0x000fe200078e0a03 */
[----:B------:R-:W-:Y:S01]  /*d570*/  ISETP.GE.AND P4, PT, R13, RZ, PT ;  /* 0x000000ff0d00720c */ /* 0x000fe20003f86270 */
[----:B------:R-:W-:Y:S01]  /*d580*/  IMAD.HI.U32 R9, R4, R18, RZ ;  /* 0x0000001204097227 */ /* 0x000fe200078e00ff */
[----:B------:R0:W-:Y:S03]  /*d590*/  STL [R1+0x678], R7 ;  /* 0x0006780701007387 */ /* 0x0001e60000100800 */
[----:B------:R-:W-:-:S02]  /*d5a0*/  IMAD.MOV R9, RZ, RZ, -R9 ;  /* 0x000000ffff097224 */ /* 0x000fc400078e0a09 */
[----:B------:R-:W-:Y:S02]  /*d5b0*/  VIADD R8, R0, 0x10a ;  /* 0x0000010a00087836 */ /* 0x000fe40000000000 */
[--C-:B------:R-:W-:Y:S01]  /*d5c0*/  @!P0 IMAD.IADD R17, R17, 0x1, -R3.reuse ;  /* 0x0000000111118824 */ /* 0x100fe200078e0a03 */
[----:B------:R-:W-:Y:S01]  /*d5d0*/  ISETP.GE.AND P0, PT, R2, RZ, PT ;  /* 0x000000ff0200720c */ /* 0x000fe20003f06270 */
[----:B------:R-:W-:Y:S01]  /*d5e0*/  @!P6 IMAD.IADD R15, R15, 0x1, -R3 ;  /* 0x000000010f0fe824 */ /* 0x000fe200078e0a03 */
[C---:B------:R-:W-:Y:S01]  /*d5f0*/  ISETP.GT.U32.AND P6, PT, R3.reuse, R10, PT ;  /* 0x0000000a0300720c */ /* 0x040fe20003fc4070 */
[----:B0-----:R-:W-:Y:S02]  /*d600*/  IMAD.MOV.U32 R7, RZ, RZ, R5 ;  /* 0x000000ffff077224 */ /* 0x001fe400078e0005 */
[C---:B------:R-:W-:Y:S01]  /*d610*/  IMAD R2, R3.reuse, R9, R18 ;  /* 0x0000000903027224 */ /* 0x040fe200078e0212 */
[----:B------:R-:W-:Y:S01]  /*d620*/  IABS R18, R8 ;  /* 0x0000000800127213 */ /* 0x000fe20000000000 */
[----:B------:R-:W-:Y:S01]  /*d630*/  @!P3 IMAD.MOV R7, RZ, RZ, -R7 ;  /* 0x000000ffff07b224 */ /* 0x000fe200078e0a07 */
[----:B------:R-:W-:Y:S01]  /*d640*/  ISETP.GT.U32.AND P3, PT, R3, R15, PT ;  /* 0x0000000f0300720c */ /* 0x000fe20003f64070 */
[----:B------:R-:W-:-:S02]  /*d650*/  @!P5 IMAD.IADD R12, R12, 0x1, -R3 ;  /* 0x000000010c0cd824 */ /* 0x000fc400078e0a03 */
[----:B------:R-:W-:Y:S01]  /*d660*/  IMAD.HI.U32 R20, R4, R18, RZ ;  /* 0x0000001204147227 */ /* 0x000fe200078e00ff */
[----:B------:R0:W-:Y:S02]  /*d670*/  STL [R1+0x840], R7 ;  /* 0x0008400701007387 */ /* 0x0001e40000100800 */
[C---:B------:R-:W-:Y:S01]  /*d680*/  ISETP.GT.U32.AND P5, PT, R3.reuse, R12, PT ;  /* 0x0000000c0300720c */ /* 0x040fe20003fa4070 */
[----:B------:R-:W-:Y:S02]  /*d690*/  IMAD.MOV R20, RZ, RZ, -R20 ;  /* 0x000000ffff147224 */ /* 0x000fe400078e0a14 */
[--C-:B------:R-:W-:Y:S01]  /*d6a0*/  @!P6 IMAD.IADD R10, R10, 0x1, -R3.reuse ;  /* 0x000000010a0ae824 */ /* 0x100fe200078e0a03 */
[----:B------:R-:W-:Y:S01]  /*d6b0*/  ISETP.GT.U32.AND P6, PT, R3, R2, PT ;  /* 0x000000020300720c */ /* 0x000fe20003fc4070 */
[----:B------:R-:W-:Y:S02]  /*d6c0*/  VIADD R16, R0, 0x109 ;  /* 0x0000010900107836 */ /* 0x000fe40000000000 */
[----:B------:R-:W-:Y:S01]  /*d6d0*/  @!P3 IMAD.IADD R15, R15, 0x1, -R3 ;  /* 0x000000010f0fb824 */ /* 0x000fe200078e0a03 */
[----:B------:R-:W-:Y:S01]  /*d6e0*/  ISETP.GE.AND P3, PT, R14, RZ, PT ;  /* 0x000000ff0e00720c */ /* 0x000fe20003f66270 */
[----:B------:R-:W-:Y:S01]  /*d6f0*/  IMAD R14, R3, R20, R18 ;  /* 0x00000014030e7224 */ /* 0x000fe200078e0212 */
[----:B------:R-:W-:Y:S01]  /*d700*/  IABS R19, R16 ;  /* 0x0000001000137213 */ /* 0x000fe20000000000 */
[----:B------:R-:W-:-:S02]  /*d710*/  VIADD R9, R0, 0x108 ;  /* 0x0000010800097836 */ /* 0x000fc40000000000 */
[----:B------:R-:W-:Y:S01]  /*d720*/  @!P5 IMAD.IADD R12, R12, 0x1, -R3 ;  /* 0x000000010c0cd824 */ /* 0x000fe200078e0a03 */
[----:B------:R-:W-:Y:S01]  /*d730*/  ISETP.GT.U32.AND P5, PT, R3, R14, PT ;  /* 0x0000000e0300720c */ /* 0x000fe20003fa4070 */
[----:B------:R-:W-:Y:S01]  /*d740*/  IMAD.HI.U32 R18, R4, R19, RZ ;  /* 0x0000001304127227 */ /* 0x000fe200078e00ff */
[----:B------:R-:W-:-:S03]  /*d750*/  IABS R13, R9 ;  /* 0x00000009000d7213 */ /* 0x000fc60000000000 */
[----:B------:R-:W-:Y:S01]  /*d760*/  @!P6 IMAD.IADD R2, R2, 0x1, -R3 ;  /* 0x000000010202e824 */ /* 0x000fe200078e0a03 */
[----:B------:R-:W-:Y:S01]  /*d770*/  ISETP.GE.AND P6, PT, R8, RZ, PT ;  /* 0x000000ff0800720c */ /* 0x000fe20003fc6270 */
[----:B------:R-:W-:Y:S02]  /*d780*/  IMAD.MOV.U32 R22, RZ, RZ, R17 ;  /* 0x000000ffff167224 */ /* 0x000fe400078e0011 */
[----:B------:R-:W-:Y:S02]  /*d790*/  VIADD R5, R0, 0x107 ;  /* 0x0000010700057836 */ /* 0x000fe40000000000 */
[----:B------:R-:W-:-:S03]  /*d7a0*/  IMAD.HI.U32 R21, R4, R13, RZ ;  /* 0x0000000d04157227 */ /* 0x000fc600078e00ff */
[----:B------:R-:W-:Y:S01]  /*d7b0*/  IABS R11, R5 ;  /* 0x00000005000b7213 */ /* 0x000fe20000000000 */
[----:B------:R-:W-:Y:S02]  /*d7c0*/  IMAD.MOV R18, RZ, RZ, -R18 ;  /* 0x000000ffff127224 */ /* 0x000fe400078e0a12 */
[----:B0-----:R-:W-:Y:S02]  /*d7d0*/  IMAD.MOV.U32 R7, RZ, RZ, R10 ;  /* 0x000000ffff077224 */ /* 0x001fe400078e000a */
[----:B------:R-:W-:Y:S01]  /*d7e0*/  @!P5 IMAD.IADD R14, R14, 0x1, -R3 ;  /* 0x000000010e0ed824 */ /* 0x000fe200078e0a03 */
[C---:B------:R-:W-:Y:S01]  /*d7f0*/  ISETP.GT.U32.AND P5, PT, R3.reuse, R2, PT ;  /* 0x000000020300720c */ /* 0x040fe20003fa4070 */
[----:B------:R-:W-:Y:S02]  /*d800*/  @!P2 IMAD.MOV R22, RZ, RZ, -R22 ;  /* 0x000000ffff16a224 */ /* 0x000fe400078e0a16 */
[----:B------:R-:W-:Y:S01]  /*d810*/  IMAD.MOV R21, RZ, RZ, -R21 ;  /* 0x000000ffff157224 */ /* 0x000fe200078e0a15 */
[C---:B------:R-:W-:Y:S01]  /*d820*/  ISETP.GT.U32.AND P2, PT, R3.reuse, R14, PT ;  /* 0x0000000e0300720c */ /* 0x040fe20003f44070 */
[----:B------:R-:W-:Y:S01]  /*d830*/  IMAD R18, R3, R18, R19 ;  /* 0x0000001203127224 */ /* 0x000fe200078e0213 */
[----:B------:R-:W-:Y:S01]  /*d840*/  STL [R1+0x670], R22 ;  /* 0x0006701601007387 */ /* 0x000fe20000100800 */
[----:B------:R-:W-:-:S02]  /*d850*/  @!P1 IMAD.MOV R7, RZ, RZ, -R7 ;  /* 0x000000ffff079224 */ /* 0x000fc400078e0a07 */
[C---:B------:R-:W-:Y:S01]  /*d860*/  IMAD R13, R3.reuse, R21, R13 ;  /* 0x00000015030d7224 */ /* 0x040fe200078e020d */
[C---:B------:R-:W-:Y:S01]  /*d870*/  ISETP.GT.U32.AND P1, PT, R3.reuse, R18, PT ;  /* 0x000000120300720c */ /* 0x040fe20003f24070 */
[----:B------:R-:W-:Y:S01]  /*d880*/  IMAD.HI.U32 R20, R4, R11, RZ ;  /* 0x0000000b04147227 */ /* 0x000fe200078e00ff */
[----:B------:R0:W-:Y:S03]  /*d890*/  STL [R1+0x66c], R7 ;  /* 0x00066c0701007387 */ /* 0x0001e60000100800 */
[----:B------:R-:W-:Y:S02]  /*d8a0*/  VIADD R8, R0, 0x106 ;  /* 0x0000010600087836 */ /* 0x000fe40000000000 */
[----:B------:R-:W-:Y:S01]  /*d8b0*/  @!P4 IMAD.MOV R15, RZ, RZ, -R15 ;  /* 0x000000ffff0fc224 */ /* 0x000fe200078e0a0f */
[----:B------:R-:W-:Y:S01]  /*d8c0*/  ISETP.GT.U32.AND P4, PT, R3, R13, PT ;  /* 0x0000000d0300720c */ /* 0x000fe20003f84070 */
[----:B------:R-:W-:Y:S01]  /*d8d0*/  IMAD.MOV R20, RZ, RZ, -R20 ;  /* 0x000000ffff147224 */ /* 0x000fe200078e0a14 */
[----:B------:R-:W-:Y:S01]  /*d8e0*/  IABS R17, R8 ;  /* 0x0000000800117213 */ /* 0x000fe20000000000 */
[----:B------:R-:W-:Y:S01]  /*d8f0*/  @!P5 IMAD.IADD R2, R2, 0x1, -R3 ;  /* 0x000000010202d824 */ /* 0x000fe200078e0a03 */
[----:B------:R-:W-:Y:S01]  /*d900*/  STL [R1+0x668], R15 ;  /* 0x0006680f01007387 */ /* 0x000fe20000100800 */
[----:B0-----:R-:W-:-:S02]  /*d910*/  IMAD.MOV.U32 R7, RZ, RZ, R12 ;  /* 0x000000ffff077224 */ /* 0x001fc400078e000c */
[C---:B------:R-:W-:Y:S02]  /*d920*/  IMAD R11, R3.reuse, R20, R11 ;  /* 0x00000014030b7224 */ /* 0x040fe400078e020b */
[----:B------:R-:W-:Y:S01]  /*d930*/  @!P0 IMAD.MOV R7, RZ, RZ, -R7 ;  /* 0x000000ffff078224 */ /* 0x000fe200078e0a07 */
[----:B------:R-:W-:Y:S01]  /*d940*/  ISETP.GE.AND P0, PT, R16, RZ, PT ;  /* 0x000000ff1000720c */ /* 0x000fe20003f06270 */
[----:B------:R-:W-:Y:S01]  /*d950*/  VIADD R19, R0, 0x105 ;  /* 0x0000010500137836 */ /* 0x000fe20000000000 */
[----:B------:R-:W-:Y:S01]  /*d960*/  ISETP.GT.U32.AND P5, PT, R3, R11, PT ;  /* 0x0000000b0300720c */ /* 0x000fe20003fa4070 */
[----:B------:R-:W-:Y:S01]  /*d970*/  IMAD.HI.U32 R12, R4, R17, RZ ;  /* 0x00000011040c7227 */ /* 0x000fe200078e00ff */
[----:B------:R0:W-:Y:S02]  /*d980*/  STL [R1+0x664], R7 ;  /* 0x0006640701007387 */ /* 0x0001e40000100800 */
[----:B------:R-:W-:Y:S01]  /*d990*/  IABS R10, R19 ;  /* 0x00000013000a7213 */ /* 0x000fe20000000000 */
[----:B------:R-:W-:Y:S01]  /*d9a0*/  @!P1 IMAD.IADD R18, R18, 0x1, -R3 ;  /* 0x0000000112129824 */ /* 0x000fe200078e0a03 */
[----:B------:R-:W-:Y:S01]  /*d9b0*/  ISETP.GE.AND P1, PT, R5, RZ, PT ;  /* 0x000000ff0500720c */ /* 0x000fe20003f26270 */
[----:B------:R-:W-:-:S02]  /*d9c0*/  IMAD.MOV R12, RZ, RZ, -R12 ;  /* 0x000000ffff0c7224 */ /* 0x000fc400078e0a0c */
[--C-:B------:R-:W-:Y:S01]  /*d9d0*/  @!P2 IMAD.IADD R14, R14, 0x1, -R3.reuse ;  /* 0x000000010e0ea824 */ /* 0x100fe200078e0a03 */
[----:B------:R-:W-:Y:S01]  /*d9e0*/  ISETP.GE.AND P2, PT, R9, RZ, PT ;  /* 0x000000ff0900720c */ /* 0x000fe20003f46270 */
[----:B------:R-:W-:Y:S01]  /*d9f0*/  @!P4 IMAD.IADD R13, R13, 0x1, -R3 ;  /* 0x000000010d0dc824 */ /* 0x000fe200078e0a03 */
[----:B------:R-:W-:Y:S01]  /*da00*/  ISETP.GT.U32.AND P4, PT, R3, R18, PT ;  /* 0x000000120300720c */ /* 0x000fe20003f84070 */
[----:B0-----:R-:W-:Y:S02]  /*da10*/  IMAD.MOV.U32 R7, RZ, RZ, R2 ;  /* 0x000000ffff077224 */ /* 0x001fe400078e0002 */
[----:B------:R-:W-:-:S04]  /*da20*/  IMAD.HI.U32 R5, R4, R10, RZ ;  /* 0x0000000a04057227 */ /* 0x000fc800078e00ff */
[----:B------:R-:W-:Y:S02]  /*da30*/  @!P3 IMAD.MOV R7, RZ, RZ, -R7 ;  /* 0x000000ffff07b224 */ /* 0x000fe400078e0a07 */
[----:B------:R-:W-:Y:S02]  /*da40*/  IMAD R17, R3, R12, R17 ;  /* 0x0000000c03117224 */ /* 0x000fe400078e0211 */
[----:B------:R-:W-:Y:S01]  /*da50*/  IMAD.MOV R5, RZ, RZ, -R5 ;  /* 0x000000ffff057224 */ /* 0x000fe200078e0a05 */
[----:B------:R0:W-:Y:S01]  /*da60*/  STL [R1+0x660], R7 ;  /* 0x0006600701007387 */ /* 0x0001e20000100800 */
[C---:B------:R-:W-:Y:S02]  /*da70*/  VIADD R2, R0.reuse, 0x104 ;  /* 0x0000010400027836 */ /* 0x040fe40000000000 */
[--C-:B------:R-:W-:Y:S01]  /*da80*/  @!P5 IMAD.IADD R11, R11, 0x1, -R3.reuse ;  /* 0x000000010b0bd824 */ /* 0x100fe200078e0a03 */
[C---:B------:R-:W-:Y:S01]  /*da90*/  ISETP.GT.U32.AND P5, PT, R3.reuse, R13, PT ;  /* 0x0000000d0300720c */ /* 0x040fe20003fa4070 */
[C---:B------:R-:W-:Y:S01]  /*daa0*/  IMAD R5, R3.reuse, R5, R10 ;  /* 0x0000000503057224 */ /* 0x040fe200078e020a */
[----:B------:R-:W-:Y:S01]  /*dab0*/  IABS R10, R2 ;  /* 0x00000002000a7213 */ /* 0x000fe20000000000 */
[----:B------:R-:W-:Y:S01]  /*dac0*/  VIADD R9, R0, 0x103 ;  /* 0x0000010300097836 */ /* 0x000fe20000000000 */
[----:B------:R-:W-:Y:S01]  /*dad0*/  ISETP.GT.U32.AND P3, PT, R3, R11, PT ;  /* 0x0000000b0300720c */ /* 0x000fe20003f64070 */
[----:B------:R-:W-:Y:S01]  /*dae0*/  @!P4 IMAD.IADD R18, R18, 0x1, -R3 ;  /* 0x000000011212c824 */ /* 0x000fe200078e0a03 */
[----:B------:R-:W-:Y:S01]  /*daf0*/  ISETP.GE.AND P4, PT, R8, RZ, PT ;  /* 0x000000ff0800720c */ /* 0x000fe20003f86270 */
[----:B0-----:R-:W-:Y:S01]  /*db00*/  IMAD.MOV.U32 R7, RZ, RZ, R14 ;  /* 0x000000ffff077224 */ /* 0x001fe200078e000e */
[----:B------:R-:W-:Y:S01]  /*db10*/  IABS R12, R9 ;  /* 0x00000009000c7213 */ /* 0x000fe20000000000 */
[----:B------:R-:W-:-:S02]  /*db20*/  IMAD.MOV.U32 R8, RZ, RZ, R10 ;  /* 0x000000ffff087224 */ /* 0x000fc400078e000a */
[----:B------:R-:W-:Y:S01]  /*db30*/  @!P6 IMAD.MOV R7, RZ, RZ, -R7 ;  /* 0x000000ffff07e224 */ /* 0x000fe200078e0a07 */
[----:B------:R-:W-:Y:S01]  /*db40*/  ISETP.GT.U32.AND P6, PT, R3, R17, PT ;  /* 0x000000110300720c */ /* 0x000fe20003fc4070 */
[----:B------:R-:W-:-:S03]  /*db50*/  IMAD.HI.U32 R15, R4, R8, RZ ;  /* 0x00000008040f7227 */ /* 0x000fc600078e00ff */
[----:B------:R0:W-:Y:S01]  /*db60*/  STL [R1+0x65c], R7 ;  /* 0x00065c0701007387 */ /* 0x0001e20000100800 */
[----:B------:R-:W-:Y:S02]  /*db70*/  IMAD.MOV.U32 R10, RZ, RZ, R12 ;  /* 0x000000ffff0a7224 */ /* 0x000fe400078e000c */
[----:B------:R-:W-:Y:S01]  /*db80*/  @!P5 IMAD.IADD R13, R13, 0x1, -R3 ;  /* 0x000000010d0dd824 */ /* 0x000fe200078e0a03 */
[----:B------:R-:W-:Y:S01]  /*db90*/  ISETP.GT.U32.AND P5, PT, R3, R5, PT ;  /* 0x000000050300720c */ /* 0x000fe20003fa4070 */
[----:B------:R-:W-:Y:S02]  /*dba0*/  IMAD.MOV R15, RZ, RZ, -R15 ;  /* 0x000000ffff0f7224 */ /* 0x000fe400078e0a0f */
[----:B------:R-:W-:Y:S02]  /*dbb0*/  VIADD R12, R0, 0x102 ;  /* 0x00000102000c7836 */ /* 0x000fe40000000000 */
[----:B------:R-:W-:Y:S01]  /*dbc0*/  @!P6 IMAD.IADD R17, R17, 0x1, -R3 ;  /* 0x000000011111e824 */ /* 0x000fe200078e0a03 */
[----:B------:R-:W-:Y:S01]  /*dbd0*/  ISETP.GE.AND P6, PT, R2, RZ, PT ;  /* 0x000000ff0200720c */ /* 0x000fe20003fc6270 */
[----:B0-----:R-:W-:Y:S01]  /*dbe0*/  IMAD.MOV.U32 R7, RZ, RZ, R18 ;  /* 0x000000ffff077224 */ /* 0x001fe200078e0012 */
[----:B------:R-:W-:Y:S01]  /*dbf0*/  IABS R2, R12 ;  /* 0x0000000c00027213 */ /* 0x000fe20000000000 */
[----:B------:R-:W-:-:S04]  /*dc00*/  IMAD.HI.U32 R14, R4, R10, RZ ;  /* 0x0000000a040e7227 */ /* 0x000fc800078e00ff */
[----:B------:R-:W-:Y:S01]  /*dc10*/  @!P0 IMAD.MOV R7, RZ, RZ, -R7 ;  /* 0x000000ffff078224 */ /* 0x000fe200078e0a07 */
[C---:B------:R-:W-:Y:S01]  /*dc20*/  ISETP.GT.U32.AND P0, PT, R3.reuse, R17, PT ;  /* 0x000000110300720c */ /* 0x040fe20003f04070 */
[C---:B------:R-:W-:Y:S02]  /*dc30*/  IMAD R8, R3.reuse, R15, R8 ;  /* 0x0000000f03087224 */ /* 0x040fe400078e0208 */
[----:B------:R-:W-:Y:S01]  /*dc40*/  IMAD.MOV.U32 R16, RZ, RZ, R13 ;  /* 0x000000ffff107224 */ /* 0x000fe200078e000d */
[----:B------:R0:W-:Y:S01]  /*dc50*/  STL [R1+0x658], R7 ;  /* 0x0006580701007387 */ /* 0x0001e20000100800 */
[----:B------:R-:W-:Y:S02]  /*dc60*/  IMAD.MOV R14, RZ, RZ, -R14 ;  /* 0x000000ffff0e7224 */ /* 0x000fe400078e0a0e */
[----:B------:R-:W-:Y:S01]  /*dc70*/  @!P2 IMAD.MOV R16, RZ, RZ, -R16 ;  /* 0x000000ffff10a224 */ /* 0x000fe200078e0a10 */
[C---:B------:R-:W-:Y:S01]  /*dc80*/  ISETP.GT.U32.AND P2, PT, R3.reuse, R8, PT ;  /* 0x000000080300720c */ /* 0x040fe20003f44070 */
[----:B------:R-:W-:-:S02]  /*dc90*/  IMAD R13, R3, R14, R10 ;  /* 0x0000000e030d7224 */ /* 0x000fc400078e020a */
[----:B------:R-:W-:Y:S01]  /*dca0*/  IMAD.HI.U32 R10, R4, R2, RZ ;  /* 0x00000002040a7227 */ /* 0x000fe200078e00ff */
[----:B------:R-:W-:Y:S03]  /*dcb0*/  STL [R1+0x654], R16 ;  /* 0x0006541001007387 */ /* 0x000fe60000100800 */
[--C-:B------:R-:W-:Y:S02]  /*dcc0*/  @!P5 IMAD.IADD R5, R5, 0x1, -R3.reuse ;  /* 0x000000010505d824 */ /* 0x100fe400078e0a03 */
[----:B------:R-:W-:Y:S02]  /*dcd0*/  IMAD.MOV R10, RZ, RZ, -R10 ;  /* 0x000000ffff0a7224 */ /* 0x000fe400078e0a0a */
[--C-:B------:R-:W-:Y:S01]  /*dce0*/  @!P0 IMAD.IADD R17, R17, 0x1, -R3.reuse ;  /* 0x0000000111118824 */ /* 0x100fe200078e0a03 */
[----:B------:R-:W-:Y:S01]  /*dcf0*/  ISETP.GT.U32.AND P5, PT, R3, R5, PT ;  /* 0x000000050300720c */ /* 0x000fe20003fa4070 */
[----:B------:R-:W-:Y:S01]  /*dd00*/  @!P3 IMAD.IADD R11, R11, 0x1, -R3 ;  /* 0x000000010b0bb824 */ /* 0x000fe200078e0a03 */
[----:B------:R-:W-:Y:S01]  /*dd10*/  ISETP.GE.AND P3, PT, R19, RZ, PT ;  /* 0x000000ff1300720c */ /* 0x000fe20003f66270 */
[C---:B------:R-:W-:Y:S01]  /*dd20*/  IMAD R10, R3.reuse, R10, R2 ;  /* 0x0000000a030a7224 */ /* 0x040fe200078e0202 */
[----:B------:R-:W-:Y:S01]  /*dd30*/  ISETP.GT.U32.AND P0, PT, R3, R13, PT ;  /* 0x0000000d0300720c */ /* 0x000fe20003f04070 */
[----:B------:R-:W-:-:S02]  /*dd40*/  IMAD.MOV.U32 R14, RZ, RZ, R17 ;  /* 0x000000ffff0e7224 */ /* 0x000fc400078e0011 */
[----:B0-----:R-:W-:Y:S02]  /*dd50*/  IMAD.MOV.U32 R7, RZ, RZ, R11 ;  /* 0x000000ffff077224 */ /* 0x001fe400078e000b */
[----:B------:R-:W-:Y:S02]  /*dd60*/  @!P2 IMAD.IADD R8, R8, 0x1, -R3 ;  /* 0x000000010808a824 */ /* 0x000fe400078e0a03 */
[----:B------:R-:W-:Y:S01]  /*dd70*/  @!P4 IMAD.MOV R14, RZ, RZ, -R14 ;  /* 0x000000ffff0ec224 */ /* 0x000fe200078e0a0e */
[----:B------:R-:W-:Y:S01]  /*dd80*/  ISETP.GT.U32.AND P4, PT, R3, R10, PT ;  /* 0x0000000a0300720c */ /* 0x000fe20003f84070 */
[----:B------:R-:W-:Y:S01]  /*dd90*/  @!P1 IMAD.MOV R7, RZ, RZ, -R7 ;  /* 0x000000ffff079224 */ /* 0x000fe200078e0a07 */
[----:B------:R-:W-:Y:S01]  /*dda0*/  ISETP.GE.AND P1, PT, R9, RZ, PT ;  /* 0x000000ff0900720c */ /* 0x000fe20003f26270 */
[C---:B------:R-:W-:Y:S01]  /*ddb0*/  VIADD R9, R0.reuse, 0x101 ;  /* 0x0000010100097836 */ /* 0x040fe20000000000 */
[----:B------:R-:W-:Y:S01]  /*ddc0*/  ISETP.GT.U32.AND P2, PT, R3, R8, PT ;  /* 0x000000080300720c */ /* 0x000fe20003f44070 */
[--C-:B------:R-:W-:Y:S01]  /*ddd0*/  @!P5 IMAD.IADD R5, R5, 0x1, -R3.reuse ;  /* 0x000000010505d824 */ /* 0x100fe200078e0a03 */
[----:B------:R0:W-:Y:S01]  /*dde0*/  STL [R1+0x650], R7 ;  /* 0x0006500701007387 */ /* 0x0001e20000100800 */
[----:B------:R-:W-:Y:S01]  /*ddf0*/  VIADD R11, R0, 0x100 ;  /* 0x00000100000b7836 */ /* 0x000fe20000000000 */
[----:B------:R-:W-:Y:S01]  /*de00*/  IABS R21, R9 ;  /* 0x0000000900157213 */ /* 0x000fe20000000000 */
[--C-:B------:R-:W-:Y:S01]  /*de10*/  @!P0 IMAD.IADD R13, R13, 0x1, -R3.reuse ;  /* 0x000000010d0d8824 */ /* 0x100fe200078e0a03 */
[----:B------:R1:W-:Y:S01]  /*de20*/  STL [R1+0x648], R14 ;  /* 0x0006480e01007387 */ /* 0x0003e20000100800 */
[----:B------:R-:W-:Y:S01]  /*de30*/  ISETP.GE.AND P5, PT, R12, RZ, PT ;  /* 0x000000ff0c00720c */ /* 0x000fe20003fa6270 */
[----:B------:R-:W-:Y:S01]  /*de40*/  VIADD R12, R0, 0xff ;  /* 0x000000ff000c7836 */ /* 0x000fe20000000000 */
[----:B------:R-:W-:Y:S01]  /*de50*/  IABS R22, R11 ;  /* 0x0000000b00167213 */ /* 0x000fe20000000000 */
[----:B------:R-:W-:Y:S01]  /*de60*/  @!P4 IMAD.IADD R10, R10, 0x1, -R3 ;  /* 0x000000010a0ac824 */ /* 0x000fe200078e0a03 */
[----:B------:R-:W-:Y:S01]  /*de70*/  ISETP.GT.U32.AND P0, PT, R3, R13, PT ;  /* 0x0000000d0300720c */ /* 0x000fe20003f04070 */
[----:B0-----:R-:W-:Y:S01]  /*de80*/  IMAD.MOV.U32 R7, RZ, RZ, R5 ;  /* 0x000000ffff077224 */ /* 0x001fe200078e0005 */
[----:B------:R-:W-:Y:S01]  /*de90*/  IABS R2, R12 ;  /* 0x0000000c00027213 */ /* 0x000fe20000000000 */
[----:B------:R-:W-:Y:S01]  /*dea0*/  @!P2 IMAD.IADD R8, R8, 0x1, -R3 ;  /* 0x000000010808a824 */ /* 0x000fe200078e0a03 */
[----:B------:R-:W-:Y:S01]  /*deb0*/  ISETP.GE.AND P2, PT, R11, RZ, PT ;  /* 0x000000ff0b00720c */ /* 0x000fe20003f46270 */
[----:B-1----:R-:W-:Y:S01]  /*dec0*/  IMAD.HI.U32 R14, R4, R21, RZ ;  /* 0x00000015040e7227 */ /* 0x002fe200078e00ff */
[----:B------:R-:W-:-:S03]  /*ded0*/  ISETP.GT.U32.AND P4, PT, R3, R10, PT ;  /* 0x0000000a0300720c */ /* 0x000fc60003f84070 */
        /* <DEDUP_REMOVED lines=8> */
[----:B------:R-:W-:Y:S01]  /*df60*/  @!P6 IMAD.MOV R15, RZ, RZ, -R15 ;  /* 0x000000ffff0fe224 */ /* 0x000fe200078e0a0f */
[C---:B------:R-:W-:Y:S01]  /*df70*/  ISETP.GT.U32.AND P6, PT, R3.reuse, R21, PT ;  /* 0x000000150300720c */ /* 0x040fe20003fc4070 */
[----:B------:R-:W-:Y:S02]  /*df80*/  IMAD R22, R3, R9, R22 ;  /* 0x0000000903167224 */ /* 0x000fe400078e0216 */
[--C-:B------:R-:W-:Y:S01]  /*df90*/  @!P4 IMAD.IADD R10, R10, 0x1, -R3.reuse ;  /* 0x000000010a0ac824 */ /* 0x100fe200078e0a03 */
[----:B------:R1:W-:Y:S01]  /*dfa0*/  STL [R1+0x640], R15 ;  /* 0x0006400f01007387 */ /* 0x0003e20000100800 */
[----:B------:R-:W-:Y:S01]  /*dfb0*/  @!P0 IMAD.IADD R13, R13, 0x1, -R3 ;  /* 0x000000010d0d8824 */ /* 0x000fe200078e0a03 */
[----:B------:R-:W-:Y:S01]  /*dfc0*/  ISETP.GT.U32.AND P4, PT, R3, R22, PT ;  /* 0x000000160300720c */ /* 0x000fe20003f84070 */
[----:B------:R-:W-:Y:S01]  /*dfd0*/  VIADD R14, R0, 0xfe ;  /* 0x000000fe000e7836 */ /* 0x000fe20000000000 */
[----:B------:R-:W-:Y:S01]  /*dfe0*/  ISETP.GE.AND P0, PT, R12, RZ, PT ;  /* 0x000000ff0c00720c */ /* 0x000fe20003f06270 */
[----:B0-----:R-:W-:-:S02]  /*dff0*/  IMAD.MOV.U32 R7, RZ, RZ, R13 ;  /* 0x000000ffff077224 */ /* 0x001fc400078e000d */
[----:B------:R-:W-:-:S04]  /*e000*/  IMAD.HI.U32 R5, R4, R2, RZ ;  /* 0x0000000204057227 */ /* 0x000fc800078e00ff */
[----:B------:R-:W-:Y:S02]  /*e010*/  @!P6 IMAD.IADD R21, R21, 0x1, -R3 ;  /* 0x000000011515e824 */ /* 0x000fe400078e0a03 */
[----:B------:R-:W-:Y:S01]  /*e020*/  @!P1 IMAD.MOV R7, RZ, RZ, -R7 ;  /* 0x000000ffff079224 */ /* 0x000fe200078e0a07 */
[----:B------:R-:W-:Y:S01]  /*e030*/  ISETP.GE.AND P1, PT, R14, RZ, PT ;  /* 0x000000ff0e00720c */ /* 0x000fe20003f26270 */
[----:B------:R-:W-:Y:S01]  /*e040*/  @!P4 IMAD.IADD R22, R22, 0x1, -R3 ;  /* 0x000000011616c824 */ /* 0x000fe200078e0a03 */
[C---:B------:R-:W-:Y:S01]  /*e050*/  ISETP.GT.U32.AND P6, PT, R3.reuse, R21, PT ;  /* 0x000000150300720c */ /* 0x040fe20003fc4070 */
[----:B------:R-:W-:Y:S01]  /*e060*/  IMAD.MOV R5, RZ, RZ, -R5 ;  /* 0x000000ffff057224 */ /* 0x000fe200078e0a05 */
[----:B------:R-:W-:Y:S01]  /*e070*/  IABS R14, R14 ;  /* 0x0000000e000e7213 */ /* 0x000fe20000000000 */
[----:B------:R-:W-:Y:S01]  /*e080*/  VIADD R11, R0, 0xfd ;  /* 0x000000fd000b7836 */ /* 0x000fe20000000000 */
[C---:B------:R-:W-:Y:S01]  /*e090*/  ISETP.GT.U32.AND P4, PT, R3.reuse, R22, PT ;  /* 0x000000160300720c */ /* 0x040fe20003f84070 */
[----:B------:R0:W-:Y:S01]  /*e0a0*/  STL [R1+0x63c], R7 ;  /* 0x00063c0701007387 */ /* 0x0001e20000100800 */
[----:B------:R-:W-:-:S02]  /*e0b0*/  IMAD R2, R3, R5, R2 ;  /* 0x0000000503027224 */ /* 0x000fc400078e0202 */
[----:B-1----:R-:W-:Y:S01]  /*e0c0*/  IMAD.HI.U32 R15, R4, R14, RZ ;  /* 0x0000000e040f7227 */ /* 0x002fe200078e00ff */
[----:B------:R-:W-:-:S03]  /*e0d0*/  IABS R5, R11 ;  /* 0x0000000b00057213 */ /* 0x000fc60000000000 */
[----:B------:R-:W-:Y:S02]  /*e0e0*/  IMAD.MOV R15, RZ, RZ, -R15 ;  /* 0x000000ffff0f7224 */ /* 0x000fe400078e0a0f */
[----:B------:R-:W-:Y:S01]  /*e0f0*/  @!P6 IMAD.IADD R21, R21, 0x1, -R3 ;  /* 0x000000011515e824 */ /* 0x000fe200078e0a03 */
[----:B------:R-:W-:Y:S01]  /*e100*/  ISETP.GE.AND P6, PT, R11, RZ, PT ;  /* 0x000000ff0b00720c */ /* 0x000fe20003fc6270 */
[----:B0-----:R-:W-:Y:S02]  /*e110*/  IMAD.MOV.U32 R7, RZ, RZ, R10 ;  /* 0x000000ffff077224 */ /* 0x001fe400078e000a */
[C---:B------:R-:W-:Y:S02]  /*e120*/  IMAD R11, R3.reuse, R15, R14 ;  /* 0x0000000f030b7224 */ /* 0x040fe400078e020e */
[----:B------:R-:W-:Y:S01]  /*e130*/  @!P5 IMAD.MOV R7, RZ, RZ, -R7 ;  /* 0x000000ffff07d224 */ /* 0x000fe200078e0a07 */
[----:B------:R-:W-:Y:S01]  /*e140*/  ISETP.GT.U32.AND P5, PT, R3, R2, PT ;  /* 0x000000020300720c */ /* 0x000fe20003fa4070 */
[----:B------:R-:W-:-:S02]  /*e150*/  VIADD R18, R0, 0xfc ;  /* 0x000000fc00127836 */ /* 0x000fc40000000000 */
[----:B------:R-:W-:Y:S01]  /*e160*/  @!P4 IMAD.IADD R22, R22, 0x1, -R3 ;  /* 0x000000011616c824 */ /* 0x000fe200078e0a03 */
[----:B------:R-:W-:Y:S01]  /*e170*/  ISETP.GT.U32.AND P4, PT, R3, R11, PT ;  /* 0x0000000b0300720c */ /* 0x000fe20003f84070 */
[----:B------:R-:W-:Y:S01]  /*e180*/  IMAD.HI.U32 R12, R4, R5, RZ ;  /* 0x00000005040c7227 */ /* 0x000fe200078e00ff */
[----:B------:R-:W-:Y:S01]  /*e190*/  IABS R13, R18 ;  /* 0x00000012000d7213 */ /* 0x000fe20000000000 */
[----:B------:R0:W-:Y:S02]  /*e1a0*/  STL [R1+0x638], R7 ;  /* 0x0006380701007387 */ /* 0x0001e40000100800 */
[----:B------:R-:W-:Y:S02]  /*e1b0*/  VIADD R8, R0, 0xfb ;  /* 0x000000fb00087836 */ /* 0x000fe40000000000 */
[----:B------:R-:W-:Y:S02]  /*e1c0*/  IMAD.MOV R12, RZ, RZ, -R12 ;  /* 0x000000ffff0c7224 */ /* 0x000fe400078e0a0c */
[----:B------:R-:W-:Y:S01]  /*e1d0*/  IMAD.HI.U32 R16, R4, R13, RZ ;  /* 0x0000000d04107227 */ /* 0x000fe200078e00ff */
[----:B------:R-:W-:-:S03]  /*e1e0*/  IABS R17, R8 ;  /* 0x0000000800117213 */ /* 0x000fc60000000000 */
[C---:B------:R-:W-:Y:S02]  /*e1f0*/  IMAD R5, R3.reuse, R12, R5 ;  /* 0x0000000c03057224 */ /* 0x040fe400078e0205 */
[--C-:B------:R-:W-:Y:S02]  /*e200*/  @!P5 IMAD.IADD R2, R2, 0x1, -R3.reuse ;  /* 0x000000010202d824 */ /* 0x100fe400078e0a03 */
[----:B------:R-:W-:Y:S01]  /*e210*/  IMAD.MOV R10, RZ, RZ, -R16 ;  /* 0x000000ffff0a7224 */ /* 0x000fe200078e0a10 */
[----:B------:R-:W-:Y:S01]  /*e220*/  ISETP.GT.U32.AND P5, PT, R3, R5, PT ;  /* 0x000000050300720c */ /* 0x000fe20003fa4070 */
[----:B------:R-:W-:Y:S02]  /*e230*/  VIADD R14, R0, 0xfa ;  /* 0x000000fa000e7836 */ /* 0x000fe40000000000 */
[----:B------:R-:W-:Y:S01]  /*e240*/  @!P4 IMAD.IADD R11, R11, 0x1, -R3 ;  /* 0x000000010b0bc824 */ /* 0x000fe200078e0a03 */
[----:B------:R-:W-:Y:S01]  /*e250*/  ISETP.GT.U32.AND P4, PT, R3, R2, PT ;  /* 0x000000020300720c */ /* 0x000fe20003f84070 */
[----:B------:R-:W-:-:S04]  /*e260*/  IMAD.HI.U32 R9, R4, R17, RZ ;  /* 0x0000001104097227 */ /* 0x000fc800078e00ff */
[C---:B------:R-:W-:Y:S01]  /*e270*/  IMAD R13, R3.reuse, R10, R13 ;  /* 0x0000000a030d7224 */ /* 0x040fe200078e020d */
[----:B------:R-:W-:Y:S01]  /*e280*/  IABS R10, R14 ;  /* 0x0000000e000a7213 */ /* 0x000fe20000000000 */
[----:B0-----:R-:W-:Y:S02]  /*e290*/  IMAD.MOV.U32 R7, RZ, RZ, R21 ;  /* 0x000000ffff077224 */ /* 0x001fe400078e0015 */
[----:B------:R-:W-:Y:S02]  /*e2a0*/  IMAD.MOV R9, RZ, RZ, -R9 ;  /* 0x000000ffff097224 */ /* 0x000fe400078e0a09 */
[----:B------:R-:W-:Y:S01]  /*e2b0*/  @!P3 IMAD.MOV R7, RZ, RZ, -R7 ;  /* 0x000000ffff07b224 */ /* 0x000fe200078e0a07 */
[C---:B------:R-:W-:Y:S01]  /*e2c0*/  ISETP.GT.U32.AND P3, PT, R3.reuse, R11, PT ;  /* 0x0000000b0300720c */ /* 0x040fe20003f64070 */
[----:B------:R-:W-:Y:S02]  /*e2d0*/  IMAD R17, R3, R9, R17 ;  /* 0x0000000903117224 */ /* 0x000fe400078e0211 */
[----:B------:R-:W-:Y:S01]  /*e2e0*/  VIADD R15, R0, 0xf9 ;  /* 0x000000f9000f7836 */ /* 0x000fe20000000000 */
[----:B------:R0:W-:Y:S01]  /*e2f0*/  STL [R1+0x618], R7 ;  /* 0x0006180701007387 */ /* 0x0001e20000100800 */
[----:B------:R-:W-:-:S03]  /*e300*/  IMAD.HI.U32 R23, R4, R10, RZ ;  /* 0x0000000a04177227 */ /* 0x000fc600078e00ff */
[----:B------:R-:W-:Y:S01]  /*e310*/  IABS R19, R15 ;  /* 0x0000000f00137213 */ /* 0x000fe20000000000 */
[----:B------:R-:W-:Y:S02]  /*e320*/  @!P5 IMAD.IADD R5, R5, 0x1, -R3 ;  /* 0x000000010505d824 */ /* 0x000fe400078e0a03 */
        /* <DEDUP_REMOVED lines=9> */
[----:B------:R-:W-:Y:S01]  /*e3c0*/  IMAD.HI.U32 R21, R4, R19, RZ ;  /* 0x0000001304157227 */ /* 0x000fe200078e00ff */
[----:B------:R0:W-:Y:S02]  /*e3d0*/  STL [R1+0x614], R7 ;  /* 0x0006140701007387 */ /* 0x0001e40000100800 */
[----:B------:R-:W-:Y:S01]  /*e3e0*/  IABS R20, R16 ;  /* 0x0000001000147213 */ /* 0x000fe20000000000 */
[----:B------:R-:W-:Y:S01]  /*e3f0*/  @!P3 IMAD.IADD R11, R11, 0x1, -R3 ;  /* 0x000000010b0bb824 */ /* 0x000fe200078e0a03 */
[C---:B------:R-:W-:Y:S01]  /*e400*/  ISETP.GT.U32.AND P3, PT, R3.reuse, R10, PT ;  /* 0x0000000a0300720c */ /* 0x040fe20003f64070 */
[----:B------:R-:W-:Y:S02]  /*e410*/  VIADD R9, R0, 0xf7 ;  /* 0x000000f700097836 */ /* 0x000fe40000000000 */
[----:B------:R-:W-:Y:S02]  /*e420*/  IMAD.MOV R21, RZ, RZ, -R21 ;  /* 0x000000ffff157224 */ /* 0x000fe400078e0a15 */
[----:B------:R-:W-:Y:S01]  /*e430*/  IMAD.MOV.U32 R24, RZ, RZ, R2 ;  /* 0x000000ffff187224 */ /* 0x000fe200078e0002 */
[----:B------:R-:W-:Y:S01]  /*e440*/  IABS R12, R9 ;  /* 0x00000009000c7213 */ /* 0x000fe20000000000 */
[----:B------:R-:W-:-:S02]  /*e450*/  IMAD R19, R3, R21, R19 ;  /* 0x0000001503137224 */ /* 0x000fc400078e0213 */
[----:B------:R-:W-:Y:S01]  /*e460*/  @!P4 IMAD.IADD R17, R17, 0x1, -R3 ;  /* 0x000000011111c824 */ /* 0x000fe200078e0a03 */
[----:B------:R-:W-:Y:S01]  /*e470*/  ISETP.GE.AND P4, PT, R8, RZ, PT ;  /* 0x000000ff0800720c */ /* 0x000fe20003f86270 */
[----:B0-----:R-:W-:Y:S02]  /*e480*/  IMAD.MOV.U32 R7, RZ, RZ, R11 ;  /* 0x000000ffff077224 */ /* 0x001fe400078e000b */
[----:B------:R-:W-:-:S04]  /*e490*/  IMAD.HI.U32 R22, R4, R20, RZ ;  /* 0x0000001404167227 */ /* 0x000fc800078e00ff */
[----:B------:R-:W-:Y:S01]  /*e4a0*/  @!P0 IMAD.MOV R24, RZ, RZ, -R24 ;  /* 0x000000ffff188224 */ /* 0x000fe200078e0a18 */
[----:B------:R-:W-:Y:S01]  /*e4b0*/  ISETP.GT.U32.AND P0, PT, R3, R17, PT ;  /* 0x000000110300720c */ /* 0x000fe20003f04070 */
[--C-:B------:R-:W-:Y:S01]  /*e4c0*/  @!P5 IMAD.IADD R5, R5, 0x1, -R3.reuse ;  /* 0x000000010505d824 */ /* 0x100fe200078e0a03 */
[----:B------:R-:W-:Y:S01]  /*e4d0*/  ISETP.GT.U32.AND P5, PT, R3, R19, PT ;  /* 0x000000130300720c */ /* 0x000fe20003fa4070 */
[----:B------:R-:W-:Y:S01]  /*e4e0*/  @!P2 IMAD.IADD R13, R13, 0x1, -R3 ;  /* 0x000000010d0da824 */ /* 0x000fe200078e0a03 */
[----:B------:R-:W-:Y:S01]  /*e4f0*/  STL [R1+0x610], R24 ;  /* 0x0006101801007387 */ /* 0x000fe20000100800 */
[----:B------:R-:W-:Y:S01]  /*e500*/  @!P1 IMAD.MOV R7, RZ, RZ, -R7 ;  /* 0x000000ffff079224 */ /* 0x000fe200078e0a07 */
[----:B------:R-:W-:Y:S01]  /*e510*/  ISETP.GE.AND P2, PT, R18, RZ, PT ;  /* 0x000000ff1200720c */ /* 0x000fe20003f46270 */
[----:B------:R-:W-:-:S03]  /*e520*/  IMAD.HI.U32 R23, R4, R12, RZ ;  /* 0x0000000c04177227 */ /* 0x000fc600078e00ff */
[----:B------:R0:W-:Y:S01]  /*e530*/  STL [R1+0x60c], R7 ;  /* 0x00060c0701007387 */ /* 0x0001e20000100800 */
[----:B------:R-:W-:Y:S02]  /*e540*/  IMAD.MOV R22, RZ, RZ, -R22 ;  /* 0x000000ffff167224 */ /* 0x000fe400078e0a16 */
[----:B------:R-:W-:Y:S01]  /*e550*/  @!P3 IMAD.IADD R10, R10, 0x1, -R3 ;  /* 0x000000010a0ab824 */ /* 0x000fe200078e0a03 */
[C---:B------:R-:W-:Y:S01]  /*e560*/  ISETP.GT.U32.AND P3, PT, R3.reuse, R13, PT ;  /* 0x0000000d0300720c */ /* 0x040fe20003f64070 */
[----:B------:R-:W-:Y:S02]  /*e570*/  IMAD.MOV R23, RZ, RZ, -R23 ;  /* 0x000000ffff177224 */ /* 0x000fe400078e0a17 */
[C---:B------:R-:W-:Y:S01]  /*e580*/  IMAD R20, R3.reuse, R22, R20 ;  /* 0x0000001603147224 */ /* 0x040fe200078e0214 */
[C---:B------:R-:W-:Y:S01]  /*e590*/  ISETP.GT.U32.AND P1, PT, R3.reuse, R10, PT ;  /* 0x0000000a0300720c */ /* 0x040fe20003f24070 */
[----:B------:R-:W-:Y:S02]  /*e5a0*/  IMAD R12, R3, R23, R12 ;  /* 0x00000017030c7224 */ /* 0x000fe400078e020c */
[----:B0-----:R-:W-:-:S02]  /*e5b0*/  IMAD.MOV.U32 R7, RZ, RZ, R5 ;  /* 0x000000ffff077224 */ /* 0x001fc400078e0005 */
[----:B------:R-:W-:Y:S02]  /*e5c0*/  VIADD R8, R0, 0xf6 ;  /* 0x000000f600087836 */ /* 0x000fe40000000000 */
[----:B------:R-:W-:Y:S01]  /*e5d0*/  @!P6 IMAD.MOV R7, RZ, RZ, -R7 ;  /* 0x000000ffff07e224 */ /* 0x000fe200078e0a07 */
[----:B------:R-:W-:Y:S01]  /*e5e0*/  ISETP.GT.U32.AND P6, PT, R3, R20, PT ;  /* 0x000000140300720c */ /* 0x000fe20003fc4070 */
[--C-:B------:R-:W-:Y:S01]  /*e5f0*/  @!P5 IMAD.IADD R19, R19, 0x1, -R3.reuse ;  /* 0x000000011313d824 */ /* 0x100fe200078e0a03 */
[----:B------:R-:W-:Y:S01]  /*e600*/  IABS R2, R8 ;  /* 0x0000000800027213 */ /* 0x000fe20000000000 */
[--C-:B------:R-:W-:Y:S01]  /*e610*/  @!P0 IMAD.IADD R17, R17, 0x1, -R3.reuse ;  /* 0x0000000111118824 */ /* 0x100fe200078e0a03 */
[----:B------:R-:W-:Y:S01]  /*e620*/  ISETP.GT.U32.AND P0, PT, R3, R12, PT ;  /* 0x0000000c0300720c */ /* 0x000fe20003f04070 */
[----:B------:R-:W-:Y:S01]  /*e630*/  @!P3 IMAD.IADD R13, R13, 0x1, -R3 ;  /* 0x000000010d0db824 */ /* 0x000fe200078e0a03 */
[----:B------:R-:W-:Y:S01]  /*e640*/  ISETP.GT.U32.AND P5, PT, R3, R19, PT ;  /* 0x000000130300720c */ /* 0x000fe20003fa4070 */
[----:B------:R-:W-:Y:S01]  /*e650*/  IMAD.HI.U32 R11, R4, R2, RZ ;  /* 0x00000002040b7227 */ /* 0x000fe200078e00ff */
[----:B------:R-:W-:Y:S01]  /*e660*/  ISETP.GE.AND P3, PT, R14, RZ, PT ;  /* 0x000000ff0e00720c */ /* 0x000fe20003f66270 */
[----:B------:R0:W-:Y:S02]  /*e670*/  STL [R1+0x608], R7 ;  /* 0x0006080701007387 */ /* 0x0001e40000100800 */
[----:B------:R-:W-:-:S02]  /*e680*/  VIADD R18, R0, 0xf5 ;  /* 0x000000f500127836 */ /* 0x000fc40000000000 */
[--C-:B------:R-:W-:Y:S01]  /*e690*/  @!P1 IMAD.IADD R10, R10, 0x1, -R3.reuse ;  /* 0x000000010a0a9824 */ /* 0x100fe200078e0a03 */
[----:B------:R-:W-:Y:S01]  /*e6a0*/  ISETP.GE.AND P1, PT, R15, RZ, PT ;  /* 0x000000ff0f00720c */ /* 0x000fe20003f26270 */
[----:B------:R-:W-:Y:S01]  /*e6b0*/  @!P6 IMAD.IADD R20, R20, 0x1, -R3 ;  /* 0x000000011414e824 */ /* 0x000fe200078e0a03 */
[----:B------:R-:W-:Y:S01]  /*e6c0*/  ISETP.GE.AND P6, PT, R9, RZ, PT ;  /* 0x000000ff0900720c */ /* 0x000fe20003fc6270 */
[----:B------:R-:W-:Y:S01]  /*e6d0*/  IMAD.MOV R11, RZ, RZ, -R11 ;  /* 0x000000ffff0b7224 */ /* 0x000fe200078e0a0b */
[----:B------:R-:W-:Y:S01]  /*e6e0*/  IABS R5, R18 ;  /* 0x0000001200057213 */ /* 0x000fe20000000000 */
[----:B------:R-:W-:Y:S02]  /*e6f0*/  IMAD.MOV.U32 R21, RZ, RZ, R13 ;  /* 0x000000ffff157224 */ /* 0x000fe400078e000d */
[----:B0-----:R-:W-:Y:S02]  /*e700*/  IMAD.MOV.U32 R7, RZ, RZ, R17 ;  /* 0x000000ffff077224 */ /* 0x001fe400078e0011 */
[----:B------:R-:W-:Y:S01]  /*e710*/  @!P0 IMAD.IADD R12, R12, 0x1, -R3 ;  /* 0x000000010c0c8824 */ /* 0x000fe200078e0a03 */
[C---:B------:R-:W-:Y:S01]  /*e720*/  ISETP.GT.U32.AND P0, PT, R3.reuse, R20, PT ;  /* 0x000000140300720c */ /* 0x040fe20003f04070 */
[----:B------:R-:W-:-:S02]  /*e730*/  IMAD R2, R3, R11, R2 ;  /* 0x0000000b03027224 */ /* 0x000fc400078e0202 */
[----:B------:R-:W-:Y:S02]  /*e740*/  IMAD.MOV.U32 R9, RZ, RZ, R10 ;  /* 0x000000ffff097224 */ /* 0x000fe400078e000a */
[----:B------:R-:W-:Y:S01]  /*e750*/  @!P2 IMAD.MOV R21, RZ, RZ, -R21 ;  /* 0x000000ffff15a224 */ /* 0x000fe200078e0a15 */
[----:B------:R-:W-:Y:S01]  /*e760*/  ISETP.GT.U32.AND P2, PT, R3, R12, PT ;  /* 0x0000000c0300720c */ /* 0x000fe20003f44070 */
[----:B------:R-:W-:Y:S01]  /*e770*/  @!P4 IMAD.MOV R7, RZ, RZ, -R7 ;  /* 0x000000ffff07c224 */ /* 0x000fe200078e0a07 */
[----:B------:R-:W-:Y:S01]  /*e780*/  ISETP.GE.AND P4, PT, R8, RZ, PT ;  /* 0x000000ff0800720c */ /* 0x000fe20003f86270 */
[----:B------:R-:W-:Y:S01]  /*e790*/  @!P5 IMAD.IADD R19, R19, 0x1, -R3 ;  /* 0x000000011313d824 */ /* 0x000fe200078e0a03 */
[----:B------:R-:W-:Y:S01]  /*e7a0*/  STL [R1+0x604], R21 ;  /* 0x0006041501007387 */ /* 0x000fe20000100800 */
[----:B------:R-:W-:Y:S01]  /*e7b0*/  @!P3 IMAD.MOV R9, RZ, RZ, -R9 ;  /* 0x000000ffff09b224 */ /* 0x000fe200078e0a09 */
[----:B------:R-:W-:Y:S01]  /*e7c0*/  ISETP.GT.U32.AND P3, PT, R3, R2, PT ;  /* 0x000000020300720c */ /* 0x000fe20003f64070 */
[----:B------:R-:W-:Y:S01]  /*e7d0*/  IMAD.HI.U32 R14, R4, R5, RZ ;  /* 0x00000005040e7227 */ /* 0x000fe200078e00ff */
[----:B------:R0:W-:Y:S01]  /*e7e0*/  STL [R1+0x600], R7 ;  /* 0x0006000701007387 */ /* 0x0001e20000100800 */
[----:B------:R-:W-:-:S02]  /*e7f0*/  ISETP.GE.AND P5, PT, R16, RZ, PT ;  /* 0x000000ff1000720c */ /* 0x000fc40003fa6270 */
[----:B------:R-:W-:Y:S01]  /*e800*/  IMAD.MOV R14, RZ, RZ, -R14 ;  /* 0x000000ffff0e7224 */ /* 0x000fe200078e0a0e */
[----:B------:R1:W-:Y:S01]  /*e810*/  STL [R1+0x5fc], R9 ;  /* 0x0005fc0901007387 */ /* 0x0003e20000100800 */
[----:B------:R-:W-:Y:S02]  /*e820*/  VIADD R8, R0, 0xf4 ;  /* 0x000000f400087836 */ /* 0x000fe40000000000 */
[C---:B------:R-:W-:Y:S02]  /*e830*/  IMAD R14, R3.reuse, R14, R5 ;  /* 0x0000000e030e7224 */ /* 0x040fe400078e0205 */
[----:B------:R-:W-:Y:S01]  /*e840*/  @!P0 IMAD.IADD R20, R20, 0x1, -R3 ;  /* 0x0000000114148824 */ /* 0x000fe200078e0a03 */
[----:B------:R-:W-:Y:S01]  /*e850*/  ISETP.GE.AND P0, PT, R18, RZ, PT ;  /* 0x000000ff1200720c */ /* 0x000fe20003f06270 */
[----:B0-----:R-:W-:Y:S02]  /*e860*/  IMAD.MOV.U32 R7, RZ, RZ, R19 ;  /* 0x000000ffff077224 */ /* 0x001fe400078e0013 */
[----:B------:R-:W-:Y:S01]  /*e870*/  VIADD R5, R0, 0xf3 ;  /* 0x000000f300057836 */ /* 0x000fe20000000000 */
[----:B-1----:R-:W-:Y:S01]  /*e880*/  IABS R9, R8 ;  /* 0x0000000800097213 */ /* 0x002fe20000000000 */
[----:B------:R-:W-:Y:S01]  /*e890*/  @!P1 IMAD.MOV R7, RZ, RZ, -R7 ;  /* 0x000000ffff079224 */ /* 0x000fe200078e0a07 */
[----:B------:R-:W-:Y:S01]  /*e8a0*/  ISETP.GT.U32.AND P1, PT, R3, R14, PT ;  /* 0x0000000e0300720c */ /* 0x000fe20003f24070 */
[--C-:B------:R-:W-:Y:S01]  /*e8b0*/  @!P3 IMAD.IADD R2, R2, 0x1, -R3.reuse ;  /* 0x000000010202b824 */ /* 0x100fe200078e0a03 */
[----:B------:R-:W-:Y:S01]  /*e8c0*/  IABS R10, R5 ;  /* 0x00000005000a7213 */ /* 0x000fe20000000000 */
[----:B------:R-:W-:Y:S01]  /*e8d0*/  @!P2 IMAD.IADD R12, R12, 0x1, -R3 ;  /* 0x000000010c0ca824 */ /* 0x000fe200078e0a03 */
[----:B------:R0:W-:Y:S01]  /*e8e0*/  STL [R1+0x5f8], R7 ;  /* 0x0005f80701007387 */ /* 0x0001e20000100800 */
[----:B------:R-:W-:Y:S01]  /*e8f0*/  ISETP.GE.AND P3, PT, R5, RZ, PT ;  /* 0x000000ff0500720c */ /* 0x000fe20003f66270 */
[----:B------:R-:W-:Y:S01]  /*e900*/  IMAD.HI.U32 R5, R4, R9, RZ ;  /* 0x0000000904057227 */ /* 0x000fe200078e00ff */
[----:B------:R-:W-:-:S03]  /*e910*/  ISETP.GE.AND P2, PT, R8, RZ, PT ;  /* 0x000000ff0800720c */ /* 0x000fc60003f46270 */
[----:B------:R-:W-:Y:S02]  /*e920*/  IMAD.MOV R5, RZ, RZ, -R5 ;  /* 0x000000ffff057224 */ /* 0x000fe400078e0a05 */
[----:B------:R-:W-:Y:S02]  /*e930*/  IMAD.MOV.U32 R8, RZ, RZ, R10 ;  /* 0x000000ffff087224 */ /* 0x000fe400078e000a */
[----:B0-----:R-:W-:Y:S02]  /*e940*/  IMAD.MOV.U32 R7, RZ, RZ, R20 ;  /* 0x000000ffff077224 */ /* 0x001fe400078e0014 */
[----:B------:R-:W-:Y:S02]  /*e950*/  @!P1 IMAD.IADD R14, R14, 0x1, -R3 ;  /* 0x000000010e0e9824 */ /* 0x000fe400078e0a03 */
[----:B------:R-:W-:Y:S01]  /*e960*/  @!P5 IMAD.MOV R7, RZ, RZ, -R7 ;  /* 0x000000ffff07d224 */ /* 0x000fe200078e0a07 */
[C---:B------:R-:W-:Y:S01]  /*e970*/  ISETP.GT.U32.AND P5, PT, R3.reuse, R2, PT ;  /* 0x000000020300720c */ /* 0x040fe20003fa4070 */
[C---:B------:R-:W-:Y:S01]  /*e980*/  IMAD R5, R3.reuse, R5, R9 ;  /* 0x0000000503057224 */ /* 0x040fe200078e0209 */
[----:B------:R-:W-:Y:S01]  /*e990*/  ISETP.GT.U32.AND P1, PT, R3, R14, PT ;  /* 0x0000000e0300720c */ /* 0x000fe20003f24070 */
[----:B------:R-:W-:Y:S01]  /*e9a0*/  IMAD.HI.U32 R10, R4, R8, RZ ;  /* 0x00000008040a7227 */ /* 0x000fe200078e00ff */
[----:B------:R0:W-:Y:S03]  /*e9b0*/  STL [R1+0x5f4], R7 ;  /* 0x0005f40701007387 */ /* 0x0001e60000100800 */
[----:B------:R-:W-:-:S02]  /*e9c0*/  VIADD R16, R0, 0xf2 ;  /* 0x000000f200107836 */ /* 0x000fc40000000000 */
[C---:B------:R-:W-:Y:S02]  /*e9d0*/  VIADD R9, R0.reuse, 0xf1 ;  /* 0x000000f100097836 */ /* 0x040fe40000000000 */
[----:B------:R-:W-:Y:S02]  /*e9e0*/  VIADD R11, R0, 0xef ;  /* 0x000000ef000b7836 */ /* 0x000fe40000000000 */
[----:B------:R-:W-:Y:S01]  /*e9f0*/  @!P5 IMAD.IADD R2, R2, 0x1, -R3 ;  /* 0x000000010202d824 */ /* 0x000fe200078e0a03 */
[----:B------:R-:W-:Y:S01]  /*ea00*/  ISETP.GT.U32.AND P5, PT, R3, R5, PT ;  /* 0x000000050300720c */ /* 0x000fe20003fa4070 */
[----:B0-----:R-:W-:Y:S02]  /*ea10*/  IMAD.MOV.U32 R7, RZ, RZ, R12 ;  /* 0x000000ffff077224 */ /* 0x001fe400078e000c */
[----:B------:R-:W-:Y:S02]  /*ea20*/  IMAD.MOV R12, RZ, RZ, -R10 ;  /* 0x000000ffff0c7224 */ /* 0x000fe400078e0a0a */
[----:B------:R-:W-:-:S02]  /*ea30*/  IMAD.MOV.U32 R13, RZ, RZ, R2 ;  /* 0x000000ffff0d7224 */ /* 0x000fc400078e0002 */
[C---:B------:R-:W-:Y:S02]  /*ea40*/  IMAD R12, R3.reuse, R12, R8 ;  /* 0x0000000c030c7224 */ /* 0x040fe400078e0208 */
[----:B------:R-:W-:Y:S02]  /*ea50*/  @!P4 IMAD.MOV R13, RZ, RZ, -R13 ;  /* 0x000000ffff0dc224 */ /* 0x000fe400078e0a0d */
[----:B------:R-:W-:Y:S01]  /*ea60*/  @!P6 IMAD.MOV R7, RZ, RZ, -R7 ;  /* 0x000000ffff07e224 */ /* 0x000fe200078e0a07 */
[----:B------:R-:W-:Y:S01]  /*ea70*/  ISETP.GT.U32.AND P4, PT, R3, R12, PT ;  /* 0x0000000c0300720c */ /* 0x000fe20003f84070 */
[--C-:B------:R-:W-:Y:S01]  /*ea80*/  @!P1 IMAD.IADD R14, R14, 0x1, -R3.reuse ;  /* 0x000000010e0e9824 */ /* 0x100fe200078e0a03 */
[----:B------:R-:W-:Y:S01]  /*ea90*/  ISETP.GE.AND P6, PT, R16, RZ, PT ;  /* 0x000000ff1000720c */ /* 0x000fe20003fc6270 */
[----:B------:R-:W-:Y:S01]  /*eaa0*/  @!P5 IMAD.IADD R5, R5, 0x1, -R3 ;  /* 0x000000010505d824 */ /* 0x000fe200078e0a03 */
[----:B------:R0:W-:Y:S01]  /*eab0*/  STL [R1+0x5f0], R7 ;  /* 0x0005f00701007387 */ /* 0x0001e20000100800 */
[C---:B------:R-:W-:Y:S01]  /*eac0*/  VIADD R8, R0.reuse, 0xf0 ;  /* 0x000000f000087836 */ /* 0x040fe20000000000 */
[----:B------:R-:W-:Y:S01]  /*ead0*/  IABS R16, R16 ;  /* 0x0000001000107213 */ /* 0x000fe20000000000 */
[----:B------:R-:W-:Y:S01]  /*eae0*/  VIADD R17, R0, 0xed ;  /* 0x000000ed00117836 */ /* 0x000fe20000000000 */
[----:B------:R-:W-:Y:S01]  /*eaf0*/  ISETP.GT.U32.AND P5, PT, R3, R5, PT ;  /* 0x000000050300720c */ /* 0x000fe20003fa4070 */
[----:B------:R-:W-:Y:S01]  /*eb00*/  STL [R1+0x5e8], R13 ;  /* 0x0005e80d01007387 */ /* 0x000fe20000100800 */
[----:B------:R-:W-:Y:S01]  /*eb10*/  ISETP.GE.AND P1, PT, R9, RZ, PT ;  /* 0x000000ff0900720c */ /* 0x000fe20003f26270 */
[----:B------:R-:W-:Y:S01]  /*eb20*/  IMAD.HI.U32 R10, R4, R16, RZ ;  /* 0x00000010040a7227 */ /* 0x000fe200078e00ff */
[----:B------:R-:W-:-:S02]  /*eb30*/  IABS R9, R9 ;  /* 0x0000000900097213 */ /* 0x000fc40000000000 */
[----:B------:R-:W-:Y:S01]  /*eb40*/  IABS R15, R17 ;  /* 0x00000011000f7213 */ /* 0x000fe20000000000 */
[----:B0-----:R-:W-:Y:S02]  /*eb50*/  IMAD.MOV.U32 R7, RZ, RZ, R14 ;  /* 0x000000ffff077224 */ /* 0x001fe400078e000e */
[----:B------:R-:W-:Y:S02]  /*eb60*/  @!P4 IMAD.IADD R12, R12, 0x1, -R3 ;  /* 0x000000010c0cc824 */ /* 0x000fe400078e0a03 */
[----:B------:R-:W-:Y:S01]  /*eb70*/  @!P0 IMAD.MOV R7, RZ, RZ, -R7 ;  /* 0x000000ffff078224 */ /* 0x000fe200078e0a07 */
[----:B------:R-:W-:Y:S01]  /*eb80*/  ISETP.GE.AND P0, PT, R8, RZ, PT ;  /* 0x000000ff0800720c */ /* 0x000fe20003f06270 */
[----:B------:R-:W-:Y:S01]  /*eb90*/  IMAD.MOV R2, RZ, RZ, -R10 ;  /* 0x000000ffff027224 */ /* 0x000fe200078e0a0a */
[----:B------:R-:W-:Y:S01]  /*eba0*/  IABS R8, R8 ;  /* 0x0000000800087213 */ /* 0x000fe20000000000 */
[----:B------:R-:W-:Y:S01]  /*ebb0*/  @!P5 IMAD.IADD R5, R5, 0x1, -R3 ;  /* 0x000000010505d824 */ /* 0x000fe200078e0a03 */
[----:B------:R-:W-:Y:S01]  /*ebc0*/  ISETP.GT.U32.AND P4, PT, R3, R12, PT ;  /* 0x0000000c0300720c */ /* 0x000fe20003f84070 */
[C---:B------:R-:W-:Y:S01]  /*ebd0*/  IMAD.HI.U32 R10, R4.reuse, R9, RZ ;  /* 0x00000009040a7227 */ /* 0x040fe200078e00ff */
[----:B------:R0:W-:Y:S03]  /*ebe0*/  STL [R1+0x5e4], R7 ;  /* 0x0005e40701007387 */ /* 0x0001e60000100800 */
[----:B------:R-:W-:-:S04]  /*ebf0*/  IMAD.HI.U32 R14, R4, R8, RZ ;  /* 0x00000008040e7227 */ /* 0x000fc800078e00ff */
[----:B------:R-:W-:Y:S02]  /*ec00*/  IMAD.MOV R14, RZ, RZ, -R14 ;  /* 0x000000ffff0e7224 */ /* 0x000fe400078e0a0e */
[C---:B------:R-:W-:Y:S01]  /*ec10*/  IMAD R16, R3.reuse, R2, R16 ;  /* 0x0000000203107224 */ /* 0x040fe200078e0210 */
[----:B------:R-:W-:Y:S01]  /*ec20*/  IABS R2, R11 ;  /* 0x0000000b00027213 */ /* 0x000fe20000000000 */
[----:B0-----:R-:W-:Y:S02]  /*ec30*/  IMAD.MOV.U32 R7, RZ, RZ, R5 ;  /* 0x000000ffff077224 */ /* 0x001fe400078e0005 */
[----:B------:R-:W-:Y:S01]  /*ec40*/  IMAD.MOV R10, RZ, RZ, -R10 ;  /* 0x000000ffff0a7224 */ /* 0x000fe200078e0a0a */
[C---:B------:R-:W-:Y:S01]  /*ec50*/  ISETP.GT.U32.AND P5, PT, R3.reuse, R16, PT ;  /* 0x000000100300720c */ /* 0x040fe20003fa4070 */
[C---:B------:R-:W-:Y:S02]  /*ec60*/  IMAD R5, R3.reuse, R14, R8 ;  /* 0x0000000e03057224 */ /* 0x040fe400078e0208 */
[----:B------:R-:W-:-:S02]  /*ec70*/  IMAD R9, R3, R10, R9 ;  /* 0x0000000a03097224 */ /* 0x000fc400078e0209 */
[----:B------:R-:W-:Y:S01]  /*ec80*/  @!P4 IMAD.IADD R12, R12, 0x1, -R3 ;  /* 0x000000010c0cc824 */ /* 0x000fe200078e0a03 */
[----:B------:R-:W-:Y:S01]  /*ec90*/  ISETP.GT.U32.AND P4, PT, R3, R5, PT ;  /* 0x000000050300720c */ /* 0x000fe20003f84070 */
[----:B------:R-:W-:-:S04]  /*eca0*/  IMAD.HI.U32 R10, R4, R2, RZ ;  /* 0x00000002040a7227 */ /* 0x000fc800078e00ff */
        /* <DEDUP_REMOVED lines=8> */
[----:B------:R-:W-:-:S04]  /*ed30*/  IMAD.HI.U32 R19, R4, R15, RZ ;  /* 0x0000000f04137227 */ /* 0x000fc800078e00ff */
[----:B------:R-:W-:Y:S02]  /*ed40*/  IMAD.MOV R19, RZ, RZ, -R19 ;  /* 0x000000ffff137224 */ /* 0x000fe400078e0a13 */
[----:B------:R-:W-:Y:S01]  /*ed50*/  @!P2 IMAD.IADD R9, R9, 0x1, -R3 ;  /* 0x000000010909a824 */ /* 0x000fe200078e0a03 */
[C---:B------:R-:W-:Y:S01]  /*ed60*/  ISETP.GT.U32.AND P2, PT, R3.reuse, R16, PT ;  /* 0x000000100300720c */ /* 0x040fe20003f44070 */
[----:B0-----:R-:W-:Y:S02]  /*ed70*/  IMAD.MOV.U32 R7, RZ, RZ, R12 ;  /* 0x000000ffff077224 */ /* 0x001fe400078e000c */
[----:B------:R-:W-:Y:S01]  /*ed80*/  VIADD R18, R0, 0xee ;  /* 0x000000ee00127836 */ /* 0x000fe20000000000 */
[C---:B------:R-:W-:Y:S01]  /*ed90*/  ISETP.GT.U32.AND P4, PT, R3.reuse, R9, PT ;  /* 0x000000090300720c */ /* 0x040fe20003f84070 */
[----:B------:R-:W-:Y:S01]  /*eda0*/  @!P3 IMAD.MOV R7, RZ, RZ, -R7 ;  /* 0x000000ffff07b224 */ /* 0x000fe200078e0a07 */
[C---:B------:R-:W-:Y:S01]  /*edb0*/  ISETP.GT.U32.AND P3, PT, R3.reuse, R5, PT ;  /* 0x000000050300720c */ /* 0x040fe20003f64070 */
[----:B------:R-:W-:Y:S01]  /*edc0*/  @!P5 IMAD.IADD R2, R2, 0x1, -R3 ;  /* 0x000000010202d824 */ /* 0x000fe200078e0a03 */
[----:B------:R-:W-:Y:S01]  /*edd0*/  IABS R13, R18 ;  /* 0x00000012000d7213 */ /* 0x000fe20000000000 */
[C---:B------:R-:W-:Y:S01]  /*ede0*/  IMAD R15, R3.reuse, R19, R15 ;  /* 0x00000013030f7224 */ /* 0x040fe200078e020f */
[----:B------:R0:W-:Y:S01]  /*edf0*/  STL [R1+0x5dc], R7 ;  /* 0x0005dc0701007387 */ /* 0x0001e20000100800 */
[----:B------:R-:W-:Y:S01]  /*ee00*/  VIADD R10, R0, 0xec ;  /* 0x000000ec000a7836 */ /* 0x000fe20000000000 */
[----:B------:R-:W-:Y:S01]  /*ee10*/  ISETP.GT.U32.AND P5, PT, R3, R2, PT ;  /* 0x000000020300720c */ /* 0x000fe20003fa4070 */
[----:B------:R-:W-:-:S04]  /*ee20*/  IMAD.HI.U32 R8, R4, R13, RZ ;  /* 0x0000000d04087227 */ /* 0x000fc800078e00ff */
[----:B------:R-:W-:Y:S02]  /*ee30*/  IMAD.MOV R8, RZ, RZ, -R8 ;  /* 0x000000ffff087224 */ /* 0x000fe400078e0a08 */
[--C-:B------:R-:W-:Y:S01]  /*ee40*/  @!P3 IMAD.IADD R5, R5, 0x1, -R3.reuse ;  /* 0x000000010505b824 */ /* 0x100fe200078e0a03 */
[----:B------:R-:W-:Y:S01]  /*ee50*/  ISETP.GT.U32.AND P3, PT, R3, R15, PT ;  /* 0x0000000f0300720c */ /* 0x000fe20003f64070 */
[----:B------:R-:W-:Y:S01]  /*ee60*/  @!P4 IMAD.IADD R9, R9, 0x1, -R3 ;  /* 0x000000010909c824 */ /* 0x000fe200078e0a03 */
[----:B------:R-:W-:Y:S01]  /*ee70*/  ISETP.GE.AND P4, PT, R11, RZ, PT ;  /* 0x000000ff0b00720c */ /* 0x000fe20003f86270 */
[----:B------:R-:W-:Y:S02]  /*ee80*/  VIADD R11, R0, 0xea ;  /* 0x000000ea000b7836 */ /* 0x000fe40000000000 */
[C---:B------:R-:W-:Y:S01]  /*ee90*/  IMAD R13, R3.reuse, R8, R13 ;  /* 0x00000008030d7224 */ /* 0x040fe200078e020d */
[----:B------:R-:W-:Y:S01]  /*eea0*/  IABS R8, R10 ;  /* 0x0000000a00087213 */ /* 0x000fe20000000000 */
[----:B------:R-:W-:Y:S01]  /*eeb0*/  @!P5 IMAD.IADD R2, R2, 0x1, -R3 ;  /* 0x000000010202d824 */ /* 0x000fe200078e0a03 */
[----:B------:R-:W-:Y:S01]  /*eec0*/  ISETP.GE.AND P5, PT, R18, RZ, PT ;  /* 0x000000ff1200720c */ /* 0x000fe20003fa6270 */
[----:B0-----:R-:W-:Y:S01]  /*eed0*/  IMAD.MOV.U32 R7, RZ, RZ, R9 ;  /* 0x000000ffff077224 */ /* 0x001fe200078e0009 */
[----:B------:R-:W-:Y:S01]  /*eee0*/  IABS R18, R11 ;  /* 0x0000000b00127213 */ /* 0x000fe20000000000 */
[--C-:B------:R-:W-:Y:S01]  /*eef0*/  @!P2 IMAD.IADD R16, R16, 0x1, -R3.reuse ;  /* 0x000000011010a824 */ /* 0x100fe200078e0a03 */
[----:B------:R-:W-:Y:S01]  /*ef00*/  ISETP.GT.U32.AND P2, PT, R3, R13, PT ;  /* 0x0000000d0300720c */ /* 0x000fe20003f44070 */
[----:B------:R-:W-:-:S02]  /*ef10*/  @!P3 IMAD.IADD R15, R15, 0x1, -R3 ;  /* 0x000000010f0fb824 */ /* 0x000fc400078e0a03 */
[----:B------:R-:W-:Y:S02]  /*ef20*/  @!P1 IMAD.MOV R7, RZ, RZ, -R7 ;  /* 0x000000ffff079224 */ /* 0x000fe400078e0a07 */
[----:B------:R-:W-:Y:S01]  /*ef30*/  IMAD.MOV.U32 R21, RZ, RZ, R16 ;  /* 0x000000ffff157224 */ /* 0x000fe200078e0010 */
[----:B------:R-:W-:Y:S01]  /*ef40*/  ISETP.GT.U32.AND P1, PT, R3, R15, PT ;  /* 0x0000000f0300720c */ /* 0x000fe20003f24070 */
[----:B------:R-:W-:-:S04]  /*ef50*/  IMAD.HI.U32 R16, R4, R18, RZ ;  /* 0x0000001204107227 */ /* 0x000fc800078e00ff */
[----:B------:R-:W-:Y:S02]  /*ef60*/  VIADD R14, R0, 0xeb ;  /* 0x000000eb000e7836 */ /* 0x000fe40000000000 */
[----:B------:R-:W-:Y:S02]  /*ef70*/  IMAD.MOV R16, RZ, RZ, -R16 ;  /* 0x000000ffff107224 */ /* 0x000fe400078e0a10 */
[----:B------:R-:W-:Y:S01]  /*ef80*/  IMAD.HI.U32 R19, R4, R8, RZ ;  /* 0x0000000804137227 */ /* 0x000fe200078e00ff */
[----:B------:R-:W-:-:S03]  /*ef90*/  IABS R12, R14 ;  /* 0x0000000e000c7213 */ /* 0x000fc60000000000 */
[----:B------:R-:W-:Y:S02]  /*efa0*/  IMAD R18, R3, R16, R18 ;  /* 0x0000001003127224 */ /* 0x000fe400078e0212 */
[----:B------:R-:W-:Y:S01]  /*efb0*/  @!P2 IMAD.IADD R13, R13, 0x1, -R3 ;  /* 0x000000010d0da824 */ /* 0x000fe200078e0a03 */
[----:B------:R-:W-:Y:S01]  /*efc0*/  ISETP.GE.AND P2, PT, R17, RZ, PT ;  /* 0x000000ff1100720c */ /* 0x000fe20003f46270 */
[----:B------:R-:W-:Y:S02]  /*efd0*/  IMAD.MOV R19, RZ, RZ, -R19 ;  /* 0x000000ffff137224 */ /* 0x000fe400078e0a13 */
[----:B------:R-:W-:Y:S01]  /*efe0*/  @!P1 IMAD.IADD R15, R15, 0x1, -R3 ;  /* 0x000000010f0f9824 */ /* 0x000fe200078e0a03 */
[C---:B------:R-:W-:Y:S01]  /*eff0*/  ISETP.GT.U32.AND P1, PT, R3.reuse, R18, PT ;  /* 0x000000120300720c */ /* 0x040fe20003f24070 */
[----:B------:R-:W-:Y:S01]  /*f000*/  IMAD.HI.U32 R20, R4, R12, RZ ;  /* 0x0000000c04147227 */ /* 0x000fe200078e00ff */
[----:B------:R-:W-:-:S03]  /*f010*/  ISETP.GT.U32.AND P3, PT, R3, R13, PT ;  /* 0x0000000d0300720c */ /* 0x000fc60003f64070 */
[----:B------:R-:W-:Y:S02]  /*f020*/  @!P6 IMAD.MOV R21, RZ, RZ, -R21 ;  /* 0x000000ffff15e224 */ /* 0x000fe400078e0a15 */
[----:B------:R-:W-:Y:S01]  /*f030*/  @!P0 IMAD.MOV R5, RZ, RZ, -R5 ;  /* 0x000000ffff058224 */ /* 0x000fe200078e0a05 */
[----:B------:R-:W-:Y:S01]  /*f040*/  ISETP.GE.AND P0, PT, R10, RZ, PT ;  /* 0x000000ff0a00720c */ /* 0x000fe20003f06270 */
[C---:B------:R-:W-:Y:S01]  /*f050*/  IMAD R8, R3.reuse, R19, R8 ;  /* 0x0000001303087224 */ /* 0x040fe200078e0208 */
[----:B------:R-:W-:Y:S01]  /*f060*/  STL [R1+0x5d8], R21 ;  /* 0x0005d81501007387 */ /* 0x000fe20000100800 */
[----:B------:R-:W-:Y:S02]  /*f070*/  @!P4 IMAD.MOV R2, RZ, RZ, -R2 ;  /* 0x000000ffff02c224 */ /* 0x000fe400078e0a02 */
[----:B------:R-:W-:Y:S01]  /*f080*/  IMAD.MOV R20, RZ, RZ, -R20 ;  /* 0x000000ffff147224 */ /* 0x000fe200078e0a14 */
[----:B------:R0:W-:Y:S01]  /*f090*/  STL [R1+0x5d4], R7 ;  /* 0x0005d40701007387 */ /* 0x0001e20000100800 */
[----:B------:R-:W-:Y:S01]  /*f0a0*/  ISETP.GT.U32.AND P6, PT, R3, R8, PT ;  /* 0x000000080300720c */ /* 0x000fe20003fc4070 */
[----:B------:R-:W-:-:S02]  /*f0b0*/  @!P1 IMAD.IADD R18, R18, 0x1, -R3 ;  /* 0x0000000112129824 */ /* 0x000fc400078e0a03 */
[----:B------:R-:W-:Y:S01]  /*f0c0*/  STL [R1+0x5d0], R5 ;  /* 0x0005d00501007387 */ /* 0x000fe20000100800 */
[----:B------:R-:W-:Y:S02]  /*f0d0*/  IMAD R12, R3, R20, R12 ;  /* 0x00000014030c7224 */ /* 0x000fe400078e020c */
[----:B------:R-:W-:Y:S01]  /*f0e0*/  @!P3 IMAD.IADD R13, R13, 0x1, -R3 ;  /* 0x000000010d0db824 */ /* 0x000fe200078e0a03 */
[----:B------:R1:W-:Y:S01]  /*f0f0*/  STL [R1+0x5cc], R2 ;  /* 0x0005cc0201007387 */ /* 0x0003e20000100800 */
[----:B------:R-:W-:Y:S01]  /*f100*/  VIADD R17, R0, 0xe9 ;  /* 0x000000e900117836 */ /* 0x000fe20000000000 */
[C---:B------:R-:W-:Y:S01]  /*f110*/  ISETP.GT.U32.AND P4, PT, R3.reuse, R12, PT ;  /* 0x0000000c0300720c */ /* 0x040fe20003f84070 */
[----:B0-----:R-:W-:Y:S01]  /*f120*/  IMAD.MOV.U32 R7, RZ, RZ, R13 ;  /* 0x000000ffff077224 */ /* 0x001fe200078e000d */
[----:B------:R-:W-:Y:S01]  /*f130*/  ISETP.GT.U32.AND P1, PT, R3, R18, PT ;  /* 0x000000120300720c */ /* 0x000fe20003f24070 */
[----:B------:R-:W-:Y:S01]  /*f140*/  IMAD.MOV.U32 R21, RZ, RZ, R15 ;  /* 0x000000ffff157224 */ /* 0x000fe200078e000f */
[----:B------:R-:W-:Y:S01]  /*f150*/  IABS R9, R17 ;  /* 0x0000001100097213 */ /* 0x000fe20000000000 */
[----:B------:R-:W-:Y:S01]  /*f160*/  @!P6 IMAD.IADD R8, R8, 0x1, -R3 ;  /* 0x000000010808e824 */ /* 0x000fe200078e0a03 */
[----:B------:R-:W-:Y:S01]  /*f170*/  ISETP.GE.AND P3, PT, R14, RZ, PT ;  /* 0x000000ff0e00720c */ /* 0x000fe20003f66270 */
[----:B------:R-:W-:Y:S01]  /*f180*/  @!P5 IMAD.MOV R7, RZ, RZ, -R7 ;  /* 0x000000ffff07d224 */ /* 0x000fe200078e0a07 */
[----:B------:R-:W-:Y:S01]  /*f190*/  ISETP.GE.AND P6, PT, R11, RZ, PT ;  /* 0x000000ff0b00720c */ /* 0x000fe20003fc6270 */
[----:B-1----:R-:W-:Y:S01]  /*f1a0*/  VIADD R2, R0, 0xe8 ;  /* 0x000000e800027836 */ /* 0x002fe20000000000 */
[----:B------:R-:W-:Y:S01]  /*f1b0*/  ISETP.GT.U32.AND P5, PT, R3, R8, PT ;  /* 0x000000080300720c */ /* 0x000fe20003fa4070 */
[----:B------:R-:W-:Y:S01]  /*f1c0*/  IMAD.HI.U32 R14, R4, R9, RZ ;  /* 0x00000009040e7227 */ /* 0x000fe200078e00ff */
[----:B------:R0:W-:Y:S02]  /*f1d0*/  STL [R1+0x5c8], R7 ;  /* 0x0005c80701007387 */ /* 0x0001e40000100800 */
[----:B------:R-:W-:Y:S01]  /*f1e0*/  IABS R16, R2 ;  /* 0x0000000200107213 */ /* 0x000fe20000000000 */
[----:B------:R-:W-:-:S02]  /*f1f0*/  @!P4 IMAD.IADD R12, R12, 0x1, -R3 ;  /* 0x000000010c0cc824 */ /* 0x000fc400078e0a03 */
[----:B------:R-:W-:Y:S02]  /*f200*/  IMAD.MOV R14, RZ, RZ, -R14 ;  /* 0x000000ffff0e7224 */ /* 0x000fe400078e0a0e */
[----:B------:R-:W-:Y:S01]  /*f210*/  IMAD.HI.U32 R13, R4, R16, RZ ;  /* 0x00000010040d7227 */ /* 0x000fe200078e00ff */
[----:B------:R-:W-:-:S03]  /*f220*/  ISETP.GT.U32.AND P4, PT, R3, R12, PT ;  /* 0x0000000c0300720c */ /* 0x000fc60003f84070 */
[----:B------:R-:W-:Y:S02]  /*f230*/  IMAD.MOV R19, RZ, RZ, -R13 ;  /* 0x000000ffff137224 */ /* 0x000fe400078e0a0d */
[----:B------:R-:W-:Y:S02]  /*f240*/  VIADD R11, R0, 0xe6 ;  /* 0x000000e6000b7836 */ /* 0x000fe40000000000 */
[C---:B------:R-:W-:Y:S02]  /*f250*/  IMAD R16, R3.reuse, R19, R16 ;  /* 0x0000001303107224 */ /* 0x040fe400078e0210 */
[----:B------:R-:W-:Y:S02]  /*f260*/  @!P1 IMAD.IADD R18, R18, 0x1, -R3 ;  /* 0x0000000112129824 */ /* 0x000fe400078e0a03 */
[C---:B------:R-:W-:Y:S01]  /*f270*/  IMAD R9, R3.reuse, R14, R9 ;  /* 0x0000000e03097224 */ /* 0x040fe200078e0209 */
[C---:B------:R-:W-:Y:S01]  /*f280*/  ISETP.GT.U32.AND P1, PT, R3.reuse, R16, PT ;  /* 0x000000100300720c */ /* 0x040fe20003f24070 */
[--C-:B------:R-:W-:Y:S01]  /*f290*/  @!P5 IMAD.IADD R8, R8, 0x1, -R3.reuse ;  /* 0x000000010808d824 */ /* 0x100fe200078e0a03 */
[----:B------:R-:W-:Y:S01]  /*f2a0*/  IABS R14, R11 ;  /* 0x0000000b000e7213 */ /* 0x000fe20000000000 */
[----:B------:R-:W-:Y:S01]  /*f2b0*/  VIADD R5, R0, 0xe7 ;  /* 0x000000e700057836 */ /* 0x000fe20000000000 */
[----:B------:R-:W-:Y:S01]  /*f2c0*/  ISETP.GT.U32.AND P5, PT, R3, R9, PT ;  /* 0x000000090300720c */ /* 0x000fe20003fa4070 */
[----:B------:R-:W-:Y:S01]  /*f2d0*/  @!P4 IMAD.IADD R12, R12, 0x1, -R3 ;  /* 0x000000010c0cc824 */ /* 0x000fe200078e0a03 */
[----:B------:R-:W-:Y:S01]  /*f2e0*/  ISETP.GE.AND P4, PT, R17, RZ, PT ;  /* 0x000000ff1100720c */ /* 0x000fe20003f86270 */
[----:B------:R-:W-:Y:S01]  /*f2f0*/  IMAD.MOV.U32 R13, RZ, RZ, R14 ;  /* 0x000000ffff0d7224 */ /* 0x000fe200078e000e */
[----:B------:R-:W-:Y:S01]  /*f300*/  IABS R10, R5 ;  /* 0x00000005000a7213 */ /* 0x000fe20000000000 */
[----:B------:R-:W-:-:S02]  /*f310*/  VIADD R14, R0, 0xe5 ;  /* 0x000000e5000e7836 */ /* 0x000fc40000000000 */
[----:B------:R-:W-:Y:S02]  /*f320*/  @!P2 IMAD.MOV R21, RZ, RZ, -R21 ;  /* 0x000000ffff15a224 */ /* 0x000fe400078e0a15 */
[----:B------:R-:W-:Y:S01]  /*f330*/  @!P1 IMAD.IADD R16, R16, 0x1, -R3 ;  /* 0x0000000110109824 */ /* 0x000fe200078e0a03 */
[----:B------:R-:W-:Y:S01]  /*f340*/  IABS R17, R14 ;  /* 0x0000000e00117213 */ /* 0x000fe20000000000 */
[C---:B------:R-:W-:Y:S01]  /*f350*/  IMAD.HI.U32 R19, R4.reuse, R10, RZ ;  /* 0x0000000a04137227 */ /* 0x040fe200078e00ff */
[----:B------:R-:W-:Y:S02]  /*f360*/  STL [R1+0x5c4], R21 ;  /* 0x0005c41501007387 */ /* 0x000fe40000100800 */
[----:B------:R-:W-:Y:S01]  /*f370*/  ISETP.GT.U32.AND P2, PT, R3, R16, PT ;  /* 0x000000100300720c */ /* 0x000fe20003f44070 */
[----:B------:R-:W-:-:S04]  /*f380*/  IMAD.HI.U32 R15, R4, R17, RZ ;  /* 0x00000011040f7227 */ /* 0x000fc800078e00ff */
[----:B------:R-:W-:Y:S01]  /*f390*/  @!P5 IMAD.IADD R9, R9, 0x1, -R3 ;  /* 0x000000010909d824 */ /* 0x000fe200078e0a03 */
[----:B------:R-:W-:Y:S01]  /*f3a0*/  ISETP.GE.AND P5, PT, R2, RZ, PT ;  /* 0x000000ff0200720c */ /* 0x000fe20003fa6270 */
[----:B0-----:R-:W-:Y:S02]  /*f3b0*/  IMAD.MOV.U32 R7, RZ, RZ, R8 ;  /* 0x000000ffff077224 */ /* 0x001fe400078e0008 */
[----:B------:R-:W-:Y:S01]  /*f3c0*/  IMAD.MOV R15, RZ, RZ, -R15 ;  /* 0x000000ffff0f7224 */ /* 0x000fe200078e0a0f */
[----:B------:R-:W-:Y:S01]  /*f3d0*/  ISETP.GT.U32.AND P1, PT, R3, R9, PT ;  /* 0x000000090300720c */ /* 0x000fe20003f24070 */
[----:B------:R-:W-:-:S04]  /*f3e0*/  IMAD.HI.U32 R20, R4, R13, RZ ;  /* 0x0000000d04147227 */ /* 0x000fc800078e00ff */
[----:B------:R-:W-:Y:S02]  /*f3f0*/  IMAD.MOV R19, RZ, RZ, -R19 ;  /* 0x000000ffff137224 */ /* 0x000fe400078e0a13 */
[----:B------:R-:W-:Y:S02]  /*f400*/  @!P0 IMAD.MOV R7, RZ, RZ, -R7 ;  /* 0x000000ffff078224 */ /* 0x000fe400078e0a07 */
[C---:B------:R-:W-:Y:S02]  /*f410*/  IMAD R15, R3.reuse, R15, R17 ;  /* 0x0000000f030f7224 */ /* 0x040fe400078e0211 */
[----:B------:R-:W-:Y:S01]  /*f420*/  IMAD.MOV R20, RZ, RZ, -R20 ;  /* 0x000000ffff147224 */ /* 0x000fe200078e0a14 */
[----:B------:R0:W-:Y:S01]  /*f430*/  STL [R1+0x5c0], R7 ;  /* 0x0005c00701007387 */ /* 0x0001e20000100800 */
[C---:B------:R-:W-:Y:S02]  /*f440*/  IMAD R10, R3.reuse, R19, R10 ;  /* 0x00000013030a7224 */ /* 0x040fe400078e020a */
[----:B------:R-:W-:Y:S01]  /*f450*/  @!P2 IMAD.IADD R16, R16, 0x1, -R3 ;  /* 0x000000011010a824 */ /* 0x000fe200078e0a03 */
[C---:B------:R-:W-:Y:S01]  /*f460*/  ISETP.GT.U32.AND P2, PT, R3.reuse, R15, PT ;  /* 0x0000000f0300720c */ /* 0x040fe20003f44070 */
[----:B------:R-:W-:Y:S01]  /*f470*/  IMAD.MOV.U32 R8, RZ, RZ, R12 ;  /* 0x000000ffff087224 */ /* 0x000fe200078e000c */
[C---:B------:R-:W-:Y:S01]  /*f480*/  ISETP.GT.U32.AND P0, PT, R3.reuse, R10, PT ;  /* 0x0000000a0300720c */ /* 0x040fe20003f04070 */
[----:B------:R-:W-:-:S02]  /*f490*/  IMAD R13, R3, R20, R13 ;  /* 0x00000014030d7224 */ /* 0x000fc400078e020d */
[----:B------:R-:W-:Y:S01]  /*f4a0*/  @!P3 IMAD.MOV R8, RZ, RZ, -R8 ;  /* 0x000000ffff08b224 */ /* 0x000fe200078e0a08 */
[----:B------:R-:W-:Y:S01]  /*f4b0*/  ISETP.GE.AND P3, PT, R5, RZ, PT ;  /* 0x000000ff0500720c */ /* 0x000fe20003f66270 */
[----:B0-----:R-:W-:Y:S02]  /*f4c0*/  IMAD.MOV.U32 R7, RZ, RZ, R18 ;  /* 0x000000ffff077224 */ /* 0x001fe400078e0012 */
[----:B------:R-:W-:Y:S01]  /*f4d0*/  @!P1 IMAD.IADD R9, R9, 0x1, -R3 ;  /* 0x0000000109099824 */ /* 0x000fe200078e0a03 */
[----:B------:R-:W-:Y:S01]  /*f4e0*/  ISETP.GE.AND P1, PT, R11, RZ, PT ;  /* 0x000000ff0b00720c */ /* 0x000fe20003f26270 */
[----:B------:R-:W-:Y:S01]  /*f4f0*/  @!P6 IMAD.MOV R7, RZ, RZ, -R7 ;  /* 0x000000ffff07e224 */ /* 0x000fe200078e0a07 */
[----:B------:R-:W-:Y:S01]  /*f500*/  ISETP.GT.U32.AND P6, PT, R3, R13, PT ;  /* 0x0000000d0300720c */ /* 0x000fe20003fc4070 */
[----:B------:R-:W-:Y:S01]  /*f510*/  STL [R1+0x5a4], R8 ;  /* 0x0005a40801007387 */ /* 0x000fe20000100800 */
[C---:B------:R-:W-:Y:S02]  /*f520*/  VIADD R11, R0.reuse, 0xe3 ;  /* 0x000000e3000b7836 */ /* 0x040fe40000000000 */
[----:B------:R-:W-:Y:S01]  /*f530*/  VIADD R2, R0, 0xe4 ;  /* 0x000000e400027836 */ /* 0x000fe20000000000 */
[----:B------:R0:W-:Y:S01]  /*f540*/  STL [R1+0x5a0], R7 ;  /* 0x0005a00701007387 */ /* 0x0001e20000100800 */
[--C-:B------:R-:W-:Y:S01]  /*f550*/  @!P2 IMAD.IADD R15, R15, 0x1, -R3.reuse ;  /* 0x000000010f0fa824 */ /* 0x100fe200078e0a03 */
[----:B------:R-:W-:Y:S01]  /*f560*/  IABS R12, R11 ;  /* 0x0000000b000c7213 */ /* 0x000fe20000000000 */
[----:B------:R-:W-:Y:S01]  /*f570*/  @!P0 IMAD.IADD R10, R10, 0x1, -R3 ;  /* 0x000000010a0a8824 */ /* 0x000fe200078e0a03 */
[----:B------:R-:W-:Y:S01]  /*f580*/  IABS R19, R2 ;  /* 0x0000000200137213 */ /* 0x000fe20000000000 */
[----:B------:R-:W-:Y:S01]  /*f590*/  VIADD R20, R0, 0xcf ;  /* 0x000000cf00147836 */ /* 0x000fe20000000000 */
[----:B------:R-:W-:Y:S01]  /*f5a0*/  ISETP.GE.AND P0, PT, R14, RZ, PT ;  /* 0x000000ff0e00720c */ /* 0x000fe20003f06270 */
[----:B------:R-:W-:Y:S01]  /*f5b0*/  IMAD.HI.U32 R14, R4, R12, RZ ;  /* 0x0000000c040e7227 */ /* 0x000fe200078e00ff */
[----:B------:R-:W-:-:S02]  /*f5c0*/  ISETP.GT.U32.AND P2, PT, R3, R15, PT ;  /* 0x0000000f0300720c */ /* 0x000fc40003f44070 */
[----:B------:R-:W-:Y:S01]  /*f5d0*/  IABS R21, R20 ;  /* 0x0000001400157213 */ /* 0x000fe20000000000 */
[----:B0-----:R-:W-:Y:S02]  /*f5e0*/  IMAD.MOV.U32 R7, RZ, RZ, R9 ;  /* 0x000000ffff077224 */ /* 0x001fe400078e0009 */
[----:B------:R-:W-:Y:S01]  /*f5f0*/  @!P6 IMAD.IADD R13, R13, 0x1, -R3 ;  /* 0x000000010d0de824 */ /* 0x000fe200078e0a03 */
[C---:B------:R-:W-:Y:S01]  /*f600*/  ISETP.GT.U32.AND P6, PT, R3.reuse, R10, PT ;  /* 0x0000000a0300720c */ /* 0x040fe20003fc4070 */
[----:B------:R-:W-:Y:S02]  /*f610*/  @!P4 IMAD.MOV R7, RZ, RZ, -R7 ;  /* 0x000000ffff07c224 */ /* 0x000fe400078e0a07 */
[----:B------:R-:W-:Y:S01]  /*f620*/  IMAD.HI.U32 R5, R4, R19, RZ ;  /* 0x0000001304057227 */ /* 0x000fe200078e00ff */
[----:B------:R-:W-:Y:S02]  /*f630*/  ISETP.GT.U32.AND P4, PT, R3, R13, PT ;  /* 0x0000000d0300720c */ /* 0x000fe40003f84070 */
[----:B------:R0:W-:Y:S01]  /*f640*/  STL [R1+0x59c], R7 ;  /* 0x00059c0701007387 */ /* 0x0001e20000100800 */
[----:B------:R-:W-:-:S02]  /*f650*/  IMAD.MOV R14, RZ, RZ, -R14 ;  /* 0x000000ffff0e7224 */ /* 0x000fc400078e0a0e */
[----:B------:R-:W-:Y:S02]  /*f660*/  IMAD.MOV R5, RZ, RZ, -R5 ;  /* 0x000000ffff057224 */ /* 0x000fe400078e0a05 */
[----:B------:R-:W-:Y:S02]  /*f670*/  VIADD R8, R0, 0xe2 ;  /* 0x000000e200087836 */ /* 0x000fe40000000000 */
[----:B------:R-:W-:Y:S02]  /*f680*/  IMAD R5, R3, R5, R19 ;  /* 0x0000000503057224 */ /* 0x000fe400078e0213 */
[--C-:B------:R-:W-:Y:S01]  /*f690*/  @!P2 IMAD.IADD R15, R15, 0x1, -R3.reuse ;  /* 0x000000010f0fa824 */ /* 0x100fe200078e0a03 */
[----:B------:R-:W-:Y:S01]  /*f6a0*/  IABS R9, R8 ;  /* 0x0000000800097213 */ /* 0x000fe20000000000 */
[----:B0-----:R-:W-:Y:S02]  /*f6b0*/  IMAD.MOV.U32 R7, RZ, RZ, R16 ;  /* 0x000000ffff077224 */ /* 0x001fe400078e0010 */
[----:B------:R-:W-:Y:S01]  /*f6c0*/  @!P6 IMAD.IADD R10, R10, 0x1, -R3 ;  /* 0x000000010a0ae824 */ /* 0x000fe200078e0a03 */
[C---:B------:R-:W-:Y:S01]  /*f6d0*/  ISETP.GT.U32.AND P6, PT, R3.reuse, R5, PT ;  /* 0x000000050300720c */ /* 0x040fe20003fc4070 */
[----:B------:R-:W-:Y:S01]  /*f6e0*/  @!P5 IMAD.MOV R7, RZ, RZ, -R7 ;  /* 0x000000ffff07d224 */ /* 0x000fe200078e0a07 */
[----:B------:R-:W-:Y:S01]  /*f6f0*/  ISETP.GE.AND P5, PT, R2, RZ, PT ;  /* 0x000000ff0200720c */ /* 0x000fe20003fa6270 */
[----:B------:R-:W-:-:S02]  /*f700*/  IMAD R2, R3, R14, R12 ;  /* 0x0000000e03027224 */ /* 0x000fc400078e020c */
[----:B------:R-:W-:Y:S01]  /*f710*/  @!P4 IMAD.IADD R13, R13, 0x1, -R3 ;  /* 0x000000010d0dc824 */ /* 0x000fe200078e0a03 */
[----:B------:R0:W-:Y:S01]  /*f720*/  STL [R1+0x598], R7 ;  /* 0x0005980701007387 */ /* 0x0001e20000100800 */
[----:B------:R-:W-:Y:S01]  /*f730*/  ISETP.GE.AND P4, PT, R11, RZ, PT ;  /* 0x000000ff0b00720c */ /* 0x000fe20003f86270 */
[----:B------:R-:W-:Y:S01]  /*f740*/  VIADD R11, R0, 0xe1 ;  /* 0x000000e1000b7836 */ /* 0x000fe20000000000 */
[----:B------:R-:W-:Y:S01]  /*f750*/  ISETP.GT.U32.AND P2, PT, R3, R2, PT ;  /* 0x000000020300720c */ /* 0x000fe20003f44070 */
[----:B------:R-:W-:-:S03]  /*f760*/  IMAD.HI.U32 R14, R4, R9, RZ ;  /* 0x00000009040e7227 */ /* 0x000fc600078e00ff */
[----:B------:R-:W-:Y:S01]  /*f770*/  IABS R16, R11 ;  /* 0x0000000b00107213 */ /* 0x000fe20000000000 */
[----:B------:R-:W-:Y:S02]  /*f780*/  VIADD R12, R0, 0xe0 ;  /* 0x000000e0000c7836 */ /* 0x000fe40000000000 */
[----:B0-----:R-:W-:Y:S02]  /*f790*/  IMAD.MOV.U32 R7, RZ, RZ, R10 ;  /* 0x000000ffff077224 */ /* 0x001fe400078e000a */
[----:B------:R-:W-:Y:S01]  /*f7a0*/  IMAD.MOV R14, RZ, RZ, -R14 ;  /* 0x000000ffff0e7224 */ /* 0x000fe200078e0a0e */
[----:B------:R-:W-:Y:S01]  /*f7b0*/  IABS R17, R12 ;  /* 0x0000000c00117213 */ /* 0x000fe20000000000 */
[----:B------:R-:W-:Y:S02]  /*f7c0*/  @!P3 IMAD.MOV R7, RZ, RZ, -R7 ;  /* 0x000000ffff07b224 */ /* 0x000fe400078e0a07 */
[--C-:B------:R-:W-:Y:S02]  /*f7d0*/  @!P2 IMAD.IADD R2, R2, 0x1, -R3.reuse ;  /* 0x000000010202a824 */ /* 0x100fe400078e0a03 */
[----:B------:R-:W-:Y:S01]  /*f7e0*/  @!P6 IMAD.IADD R5, R5, 0x1, -R3 ;  /* 0x000000010505e824 */ /* 0x000fe200078e0a03 */
[----:B------:R0:W-:Y:S01]  /*f7f0*/  STL [R1+0x594], R7 ;  /* 0x0005940701007387 */ /* 0x0001e20000100800 */
[C---:B------:R-:W-:Y:S01]  /*f800*/  IMAD R9, R3.reuse, R14, R9 ;  /* 0x0000000e03097224 */ /* 0x040fe200078e0209 */
[----:B------:R-:W-:Y:S01]  /*f810*/  ISETP.GE.AND P6, PT, R8, RZ, PT ;  /* 0x000000ff0800720c */ /* 0x000fe20003fc6270 */
[----:B------:R-:W-:Y:S01]  /*f820*/  IMAD.HI.U32 R8, R4, R16, RZ ;  /* 0x0000001004087227 */ /* 0x000fe200078e00ff */
[----:B------:R-:W-:-:S02]  /*f830*/  ISETP.GT.U32.AND P2, PT, R3, R2, PT ;  /* 0x000000020300720c */ /* 0x000fc40003f44070 */
[C---:B------:R-:W-:Y:S01]  /*f840*/  ISETP.GT.U32.AND P3, PT, R3.reuse, R5, PT ;  /* 0x000000050300720c */ /* 0x040fe20003f64070 */
[----:B------:R-:W-:Y:S01]  /*f850*/  @!P1 IMAD.MOV R13, RZ, RZ, -R13 ;  /* 0x000000ffff0d9224 */ /* 0x000fe200078e0a0d */
[----:B------:R-:W-:Y:S01]  /*f860*/  ISETP.GT.U32.AND P1, PT, R3, R9, PT ;  /* 0x000000090300720c */ /* 0x000fe20003f24070 */
[----:B------:R-:W-:-:S03]  /*f870*/  IMAD.HI.U32 R10, R4, R17, RZ ;  /* 0x00000011040a7227 */ /* 0x000fc600078e00ff */
[----:B------:R1:W-:Y:S01]  /*f880*/  STL [R1+0x590], R13 ;  /* 0x0005900d01007387 */ /* 0x0003e20000100800 */
[----:B0-----:R-:W-:Y:S02]  /*f890*/  IMAD.MOV.U32 R7, RZ, RZ, R15 ;  /* 0x000000ffff077224 */ /* 0x001fe400078e000f */
[----:B------:R-:W-:-:S04]  /*f8a0*/  IMAD.HI.U32 R24, R4, R21, RZ ;  /* 0x0000001504187227 */ /* 0x000fc800078e00ff */
[----:B------:R-:W-:Y:S01]  /*f8b0*/  @!P0 IMAD.MOV R7, RZ, RZ, -R7 ;  /* 0x000000ffff078224 */ /* 0x000fe200078e0a07 */
[----:B------:R-:W-:Y:S01]  /*f8c0*/  ISETP.GE.AND P0, PT, R11, RZ, PT ;  /* 0x000000ff0b00720c */ /* 0x000fe20003f06270 */
[----:B------:R-:W-:Y:S02]  /*f8d0*/  IMAD.MOV R11, RZ, RZ, -R8 ;  /* 0x000000ffff0b7224 */ /* 0x000fe400078e0a08 */
[----:B-1----:R-:W-:Y:S01]  /*f8e0*/  IMAD.MOV R13, RZ, RZ, -R10 ;  /* 0x000000ffff0d7224 */ /* 0x002fe200078e0a0a */
[----:B------:R0:W-:Y:S01]  /*f8f0*/  STL [R1+0x58c], R7 ;  /* 0x00058c0701007387 */ /* 0x0001e20000100800 */
[----:B------:R-:W-:Y:S02]  /*f900*/  IMAD R10, R3, R11, R16 ;  /* 0x0000000b030a7224 */ /* 0x000fe400078e0210 */
[--C-:B------:R-:W-:Y:S02]  /*f910*/  @!P2 IMAD.IADD R2, R2, 0x1, -R3.reuse ;  /* 0x000000010202a824 */ /* 0x100fe400078e0a03 */
[--C-:B------:R-:W-:Y:S01]  /*f920*/  @!P3 IMAD.IADD R5, R5, 0x1, -R3.reuse ;  /* 0x000000010505b824 */ /* 0x100fe200078e0a03 */
[----:B------:R-:W-:Y:S01]  /*f930*/  ISETP.GT.U32.AND P2, PT, R3, R10, PT ;  /* 0x0000000a0300720c */ /* 0x000fe20003f44070 */
[----:B------:R-:W-:Y:S01]  /*f940*/  @!P1 IMAD.IADD R9, R9, 0x1, -R3 ;  /* 0x0000000109099824 */ /* 0x000fe200078e0a03 */
[----:B------:R-:W-:Y:S01]  /*f950*/  ISETP.GE.AND P3, PT, R12, RZ, PT ;  /* 0x000000ff0c00720c */ /* 0x000fe20003f66270 */
[----:B------:R-:W-:-:S02]  /*f960*/  IMAD R16, R3, R13, R17 ;  /* 0x0000000d03107224 */ /* 0x000fc400078e0211 */
[----:B------:R-:W-:Y:S01]  /*f970*/  IMAD.MOV.U32 R15, RZ, RZ, R5 ;  /* 0x000000ffff0f7224 */ /* 0x000fe200078e0005 */
[C---:B------:R-:W-:Y:S01]  /*f980*/  ISETP.GT.U32.AND P1, PT, R3.reuse, R9, PT ;  /* 0x000000090300720c */ /* 0x040fe20003f24070 */
[----:B0-----:R-:W-:Y:S02]  /*f990*/  IMAD.MOV.U32 R7, RZ, RZ, R2 ;  /* 0x000000ffff077224 */ /* 0x001fe400078e0002 */
[----:B------:R-:W-:Y:S01]  /*f9a0*/  @!P5 IMAD.MOV R15, RZ, RZ, -R15 ;  /* 0x000000ffff0fd224 */ /* 0x000fe200078e0a0f */
[C---:B------:R-:W-:Y:S01]  /*f9b0*/  ISETP.GT.U32.AND P5, PT, R3.reuse, R16, PT ;  /* 0x000000100300720c */ /* 0x040fe20003fa4070 */
[----:B------:R-:W-:Y:S02]  /*f9c0*/  VIADD R8, R0, 0xdf ;  /* 0x000000df00087836 */ /* 0x000fe40000000000 */
[----:B------:R-:W-:Y:S01]  /*f9d0*/  @!P2 IMAD.IADD R10, R10, 0x1, -R3 ;  /* 0x000000010a0aa824 */ /* 0x000fe200078e0a03 */
[----:B------:R-:W-:Y:S01]  /*f9e0*/  STL [R1+0x588], R15 ;  /* 0x0005880f01007387 */ /* 0x000fe20000100800 */
[C---:B------:R-:W-:Y:S01]  /*f9f0*/  VIADD R11, R0.reuse, 0xdd ;  /* 0x000000dd000b7836 */ /* 0x040fe20000000000 */
[----:B------:R-:W-:Y:S01]  /*fa00*/  IABS R13, R8 ;  /* 0x00000008000d7213 */ /* 0x000fe20000000000 */
[----:B------:R-:W-:Y:S01]  /*fa10*/  VIADD R12, R0, 0xde ;  /* 0x000000de000c7836 */ /* 0x000fe20000000000 */
[----:B------:R-:W-:Y:S01]  /*fa20*/  ISETP.GT.U32.AND P2, PT, R3, R10, PT ;  /* 0x0000000a0300720c */ /* 0x000fe20003f44070 */
[----:B------:R-:W-:Y:S01]  /*fa30*/  @!P4 IMAD.MOV R7, RZ, RZ, -R7 ;  /* 0x000000ffff07c224 */ /* 0x000fe200078e0a07 */
[----:B------:R-:W-:Y:S01]  /*fa40*/  IABS R5, R11 ;  /* 0x0000000b00057213 */ /* 0x000fe20000000000 */
[--C-:B------:R-:W-:Y:S01]  /*fa50*/  @!P1 IMAD.IADD R9, R9, 0x1, -R3.reuse ;  /* 0x0000000109099824 */ /* 0x100fe200078e0a03 */
[----:B------:R-:W-:Y:S01]  /*fa60*/  IABS R14, R12 ;  /* 0x0000000c000e7213 */ /* 0x000fe20000000000 */
[----:B------:R-:W-:Y:S01]  /*fa70*/  @!P5 IMAD.IADD R16, R16, 0x1, -R3 ;  /* 0x000000011010d824 */ /* 0x000fe200078e0a03 */
[----:B------:R0:W-:Y:S01]  /*fa80*/  STL [R1+0x580], R7 ;  /* 0x0005800701007387 */ /* 0x0001e20000100800 */
[----:B------:R-:W-:Y:S01]  /*fa90*/  ISETP.GE.AND P4, PT, R8, RZ, PT ;  /* 0x000000ff0800720c */ /* 0x000fe20003f86270 */
[----:B------:R-:W-:Y:S01]  /*faa0*/  IMAD.HI.U32 R2, R4, R13, RZ ;  /* 0x0000000d04027227 */ /* 0x000fe200078e00ff */
[----:B------:R-:W-:-:S02]  /*fab0*/  ISETP.GE.AND P1, PT, R12, RZ, PT ;  /* 0x000000ff0c00720c */ /* 0x000fc40003f26270 */
[----:B------:R-:W-:Y:S01]  /*fac0*/  ISETP.GT.U32.AND P5, PT, R3, R16, PT ;  /* 0x000000100300720c */ /* 0x000fe20003fa4070 */
[----:B------:R-:W-:Y:S02]  /*fad0*/  IMAD.MOV.U32 R8, RZ, RZ, R5 ;  /* 0x000000ffff087224 */ /* 0x000fe400078e0005 */
[----:B------:R-:W-:-:S04]  /*fae0*/  IMAD.HI.U32 R5, R4, R14, RZ ;  /* 0x0000000e04057227 */ /* 0x000fc800078e00ff */
[----:B0-----:R-:W-:Y:S02]  /*faf0*/  IMAD.MOV.U32 R7, RZ, RZ, R9 ;  /* 0x000000ffff077224 */ /* 0x001fe400078e0009 */
[----:B------:R-:W-:Y:S02]  /*fb00*/  IMAD.MOV R2, RZ, RZ, -R2 ;  /* 0x000000ffff027224 */ /* 0x000fe400078e0a02 */
[----:B------:R-:W-:Y:S01]  /*fb10*/  @!P6 IMAD.MOV R7, RZ, RZ, -R7 ;  /* 0x000000ffff07e224 */ /* 0x000fe200078e0a07 */
[----:B------:R-:W-:Y:S01]  /*fb20*/  ISETP.GE.AND P6, PT, R11, RZ, PT ;  /* 0x000000ff0b00720c */ /* 0x000fe20003fc6270 */
[----:B------:R-:W-:Y:S02]  /*fb30*/  IMAD.MOV R5, RZ, RZ, -R5 ;  /* 0x000000ffff057224 */ /* 0x000fe400078e0a05 */
[----:B------:R-:W-:Y:S01]  /*fb40*/  @!P2 IMAD.IADD R10, R10, 0x1, -R3 ;  /* 0x000000010a0aa824 */ /* 0x000fe200078e0a03 */
[----:B------:R0:W-:Y:S01]  /*fb50*/  STL [R1+0x57c], R7 ;  /* 0x00057c0701007387 */ /* 0x0001e20000100800 */
[----:B------:R-:W-:-:S02]  /*fb60*/  IMAD R2, R3, R2, R13 ;  /* 0x0000000203027224 */ /* 0x000fc400078e020d */
[C---:B------:R-:W-:Y:S02]  /*fb70*/  IMAD R5, R3.reuse, R5, R14 ;  /* 0x0000000503057224 */ /* 0x040fe400078e020e */
[----:B------:R-:W-:Y:S01]  /*fb80*/  IMAD.HI.U32 R12, R4, R8, RZ ;  /* 0x00000008040c7227 */ /* 0x000fe200078e00ff */
[----:B------:R-:W-:-:S03]  /*fb90*/  ISETP.GT.U32.AND P2, PT, R3, R2, PT ;  /* 0x000000020300720c */ /* 0x000fc60003f44070 */
[----:B------:R-:W-:Y:S02]  /*fba0*/  IMAD.MOV R12, RZ, RZ, -R12 ;  /* 0x000000ffff0c7224 */ /* 0x000fe400078e0a0c */
[----:B0-----:R-:W-:Y:S02]  /*fbb0*/  IMAD.MOV.U32 R7, RZ, RZ, R10 ;  /* 0x000000ffff077224 */ /* 0x001fe400078e000a */
[----:B------:R-:W-:Y:S02]  /*fbc0*/  @!P5 IMAD.IADD R16, R16, 0x1, -R3 ;  /* 0x000000011010d824 */ /* 0x000fe400078e0a03 */
[----:B------:R-:W-:Y:S01]  /*fbd0*/  @!P0 IMAD.MOV R7, RZ, RZ, -R7 ;  /* 0x000000ffff078224 */ /* 0x000fe200078e0a07 */
[C---:B------:R-:W-:Y:S01]  /*fbe0*/  ISETP.GT.U32.AND P0, PT, R3.reuse, R5, PT ;  /* 0x000000050300720c */ /* 0x040fe20003f04070 */
[----:B------:R-:W-:Y:S02]  /*fbf0*/  IMAD R8, R3, R12, R8 ;  /* 0x0000000c03087224 */ /* 0x000fe400078e0208 */
[----:B------:R-:W-:Y:S01]  /*fc00*/  VIADD R12, R0, 0xdc ;  /* 0x000000dc000c7836 */ /* 0x000fe20000000000 */
[----:B------:R0:W-:Y:S01]  /*fc10*/  STL [R1+0x578], R7 ;  /* 0x0005780701007387 */ /* 0x0001e20000100800 */
[----:B------:R-:W-:-:S02]  /*fc20*/  @!P2 IMAD.IADD R2, R2, 0x1, -R3 ;  /* 0x000000010202a824 */ /* 0x000fc400078e0a03 */
[----:B------:R-:W-:Y:S01]  /*fc30*/  VIADD R9, R0, 0xdb ;  /* 0x000000db00097836 */ /* 0x000fe20000000000 */
[----:B------:R-:W-:Y:S01]  /*fc40*/  ISETP.GE.AND P5, PT, R12, RZ, PT ;  /* 0x000000ff0c00720c */ /* 0x000fe20003fa6270 */
[C---:B------:R-:W-:Y:S01]  /*fc50*/  VIADD R11, R0.reuse, 0xd9 ;  /* 0x000000d9000b7836 */ /* 0x040fe20000000000 */
[----:B------:R-:W-:Y:S01]  /*fc60*/  ISETP.GT.U32.AND P2, PT, R3, R2, PT ;  /* 0x000000020300720c */ /* 0x000fe20003f44070 */
[----:B------:R-:W-:Y:S01]  /*fc70*/  VIADD R10, R0, 0xda ;  /* 0x000000da000a7836 */ /* 0x000fe20000000000 */
[----:B------:R-:W-:Y:S01]  /*fc80*/  IABS R12, R12 ;  /* 0x0000000c000c7213 */ /* 0x000fe20000000000 */
[----:B------:R-:W-:Y:S01]  /*fc90*/  @!P0 IMAD.IADD R5, R5, 0x1, -R3 ;  /* 0x0000000105058824 */ /* 0x000fe200078e0a03 */
[----:B------:R-:W-:Y:S01]  /*fca0*/  IABS R13, R9 ;  /* 0x00000009000d7213 */ /* 0x000fe20000000000 */
[----:B0-----:R-:W-:Y:S01]  /*fcb0*/  IMAD.MOV.U32 R7, RZ, RZ, R16 ;  /* 0x000000ffff077224 */ /* 0x001fe200078e0010 */
[----:B------:R-:W-:Y:S01]  /*fcc0*/  IABS R15, R11 ;  /* 0x0000000b000f7213 */ /* 0x000fe20000000000 */
[----:B------:R-:W-:Y:S01]  /*fcd0*/  IMAD.HI.U32 R16, R4, R12, RZ ;  /* 0x0000000c04107227 */ /* 0x000fe200078e00ff */
[----:B------:R-:W-:-:S02]  /*fce0*/  ISETP.GT.U32.AND P0, PT, R3, R5, PT ;  /* 0x000000050300720c */ /* 0x000fc40003f04070 */
[----:B------:R-:W-:Y:S01]  /*fcf0*/  IABS R14, R10 ;  /* 0x0000000a000e7213 */ /* 0x000fe20000000000 */
[----:B------:R-:W-:Y:S01]  /*fd00*/  @!P3 IMAD.MOV R7, RZ, RZ, -R7 ;  /* 0x000000ffff07b224 */ /* 0x000fe200078e0a07 */
[C---:B------:R-:W-:Y:S01]  /*fd10*/  ISETP.GT.U32.AND P3, PT, R3.reuse, R8, PT ;  /* 0x000000080300720c */ /* 0x040fe20003f64070 */
[----:B------:R-:W-:Y:S02]  /*fd20*/  IMAD.MOV R16, RZ, RZ, -R16 ;  /* 0x000000ffff107224 */ /* 0x000fe400078e0a10 */
[----:B------:R-:W-:Y:S01]  /*fd30*/  @!P2 IMAD.IADD R2, R2, 0x1, -R3 ;  /* 0x000000010202a824 */ /* 0x000fe200078e0a03 */
[----:B------:R0:W-:Y:S01]  /*fd40*/  STL [R1+0x574], R7 ;  /* 0x0005740701007387 */ /* 0x0001e20000100800 */
[----:B------:R-:W-:Y:S01]  /*fd50*/  IMAD R12, R3, R16, R12 ;  /* 0x00000010030c7224 */ /* 0x000fe200078e020c */
[----:B------:R-:W-:Y:S01]  /*fd60*/  ISETP.GE.AND P2, PT, R9, RZ, PT ;  /* 0x000000ff0900720c */ /* 0x000fe20003f46270 */
[----:B------:R-:W-:-:S04]  /*fd70*/  IMAD.HI.U32 R17, R4, R13, RZ ;  /* 0x0000000d04117227 */ /* 0x000fc800078e00ff */
[--C-:B------:R-:W-:Y:S01]  /*fd80*/  @!P0 IMAD.IADD R5, R5, 0x1, -R3.reuse ;  /* 0x0000000105058824 */ /* 0x100fe200078e0a03 */
[C---:B------:R-:W-:Y:S01]  /*fd90*/  ISETP.GT.U32.AND P0, PT, R3.reuse, R12, PT ;  /* 0x0000000c0300720c */ /* 0x040fe20003f04070 */
[----:B------:R-:W-:Y:S02]  /*fda0*/  @!P3 IMAD.IADD R8, R8, 0x1, -R3 ;  /* 0x000000010808b824 */ /* 0x000fe400078e0a03 */
[----:B------:R-:W-:Y:S02]  /*fdb0*/  IMAD.MOV.U32 R19, RZ, RZ, R2 ;  /* 0x000000ffff137224 */ /* 0x000fe400078e0002 */
[----:B0-----:R-:W-:Y:S01]  /*fdc0*/  IMAD.MOV.U32 R7, RZ, RZ, R5 ;  /* 0x000000ffff077224 */ /* 0x001fe200078e0005 */
[----:B------:R-:W-:Y:S01]  /*fdd0*/  ISETP.GT.U32.AND P3, PT, R3, R8, PT ;  /* 0x000000080300720c */ /* 0x000fe20003f64070 */
        /* <DEDUP_REMOVED lines=20> */
[----:B------:R-:W-:Y:S01]  /*ff20*/  VIADD R9, R0, 0xd7 ;  /* 0x000000d700097836 */ /* 0x000fe20000000000 */
[----:B------:R-:W-:Y:S01]  /*ff30*/  IABS R5, R2 ;  /* 0x0000000200057213 */ /* 0x000fe20000000000 */
[----:B------:R-:W-:Y:S01]  /*ff40*/  @!P6 IMAD.MOV R7, RZ, RZ, -R7 ;  /* 0x000000ffff07e224 */ /* 0x000fe200078e0a07 */
[----:B------:R-:W-:Y:S01]  /*ff50*/  ISETP.GT.U32.AND P6, PT, R3, R15, PT ;  /* 0x0000000f0300720c */ /* 0x000fe20003fc4070 */
[--C-:B------:R-:W-:Y:S01]  /*ff60*/  @!P4 IMAD.IADD R13, R13, 0x1, -R3.reuse ;  /* 0x000000010d0dc824 */ /* 0x100fe200078e0a03 */
[----:B------:R-:W-:Y:S01]  /*ff70*/  IABS R16, R9 ;  /* 0x0000000900107213 */ /* 0x000fe20000000000 */
[----:B------:R-:W-:Y:S01]  /*ff80*/  IMAD.HI.U32 R17, R4, R5, RZ ;  /* 0x0000000504117227 */ /* 0x000fe200078e00ff */
[----:B------:R0:W-:Y:S02]  /*ff90*/  STL [R1+0x568], R7 ;  /* 0x0005680701007387 */ /* 0x0001e40000100800 */
[----:B------:R-:W-:Y:S01]  /*ffa0*/  ISETP.GT.U32.AND P4, PT, R3, R13, PT ;  /* 0x0000000d0300720c */ /* 0x000fe20003f84070 */
[----:B------:R-:W-:-:S02]  /*ffb0*/  @!P3 IMAD.IADD R14, R14, 0x1, -R3 ;  /* 0x000000010e0eb824 */ /* 0x000fc400078e0a03 */
[----:B------:R-:W-:Y:S02]  /*ffc0*/  VIADD R10, R0, 0xd6 ;  /* 0x000000d6000a7836 */ /* 0x000fe40000000000 */
[--C-:B------:R-:W-:Y:S01]  /*ffd0*/  @!P0 IMAD.IADD R12, R12, 0x1, -R3.reuse ;  /* 0x000000010c0c8824 */ /* 0x100fe200078e0a03 */
[----:B------:R-:W-:Y:S01]  /*ffe0*/  ISETP.GE.AND P0, PT, R11, RZ, PT ;  /* 0x000000ff0b00720c */ /* 0x000fe20003f06270 */
[----:B------:R-:W-:Y:S01]  /*fff0*/  @!P6 IMAD.IADD R15, R15, 0x1, -R3 ;  /* 0x000000010f0fe824 */ /* 0x000fe200078e0a03 */
[C---:B------:R-:W-:Y:S01]  /*10000*/  ISETP.GT.U32.AND P3, PT, R3.reuse, R14, PT ;  /* 0x0000000e0300720c */ /* 0x040fe20003f64070 */
[----:B------:R-:W-:Y:S01]  /*10010*/  IMAD.MOV R17, RZ, RZ, -R17 ;  /* 0x000000ffff117224 */ /* 0x000fe200078e0a11 */
[----:B------:R-:W-:Y:S01]  /*10020*/  IABS R8, R10 ;  /* 0x0000000a00087213 */ /* 0x000fe20000000000 */
[----:B------:R-:W-:Y:S01]  /*10030*/  IMAD.HI.U32 R11, R4, R16, RZ ;  /* 0x00000010040b7227 */ /* 0x000fe200078e00ff */
[----:B------:R-:W-:-:S03]  /*10040*/  ISETP.GT.U32.AND P6, PT, R3, R15, PT ;  /* 0x0000000f0300720c */ /* 0x000fc60003fc4070 */
[----:B------:R-:W-:Y:S02]  /*10050*/  IMAD.MOV.U32 R18, RZ, RZ, R12 ;  /* 0x000000ffff127224 */ /* 0x000fe400078e000c */
[----:B------:R-:W-:Y:S02]  /*10060*/  IMAD R5, R3, R17, R5 ;  /* 0x0000001103057224 */ /* 0x000fe400078e0205 */
[----:B------:R-:W-:Y:S02]  /*10070*/  IMAD.MOV R11, RZ, RZ, -R11 ;  /* 0x000000ffff0b7224 */ /* 0x000fe400078e0a0b */
[----:B------:R-:W-:Y:S01]  /*10080*/  @!P5 IMAD.MOV R18, RZ, RZ, -R18 ;  /* 0x000000ffff12d224 */ /* 0x000fe200078e0a12 */
[----:B------:R-:W-:Y:S01]  /*10090*/  ISETP.GE.AND P5, PT, R2, RZ, PT ;  /* 0x000000ff0200720c */ /* 0x000fe20003fa6270 */
[----:B------:R-:W-:Y:S01]  /*100a0*/  @!P4 IMAD.IADD R13, R13, 0x1, -R3 ;  /* 0x000000010d0dc824 */ /* 0x000fe200078e0a03 */
[C---:B------:R-:W-:Y:S01]  /*100b0*/  ISETP.GT.U32.AND P4, PT, R3.reuse, R5, PT ;  /* 0x000000050300720c */ /* 0x040fe20003f84070 */
[----:B------:R-:W-:Y:S01]  /*100c0*/  IMAD.HI.U32 R12, R4, R8, RZ ;  /* 0x00000008040c7227 */ /* 0x000fe200078e00ff */
[----:B------:R1:W-:Y:S03]  /*100d0*/  STL [R1+0x564], R18 ;  /* 0x0005641201007387 */ /* 0x0003e60000100800 */
[----:B------:R-:W-:-:S02]  /*100e0*/  IMAD R2, R3, R11, R16 ;  /* 0x0000000b03027224 */ /* 0x000fc400078e0210 */
[----:B0-----:R-:W-:Y:S02]  /*100f0*/  IMAD.MOV.U32 R7, RZ, RZ, R13 ;  /* 0x000000ffff077224 */ /* 0x001fe400078e000d */
[----:B------:R-:W-:Y:S02]  /*10100*/  IMAD.MOV R12, RZ, RZ, -R12 ;  /* 0x000000ffff0c7224 */ /* 0x000fe400078e0a0c */
[--C-:B------:R-:W-:Y:S01]  /*10110*/  @!P6 IMAD.IADD R15, R15, 0x1, -R3.reuse ;  /* 0x000000010f0fe824 */ /* 0x100fe200078e0a03 */
[----:B------:R-:W-:Y:S01]  /*10120*/  ISETP.GT.U32.AND P6, PT, R3, R2, PT ;  /* 0x000000020300720c */ /* 0x000fe20003fc4070 */
[----:B------:R-:W-:Y:S01]  /*10130*/  @!P3 IMAD.IADD R14, R14, 0x1, -R3 ;  /* 0x000000010e0eb824 */ /* 0x000fe200078e0a03 */
[----:B------:R-:W-:Y:S01]  /*10140*/  ISETP.GE.AND P3, PT, R10, RZ, PT ;  /* 0x000000ff0a00720c */ /* 0x000fe20003f66270 */
[----:B------:R-:W-:Y:S01]  /*10150*/  @!P2 IMAD.MOV R7, RZ, RZ, -R7 ;  /* 0x000000ffff07a224 */ /* 0x000fe200078e0a07 */
[----:B------:R-:W-:Y:S01]  /*10160*/  ISETP.GE.AND P2, PT, R9, RZ, PT ;  /* 0x000000ff0900720c */ /* 0x000fe20003f46270 */
[----:B-1----:R-:W-:-:S02]  /*10170*/  IMAD R18, R3, R12, R8 ;  /* 0x0000000c03127224 */ /* 0x002fc400078e0208 */
[----:B------:R-:W-:Y:S01]  /*10180*/  VIADD R8, R0, 0xd5 ;  /* 0x000000d500087836 */ /* 0x000fe20000000000 */
[----:B------:R0:W-:Y:S01]  /*10190*/  STL [R1+0x560], R7 ;  /* 0x0005600701007387 */ /* 0x0001e20000100800 */
[----:B------:R-:W-:Y:S02]  /*101a0*/  IMAD.MOV.U32 R13, RZ, RZ, R14 ;  /* 0x000000ffff0d7224 */ /* 0x000fe400078e000e */
[----:B------:R-:W-:Y:S02]  /*101b0*/  @!P4 IMAD.IADD R5, R5, 0x1, -R3 ;  /* 0x000000010505c824 */ /* 0x000fe400078e0a03 */
[----:B------:R-:W-:Y:S01]  /*101c0*/  @!P1 IMAD.MOV R13, RZ, RZ, -R13 ;  /* 0x000000ffff0d9224 */ /* 0x000fe200078e0a0d */
[----:B------:R-:W-:Y:S01]  /*101d0*/  ISETP.GE.AND P1, PT, R8, RZ, PT ;  /* 0x000000ff0800720c */ /* 0x000fe20003f26270 */
[----:B------:R-:W-:Y:S01]  /*101e0*/  VIADD R9, R0, 0xd4 ;  /* 0x000000d400097836 */ /* 0x000fe20000000000 */
[----:B------:R-:W-:Y:S01]  /*101f0*/  IABS R8, R8 ;  /* 0x0000000800087213 */ /* 0x000fe20000000000 */
[----:B------:R-:W-:Y:S01]  /*10200*/  @!P6 IMAD.IADD R2, R2, 0x1, -R3 ;  /* 0x000000010202e824 */ /* 0x000fe200078e0a03 */
[C---:B------:R-:W-:Y:S01]  /*10210*/  ISETP.GT.U32.AND P4, PT, R3.reuse, R5, PT ;  /* 0x000000050300720c */ /* 0x040fe20003f84070 */
[----:B0-----:R-:W-:Y:S01]  /*10220*/  IMAD.MOV.U32 R7, RZ, RZ, R15 ;  /* 0x000000ffff077224 */ /* 0x001fe200078e000f */
[----:B------:R-:W-:Y:S01]  /*10230*/  IABS R16, R9 ;  /* 0x0000000900107213 */ /* 0x000fe20000000000 */
[----:B------:R0:W-:Y:S01]  /*10240*/  STL [R1+0x55c], R13 ;  /* 0x00055c0d01007387 */ /* 0x0001e20000100800 */
[----:B------:R-:W-:Y:S01]  /*10250*/  ISETP.GT.U32.AND P6, PT, R3, R2, PT ;  /* 0x000000020300720c */ /* 0x000fe20003fc4070 */
[----:B------:R-:W-:Y:S01]  /*10260*/  @!P0 IMAD.MOV R7, RZ, RZ, -R7 ;  /* 0x000000ffff078224 */ /* 0x000fe200078e0a07 */
[----:B------:R-:W-:Y:S01]  /*10270*/  ISETP.GE.AND P0, PT, R9, RZ, PT ;  /* 0x000000ff0900720c */ /* 0x000fe20003f06270 */
[----:B------:R-:W-:-:S02]  /*10280*/  IMAD.MOV.U32 R9, RZ, RZ, R8 ;  /* 0x000000ffff097224 */ /* 0x000fc400078e0008 */
[C---:B------:R-:W-:Y:S01]  /*10290*/  IMAD.HI.U32 R8, R4.reuse, R16, RZ ;  /* 0x0000001004087227 */ /* 0x040fe200078e00ff */
[----:B------:R1:W-:Y:S03]  /*102a0*/  STL [R1+0x558], R7 ;  /* 0x0005580701007387 */ /* 0x0003e60000100800 */
[----:B0-----:R-:W-:-:S04]  /*102b0*/  IMAD.HI.U32 R13, R4, R9, RZ ;  /* 0x00000009040d7227 */ /* 0x001fc800078e00ff */
[----:B------:R-:W-:Y:S02]  /*102c0*/  IMAD.MOV R13, RZ, RZ, -R13 ;  /* 0x000000ffff0d7224 */ /* 0x000fe400078e0a0d */
[----:B------:R-:W-:Y:S01]  /*102d0*/  @!P4 IMAD.IADD R5, R5, 0x1, -R3 ;  /* 0x000000010505c824 */ /* 0x000fe200078e0a03 */
[C---:B------:R-:W-:Y:S01]  /*102e0*/  ISETP.GT.U32.AND P4, PT, R3.reuse, R18, PT ;  /* 0x000000120300720c */ /* 0x040fe20003f84070 */
[----:B------:R-:W-:Y:S02]  /*102f0*/  IMAD.MOV R8, RZ, RZ, -R8 ;  /* 0x000000ffff087224 */ /* 0x000fe400078e0a08 */
[C---:B------:R-:W-:Y:S02]  /*10300*/  IMAD R9, R3.reuse, R13, R9 ;  /* 0x0000000d03097224 */ /* 0x040fe400078e0209 */
[C---:B------:R-:W-:Y:S02]  /*10310*/  IMAD R16, R3.reuse, R8, R16 ;  /* 0x0000000803107224 */ /* 0x040fe400078e0210 */
[----:B------:R-:W-:Y:S01]  /*10320*/  @!P6 IMAD.IADD R2, R2, 0x1, -R3 ;  /* 0x000000010202e824 */ /* 0x000fe200078e0a03 */
[----:B------:R-:W-:Y:S01]  /*10330*/  ISETP.GT.U32.AND P6, PT, R3, R9, PT ;  /* 0x000000090300720c */ /* 0x000fe20003fc4070 */
[----:B------:R-:W-:-:S02]  /*10340*/  IMAD.MOV.U32 R15, RZ, RZ, R5 ;  /* 0x000000ffff0f7224 */ /* 0x000fc400078e0005 */
[C---:B------:R-:W-:Y:S02]  /*10350*/  VIADD R10, R0.reuse, 0xd3 ;  /* 0x000000d3000a7836 */ /* 0x040fe40000000000 */
[----:B------:R-:W-:Y:S01]  /*10360*/  @!P5 IMAD.MOV R15, RZ, RZ, -R15 ;  /* 0x000000ffff0fd224 */ /* 0x000fe200078e0a0f */
[----:B------:R-:W-:Y:S01]  /*10370*/  ISETP.GT.U32.AND P5, PT, R3, R16, PT ;  /* 0x000000100300720c */ /* 0x000fe20003fa4070 */
[C---:B------:R-:W-:Y:S01]  /*10380*/  VIADD R12, R0.reuse, 0xd2 ;  /* 0x000000d2000c7836 */ /* 0x040fe20000000000 */
[----:B------:R-:W-:Y:S01]  /*10390*/  IABS R11, R10 ;  /* 0x0000000a000b7213 */ /* 0x000fe20000000000 */
[----:B------:R-:W-:Y:S01]  /*103a0*/  VIADD R17, R0, 0xd1 ;  /* 0x000000d100117836 */ /* 0x000fe20000000000 */
[----:B------:R0:W-:Y:S01]  /*103b0*/  STL [R1+0x554], R15 ;  /* 0x0005540f01007387 */ /* 0x0001e20000100800 */
[----:B-1----:R-:W-:Y:S01]  /*103c0*/  IMAD.MOV.U32 R7, RZ, RZ, R2 ;  /* 0x000000ffff077224 */ /* 0x002fe200078e0002 */
[----:B------:R-:W-:Y:S01]  /*103d0*/  IABS R14, R12 ;  /* 0x0000000c000e7213 */ /* 0x000fe20000000000 */
[----:B------:R-:W-:-:S02]  /*103e0*/  @!P6 IMAD.IADD R9, R9, 0x1, -R3 ;  /* 0x000000010909e824 */ /* 0x000fc400078e0a03 */
[----:B------:R-:W-:-:S03]  /*103f0*/  IMAD.HI.U32 R13, R4, R11, RZ ;  /* 0x0000000b040d7227 */ /* 0x000fc600078e00ff */
[C---:B------:R-:W-:Y:S01]  /*10400*/  ISETP.GT.U32.AND P6, PT, R3.reuse, R9, PT ;  /* 0x000000090300720c */ /* 0x040fe20003fc4070 */
[----:B------:R-:W-:Y:S02]  /*10410*/  @!P5 IMAD.IADD R16, R16, 0x1, -R3 ;  /* 0x000000011010d824 */ /* 0x000fe400078e0a03 */
[----:B------:R-:W-:Y:S02]  /*10420*/  IMAD.MOV R5, RZ, RZ, -R13 ;  /* 0x000000ffff057224 */ /* 0x000fe400078e0a0d */
[----:B------:R-:W-:Y:S01]  /*10430*/  IMAD.HI.U32 R8, R4, R14, RZ ;  /* 0x0000000e04087227 */ /* 0x000fe200078e00ff */
[----:B------:R-:W-:-:S03]  /*10440*/  ISETP.GT.U32.AND P5, PT, R3, R16, PT ;  /* 0x000000100300720c */ /* 0x000fc60003fa4070 */
[----:B------:R-:W-:Y:S02]  /*10450*/  @!P4 IMAD.IADD R18, R18, 0x1, -R3 ;  /* 0x000000011212c824 */ /* 0x000fe400078e0a03 */
[C---:B------:R-:W-:Y:S01]  /*10460*/  IMAD R2, R3.reuse, R5, R11 ;  /* 0x0000000503027224 */ /* 0x040fe200078e020b */
[----:B------:R-:W-:Y:S01]  /*10470*/  IABS R11, R17 ;  /* 0x00000011000b7213 */ /* 0x000fe20000000000 */
[----:B------:R-:W-:Y:S01]  /*10480*/  IMAD.MOV R8, RZ, RZ, -R8 ;  /* 0x000000ffff087224 */ /* 0x000fe200078e0a08 */
[C---:B------:R-:W-:Y:S01]  /*10490*/  ISETP.GT.U32.AND P4, PT, R3.reuse, R18, PT ;  /* 0x000000120300720c */ /* 0x040fe20003f84070 */
[----:B------:R-:W-:Y:S02]  /*104a0*/  VIADD R5, R0, 0xd0 ;  /* 0x000000d000057836 */ /* 0x000fe40000000000 */
[----:B------:R-:W-:Y:S02]  /*104b0*/  IMAD R14, R3, R8, R14 ;  /* 0x00000008030e7224 */ /* 0x000fe400078e020e */
[----:B------:R-:W-:Y:S01]  /*104c0*/  @!P6 IMAD.IADD R9, R9, 0x1, -R3 ;  /* 0x000000010909e824 */ /* 0x000fe200078e0a03 */
[----:B------:R-:W-:Y:S01]  /*104d0*/  IABS R23, R5 ;  /* 0x0000000500177213 */ /* 0x000fe20000000000 */
[----:B0-----:R-:W-:Y:S01]  /*104e0*/  IMAD.HI.U32 R15, R4, R11, RZ ;  /* 0x0000000b040f7227 */ /* 0x001fe200078e00ff */
[----:B------:R-:W-:-:S03]  /*104f0*/  ISETP.GT.U32.AND P6, PT, R3, R2, PT ;  /* 0x000000020300720c */ /* 0x000fc60003fc4070 */
[----:B------:R-:W-:Y:S01]  /*10500*/  @!P5 IMAD.IADD R16, R16, 0x1, -R3 ;  /* 0x000000011010d824 */ /* 0x000fe200078e0a03 */
[----:B------:R-:W-:Y:S01]  /*10510*/  ISETP.GT.U32.AND P5, PT, R3, R14, PT ;  /* 0x0000000e0300720c */ /* 0x000fe20003fa4070 */
[----:B------:R-:W-:Y:S02]  /*10520*/  IMAD.MOV R15, RZ, RZ, -R15 ;  /* 0x000000ffff0f7224 */ /* 0x000fe400078e0a0f */
[----:B------:R-:W-:-:S04]  /*10530*/  IMAD.HI.U32 R22, R4, R23, RZ ;  /* 0x0000001704167227 */ /* 0x000fc800078e00ff */
[C---:B------:R-:W-:Y:S02]  /*10540*/  IMAD R11, R3.reuse, R15, R11 ;  /* 0x0000000f030b7224 */ /* 0x040fe400078e020b */
[----:B------:R-:W-:Y:S02]  /*10550*/  IMAD.MOV R22, RZ, RZ, -R22 ;  /* 0x000000ffff167224 */ /* 0x000fe400078e0a16 */
[----:B------:R-:W-:Y:S01]  /*10560*/  @!P2 IMAD.MOV R7, RZ, RZ, -R7 ;  /* 0x000000ffff07a224 */ /* 0x000fe200078e0a07 */
[----:B------:R-:W-:Y:S01]  /*10570*/  ISETP.GE.AND P2, PT, R10, RZ, PT ;  /* 0x000000ff0a00720c */ /* 0x000fe20003f46270 */
[--C-:B------:R-:W-:Y:S01]  /*10580*/  @!P4 IMAD.IADD R18, R18, 0x1, -R3.reuse ;  /* 0x000000011212c824 */ /* 0x100fe200078e0a03 */
[----:B------:R-:W-:Y:S01]  /*10590*/  ISETP.GE.AND P4, PT, R12, RZ, PT ;  /* 0x000000ff0c00720c */ /* 0x000fe20003f86270 */
[----:B------:R-:W-:Y:S01]  /*105a0*/  @!P6 IMAD.IADD R2, R2, 0x1, -R3 ;  /* 0x000000010202e824 */ /* 0x000fe200078e0a03 */
[C---:B------:R-:W-:Y:S01]  /*105b0*/  ISETP.GT.U32.AND P6, PT, R3.reuse, R11, PT ;  /* 0x0000000b0300720c */ /* 0x040fe20003fc4070 */
[----:B------:R-:W-:Y:S01]  /*105c0*/  IMAD R22, R3, R22, R23 ;  /* 0x0000001603167224 */ /* 0x000fe200078e0217 */
[----:B------:R0:W-:Y:S01]  /*105d0*/  STL [R1+0x550], R7 ;  /* 0x0005500701007387 */ /* 0x0001e20000100800 */
[----:B------:R-:W-:-:S02]  /*105e0*/  @!P5 IMAD.IADD R14, R14, 0x1, -R3 ;  /* 0x000000010e0ed824 */ /* 0x000fc400078e0a03 */
[C---:B------:R-:W-:Y:S01]  /*105f0*/  VIADD R8, R0.reuse, 0xce ;  /* 0x000000ce00087836 */ /* 0x040fe20000000000 */
[----:B------:R-:W-:Y:S01]  /*10600*/  ISETP.GT.U32.AND P5, PT, R3, R22, PT ;  /* 0x000000160300720c */ /* 0x000fe20003fa4070 */
[----:B------:R-:W-:Y:S02]  /*10610*/  VIADD R13, R0, 0xcd ;  /* 0x000000cd000d7836 */ /* 0x000fe40000000000 */
[----:B------:R-:W-:Y:S01]  /*10620*/  IMAD.MOV R24, RZ, RZ, -R24 ;  /* 0x000000ffff187224 */ /* 0x000fe200078e0a18 */
[----:B------:R-:W-:Y:S01]  /*10630*/  IABS R10, R8 ;  /* 0x00000008000a7213 */ /* 0x000fe20000000000 */
[----:B0-----:R-:W-:Y:S01]  /*10640*/  IMAD.MOV.U32 R7, RZ, RZ, R18 ;  /* 0x000000ffff077224 */ /* 0x001fe200078e0012 */
[----:B------:R-:W-:Y:S01]  /*10650*/  IABS R12, R13 ;  /* 0x0000000d000c7213 */ /* 0x000fe20000000000 */
[----:B------:R-:W-:Y:S01]  /*10660*/  @!P6 IMAD.IADD R11, R11, 0x1, -R3 ;  /* 0x000000010b0be824 */ /* 0x000fe200078e0a03 */
[C---:B------:R-:W-:Y:S01]  /*10670*/  ISETP.GT.U32.AND P6, PT, R3.reuse, R14, PT ;  /* 0x0000000e0300720c */ /* 0x040fe20003fc4070 */
[----:B------:R-:W-:Y:S01]  /*10680*/  @!P3 IMAD.MOV R7, RZ, RZ, -R7 ;  /* 0x000000ffff07b224 */ /* 0x000fe200078e0a07 */
[----:B------:R-:W-:Y:S01]  /*10690*/  ISETP.GT.U32.AND P3, PT, R3, R2, PT ;  /* 0x000000020300720c */ /* 0x000fe20003f64070 */
[----:B------:R-:W-:-:S03]  /*106a0*/  IMAD.HI.U32 R19, R4, R10, RZ ;  /* 0x0000000a04137227 */ /* 0x000fc600078e00ff */
[----:B------:R0:W-:Y:S01]  /*106b0*/  STL [R1+0x54c], R7 ;  /* 0x00054c0701007387 */ /* 0x0001e20000100800 */
[----:B------:R-:W-:Y:S01]  /*106c0*/  @!P5 IMAD.IADD R22, R22, 0x1, -R3 ;  /* 0x000000011616d824 */ /* 0x000fe200078e0a03 */
[----:B------:R-:W-:Y:S01]  /*106d0*/  ISETP.GT.U32.AND P5, PT, R3, R11, PT ;  /* 0x0000000b0300720c */ /* 0x000fe20003fa4070 */
[----:B------:R-:W-:-:S04]  /*106e0*/  IMAD.HI.U32 R15, R4, R12, RZ ;  /* 0x0000000c040f7227 */ /* 0x000fc800078e00ff */
[----:B------:R-:W-:Y:S02]  /*106f0*/  IMAD.MOV R19, RZ, RZ, -R19 ;  /* 0x000000ffff137224 */ /* 0x000fe400078e0a13 */
[C---:B------:R-:W-:Y:S02]  /*10700*/  IMAD R21, R3.reuse, R24, R21 ;  /* 0x0000001803157224 */ /* 0x040fe400078e0215 */
[----:B0-----:R-:W-:Y:S02]  /*10710*/  IMAD.MOV.U32 R7, RZ, RZ, R9 ;  /* 0x000000ffff077224 */ /* 0x001fe400078e0009 */
[----:B------:R-:W-:Y:S02]  /*10720*/  IMAD.MOV R15, RZ, RZ, -R15 ;  /* 0x000000ffff0f7224 */ /* 0x000fe400078e0a0f */
[----:B------:R-:W-:Y:S01]  /*10730*/  @!P1 IMAD.MOV R7, RZ, RZ, -R7 ;  /* 0x000000ffff079224 */ /* 0x000fe200078e0a07 */
[C---:B------:R-:W-:Y:S01]  /*10740*/  ISETP.GT.U32.AND P1, PT, R3.reuse, R22, PT ;  /* 0x000000160300720c */ /* 0x040fe20003f24070 */
[----:B------:R-:W-:-:S02]  /*10750*/  IMAD R10, R3, R19, R10 ;  /* 0x00000013030a7224 */ /* 0x000fc400078e020a */
[C---:B------:R-:W-:Y:S01]  /*10760*/  IMAD R12, R3.reuse, R15, R12 ;  /* 0x0000000f030c7224 */ /* 0x040fe200078e020c */
[----:B------:R0:W-:Y:S01]  /*10770*/  STL [R1+0x548], R7 ;  /* 0x0005480701007387 */ /* 0x0001e20000100800 */
[--C-:B------:R-:W-:Y:S01]  /*10780*/  @!P3 IMAD.IADD R2, R2, 0x1, -R3.reuse ;  /* 0x000000010202b824 */ /* 0x100fe200078e0a03 */
[----:B------:R-:W-:Y:S01]  /*10790*/  ISETP.GT.U32.AND P3, PT, R3, R10, PT ;  /* 0x0000000a0300720c */ /* 0x000fe20003f64070 */
[--C-:B------:R-:W-:Y:S01]  /*107a0*/  @!P5 IMAD.IADD R11, R11, 0x1, -R3.reuse ;  /* 0x000000010b0bd824 */ /* 0x100fe200078e0a03 */
[----:B------:R-:W-:Y:S01]  /*107b0*/  ISETP.GT.U32.AND P5, PT, R3, R12, PT ;  /* 0x0000000c0300720c */ /* 0x000fe20003fa4070 */
[----:B------:R-:W-:Y:S02]  /*107c0*/  VIADD R19, R0, 0xcc ;  /* 0x000000cc00137836 */ /* 0x000fe40000000000 */
[----:B------:R-:W-:Y:S01]  /*107d0*/  @!P6 IMAD.IADD R14, R14, 0x1, -R3 ;  /* 0x000000010e0ee824 */ /* 0x000fe200078e0a03 */
[----:B------:R-:W-:Y:S01]  /*107e0*/  ISETP.GE.AND P6, PT, R17, RZ, PT ;  /* 0x000000ff1100720c */ /* 0x000fe20003fc6270 */
[----:B------:R-:W-:Y:S01]  /*107f0*/  VIADD R18, R0, 0xcb ;  /* 0x000000cb00127836 */ /* 0x000fe20000000000 */
[----:B------:R-:W-:Y:S01]  /*10800*/  IABS R15, R19 ;  /* 0x00000013000f7213 */ /* 0x000fe20000000000 */
[----:B0-----:R-:W-:-:S02]  /*10810*/  IMAD.MOV.U32 R7, RZ, RZ, R16 ;  /* 0x000000ffff077224 */ /* 0x001fc400078e0010 */
[----:B------:R-:W-:Y:S01]  /*10820*/  IMAD.MOV.U32 R23, RZ, RZ, R2 ;  /* 0x000000ffff177224 */ /* 0x000fe200078e0002 */
[----:B------:R-:W-:Y:S01]  /*10830*/  IABS R9, R18 ;  /* 0x0000001200097213 */ /* 0x000fe20000000000 */
[----:B------:R-:W-:Y:S01]  /*10840*/  @!P0 IMAD.MOV R7, RZ, RZ, -R7 ;  /* 0x000000ffff078224 */ /* 0x000fe200078e0a07 */
[----:B------:R-:W-:Y:S01]  /*10850*/  ISETP.GT.U32.AND P0, PT, R3, R21, PT ;  /* 0x000000150300720c */ /* 0x000fe20003f04070 */
[--C-:B------:R-:W-:Y:S01]  /*10860*/  @!P3 IMAD.IADD R10, R10, 0x1, -R3.reuse ;  /* 0x000000010a0ab824 */ /* 0x100fe200078e0a03 */
[----:B------:R-:W-:Y:S01]  /*10870*/  ISETP.GE.AND P3, PT, R8, RZ, PT ;  /* 0x000000ff0800720c */ /* 0x000fe20003f66270 */
[----:B------:R-:W-:Y:S01]  /*10880*/  @!P1 IMAD.IADD R22, R22, 0x1, -R3 ;  /* 0x0000000116169824 */ /* 0x000fe200078e0a03 */
[----:B------:R0:W-:Y:S01]  /*10890*/  STL [R1+0x544], R7 ;  /* 0x0005440701007387 */ /* 0x0001e20000100800 */
[----:B------:R-:W-:Y:S01]  /*108a0*/  ISETP.GE.AND P1, PT, R5, RZ, PT ;  /* 0x000000ff0500720c */ /* 0x000fe20003f26270 */
[----:B------:R-:W-:Y:S02]  /*108b0*/  @!P2 IMAD.MOV R23, RZ, RZ, -R23 ;  /* 0x000000ffff17a224 */ /* 0x000fe400078e0a17 */
[--C-:B------:R-:W-:Y:S01]  /*108c0*/  @!P5 IMAD.IADD R12, R12, 0x1, -R3.reuse ;  /* 0x000000010c0cd824 */ /* 0x100fe200078e0a03 */
[----:B------:R-:W-:Y:S01]  /*108d0*/  ISETP.GT.U32.AND P5, PT, R3, R10, PT ;  /* 0x0000000a0300720c */ /* 0x000fe20003fa4070 */
[----:B------:R-:W-:Y:S01]  /*108e0*/  IMAD.HI.U32 R16, R4, R15, RZ ;  /* 0x0000000f04107227 */ /* 0x000fe200078e00ff */
[----:B------:R-:W-:Y:S03]  /*108f0*/  STL [R1+0x540], R23 ;  /* 0x0005401701007387 */ /* 0x000fe60000100800 */
[----:B------:R-:W-:Y:S01]  /*10900*/  @!P0 IMAD.IADD R21, R21, 0x1, -R3 ;  /* 0x0000000115158824 */ /* 0x000fe200078e0a03 */
[----:B------:R-:W-:Y:S01]  /*10910*/  ISETP.GE.AND P0, PT, R20, RZ, PT ;  /* 0x000000ff1400720c */ /* 0x000fe20003f06270 */
[----:B0-----:R-:W-:-:S02]  /*10920*/  IMAD.MOV.U32 R7, RZ, RZ, R14 ;  /* 0x000000ffff077224 */ /* 0x001fc400078e000e */
[----:B------:R-:W-:Y:S01]  /*10930*/  IMAD.HI.U32 R17, R4, R9, RZ ;  /* 0x0000000904117227 */ /* 0x000fe200078e00ff */
[----:B------:R-:W-:-:S03]  /*10940*/  ISETP.GT.U32.AND P2, PT, R3, R21, PT ;  /* 0x000000150300720c */ /* 0x000fc60003f44070 */
[----:B------:R-:W-:Y:S01]  /*10950*/  @!P4 IMAD.MOV R7, RZ, RZ, -R7 ;  /* 0x000000ffff07c224 */ /* 0x000fe200078e0a07 */
[C---:B------:R-:W-:Y:S01]  /*10960*/  ISETP.GT.U32.AND P4, PT, R3.reuse, R12, PT ;  /* 0x0000000c0300720c */ /* 0x040fe20003f84070 */
[----:B------:R-:W-:Y:S02]  /*10970*/  IMAD.MOV R16, RZ, RZ, -R16 ;  /* 0x000000ffff107224 */ /* 0x000fe400078e0a10 */
[----:B------:R-:W-:Y:S01]  /*10980*/  IMAD.MOV.U32 R8, RZ, RZ, R11 ;  /* 0x000000ffff087224 */ /* 0x000fe200078e000b */
[----:B------:R0:W-:Y:S01]  /*10990*/  STL [R1+0x53c], R7 ;  /* 0x00053c0701007387 */ /* 0x0001e20000100800 */
[----:B------:R-:W-:Y:S02]  /*109a0*/  IMAD.MOV R17, RZ, RZ, -R17 ;  /* 0x000000ffff117224 */ /* 0x000fe400078e0a11 */
[----:B------:R-:W-:Y:S02]  /*109b0*/  IMAD R15, R3, R16, R15 ;  /* 0x00000010030f7224 */ /* 0x000fe400078e020f */
[----:B------:R-:W-:-:S02]  /*109c0*/  VIADD R2, R0, 0xca ;  /* 0x000000ca00027836 */ /* 0x000fc40000000000 */
[----:B------:R-:W-:Y:S01]  /*109d0*/  @!P6 IMAD.MOV R8, RZ, RZ, -R8 ;  /* 0x000000ffff08e224 */ /* 0x000fe200078e0a08 */
[C---:B------:R-:W-:Y:S01]  /*109e0*/  ISETP.GT.U32.AND P6, PT, R3.reuse, R15, PT ;  /* 0x0000000f0300720c */ /* 0x040fe20003fc4070 */
[----:B------:R-:W-:Y:S01]  /*109f0*/  IMAD R9, R3, R17, R9 ;  /* 0x0000001103097224 */ /* 0x000fe200078e0209 */
[----:B------:R-:W-:Y:S01]  /*10a00*/  IABS R11, R2 ;  /* 0x00000002000b7213 */ /* 0x000fe20000000000 */
[----:B0-----:R-:W-:Y:S01]  /*10a10*/  IMAD.MOV.U32 R7, RZ, RZ, R22 ;  /* 0x000000ffff077224 */ /* 0x001fe200078e0016 */
[----:B------:R-:W-:Y:S01]  /*10a20*/  STL [R1+0x538], R8 ;  /* 0x0005380801007387 */ /* 0x000fe20000100800 */
[----:B------:R-:W-:Y:S01]  /*10a30*/  @!P2 IMAD.IADD R21, R21, 0x1, -R3 ;  /* 0x000000011515a824 */ /* 0x000fe200078e0a03 */
[----:B------:R-:W-:Y:S01]  /*10a40*/  ISETP.GT.U32.AND P2, PT, R3, R9, PT ;  /* 0x000000090300720c */ /* 0x000fe20003f44070 */
[----:B------:R-:W-:Y:S01]  /*10a50*/  @!P1 IMAD.MOV R7, RZ, RZ, -R7 ;  /* 0x000000ffff079224 */ /* 0x000fe200078e0a07 */
[----:B------:R-:W-:Y:S01]  /*10a60*/  ISETP.GE.AND P1, PT, R13, RZ, PT ;  /* 0x000000ff0d00720c */ /* 0x000fe20003f26270 */
[----:B------:R-:W-:Y:S01]  /*10a70*/  @!P5 IMAD.IADD R10, R10, 0x1, -R3 ;  /* 0x000000010a0ad824 */ /* 0x000fe200078e0a03 */
[----:B------:R-:W-:Y:S01]  /*10a80*/  ISETP.GE.AND P5, PT, R19, RZ, PT ;  /* 0x000000ff1300720c */ /* 0x000fe20003fa6270 */
[----:B------:R-:W-:Y:S01]  /*10a90*/  IMAD.MOV.U32 R14, RZ, RZ, R21 ;  /* 0x000000ffff0e7224 */ /* 0x000fe200078e0015 */
[----:B------:R0:W-:Y:S01]  /*10aa0*/  STL [R1+0x534], R7 ;  /* 0x0005340701007387 */ /* 0x0001e20000100800 */
[----:B------:R-:W-:-:S04]  /*10ab0*/  IMAD.HI.U32 R13, R4, R11, RZ ;  /* 0x0000000b040d7227 */ /* 0x000fc800078e00ff */
[----:B------:R-:W-:Y:S02]  /*10ac0*/  @!P0 IMAD.MOV R14, RZ, RZ, -R14 ;  /* 0x000000ffff0e8224 */ /* 0x000fe400078e0a0e */
[----:B------:R-:W-:Y:S01]  /*10ad0*/  @!P4 IMAD.IADD R12, R12, 0x1, -R3 ;  /* 0x000000010c0cc824 */ /* 0x000fe200078e0a03 */
[----:B------:R-:W-:Y:S01]  /*10ae0*/  ISETP.GE.AND P4, PT, R18, RZ, PT ;  /* 0x000000ff1200720c */ /* 0x000fe20003f86270 */
[----:B------:R-:W-:Y:S01]  /*10af0*/  IMAD.MOV R13, RZ, RZ, -R13 ;  /* 0x000000ffff0d7224 */ /* 0x000fe200078e0a0d */
[----:B------:R-:W-:Y:S01]  /*10b00*/  STL [R1+0x530], R14 ;  /* 0x0005300e01007387 */ /* 0x000fe20000100800 */
[----:B0-----:R-:W-:Y:S02]  /*10b10*/  IMAD.MOV.U32 R7, RZ, RZ, R10 ;  /* 0x000000ffff077224 */ /* 0x001fe400078e000a */
[----:B------:R-:W-:Y:S02]  /*10b20*/  VIADD R5, R0, 0xc9 ;  /* 0x000000c900057836 */ /* 0x000fe40000000000 */
[----:B------:R-:W-:-:S02]  /*10b30*/  @!P3 IMAD.MOV R7, RZ, RZ, -R7 ;  /* 0x000000ffff07b224 */ /* 0x000fc400078e0a07 */
[----:B------:R-:W-:Y:S01]  /*10b40*/  @!P6 IMAD.IADD R15, R15, 0x1, -R3 ;  /* 0x000000010f0fe824 */ /* 0x000fe200078e0a03 */
[----:B------:R-:W-:Y:S01]  /*10b50*/  IABS R8, R5 ;  /* 0x0000000500087213 */ /* 0x000fe20000000000 */
[----:B------:R-:W-:Y:S01]  /*10b60*/  IMAD R10, R3, R13, R11 ;  /* 0x0000000d030a7224 */ /* 0x000fe200078e020b */
[----:B------:R0:W-:Y:S01]  /*10b70*/  STL [R1+0x52c], R7 ;  /* 0x00052c0701007387 */ /* 0x0001e20000100800 */
[----:B------:R-:W-:Y:S01]  /*10b80*/  @!P2 IMAD.IADD R9, R9, 0x1, -R3 ;  /* 0x000000010909a824 */ /* 0x000fe200078e0a03 */
[C---:B------:R-:W-:Y:S01]  /*10b90*/  ISETP.GT.U32.AND P0, PT, R3.reuse, R15, PT ;  /* 0x0000000f0300720c */ /* 0x040fe20003f04070 */
[----:B------:R-:W-:Y:S01]  /*10ba0*/  VIADD R16, R0, 0xc8 ;  /* 0x000000c800107836 */ /* 0x000fe20000000000 */
[----:B------:R-:W-:Y:S01]  /*10bb0*/  ISETP.GE.AND P6, PT, R2, RZ, PT ;  /* 0x000000ff0200720c */ /* 0x000fe20003fc6270 */
[----:B------:R-:W-:Y:S01]  /*10bc0*/  IMAD.HI.U32 R2, R4, R8, RZ ;  /* 0x0000000804027227 */ /* 0x000fe200078e00ff */
[----:B------:R-:W-:Y:S02]  /*10bd0*/  ISETP.GT.U32.AND P3, PT, R3, R9, PT ;  /* 0x000000090300720c */ /* 0x000fe40003f64070 */
[----:B------:R-:W-:Y:S01]  /*10be0*/  ISETP.GE.AND P2, PT, R5, RZ, PT ;  /* 0x000000ff0500720c */ /* 0x000fe20003f46270 */
[----:B------:R-:W-:-:S02]  /*10bf0*/  IMAD.MOV R2, RZ, RZ, -R2 ;  /* 0x000000ffff027224 */ /* 0x000fc400078e0a02 */
[----:B0-----:R-:W-:Y:S02]  /*10c00*/  IMAD.MOV.U32 R7, RZ, RZ, R12 ;  /* 0x000000ffff077224 */ /* 0x001fe400078e000c */
[C---:B------:R-:W-:Y:S02]  /*10c10*/  IMAD R2, R3.reuse, R2, R8 ;  /* 0x0000000203027224 */ /* 0x040fe400078e0208 */
[----:B------:R-:W-:Y:S01]  /*10c20*/  @!P1 IMAD.MOV R7, RZ, RZ, -R7 ;  /* 0x000000ffff079224 */ /* 0x000fe200078e0a07 */
[----:B------:R-:W-:Y:S01]  /*10c30*/  ISETP.GT.U32.AND P1, PT, R3, R10, PT ;  /* 0x0000000a0300720c */ /* 0x000fe20003f24070 */
[--C-:B------:R-:W-:Y:S01]  /*10c40*/  @!P0 IMAD.IADD R15, R15, 0x1, -R3.reuse ;  /* 0x000000010f0f8824 */ /* 0x100fe200078e0a03 */
[----:B------:R-:W-:Y:S01]  /*10c50*/  ISETP.GE.AND P0, PT, R16, RZ, PT ;  /* 0x000000ff1000720c */ /* 0x000fe20003f06270 */
[----:B------:R-:W-:Y:S01]  /*10c60*/  @!P3 IMAD.IADD R9, R9, 0x1, -R3 ;  /* 0x000000010909b824 */ /* 0x000fe200078e0a03 */
[----:B------:R-:W-:Y:S01]  /*10c70*/  IABS R16, R16 ;  /* 0x0000001000107213 */ /* 0x000fe20000000000 */
[C---:B------:R-:W-:Y:S01]  /*10c80*/  VIADD R5, R0.reuse, 0xc6 ;  /* 0x000000c600057836 */ /* 0x040fe20000000000 */
[----:B------:R-:W-:Y:S01]  /*10c90*/  ISETP.GT.U32.AND P3, PT, R3, R2, PT ;  /* 0x000000020300720c */ /* 0x000fe20003f64070 */
[----:B------:R0:W-:Y:S01]  /*10ca0*/  STL [R1+0x528], R7 ;  /* 0x0005280701007387 */ /* 0x0001e20000100800 */
[----:B------:R-:W-:-:S02]  /*10cb0*/  VIADD R11, R0, 0xc7 ;  /* 0x000000c7000b7836 */ /* 0x000fc40000000000 */
[----:B------:R-:W-:Y:S01]  /*10cc0*/  IMAD.HI.U32 R13, R4, R16, RZ ;  /* 0x00000010040d7227 */ /* 0x000fe200078e00ff */
[----:B------:R-:W-:Y:S02]  /*10cd0*/  IABS R14, R5 ;  /* 0x00000005000e7213 */ /* 0x000fe40000000000 */
[----:B------:R-:W-:Y:S01]  /*10ce0*/  IABS R8, R11 ;  /* 0x0000000b00087213 */ /* 0x000fe20000000000 */
[----:B------:R-:W-:Y:S02]  /*10cf0*/  @!P1 IMAD.IADD R10, R10, 0x1, -R3 ;  /* 0x000000010a0a9824 */ /* 0x000fe400078e0a03 */
[----:B------:R-:W-:Y:S02]  /*10d00*/  IMAD.MOV R13, RZ, RZ, -R13 ;  /* 0x000000ffff0d7224 */ /* 0x000fe400078e0a0d */
[----:B0-----:R-:W-:Y:S01]  /*10d10*/  IMAD.MOV.U32 R7, RZ, RZ, R15 ;  /* 0x000000ffff077224 */ /* 0x001fe200078e000f */
[C---:B------:R-:W-:Y:S01]  /*10d20*/  ISETP.GT.U32.AND P1, PT, R3.reuse, R10, PT ;  /* 0x0000000a0300720c */ /* 0x040fe20003f24070 */
[----:B------:R-:W-:-:S02]  /*10d30*/  IMAD R16, R3, R13, R16 ;  /* 0x0000000d03107224 */ /* 0x000fc400078e0210 */
[----:B------:R-:W-:Y:S01]  /*10d40*/  @!P5 IMAD.MOV R7, RZ, RZ, -R7 ;  /* 0x000000ffff07d224 */ /* 0x000fe200078e0a07 */
[----:B------:R-:W-:Y:S01]  /*10d50*/  ISETP.GE.AND P5, PT, R11, RZ, PT ;  /* 0x000000ff0b00720c */ /* 0x000fe20003fa6270 */
[----:B------:R-:W-:Y:S02]  /*10d60*/  @!P3 IMAD.IADD R2, R2, 0x1, -R3 ;  /* 0x000000010202b824 */ /* 0x000fe400078e0a03 */
[C---:B------:R-:W-:Y:S01]  /*10d70*/  IMAD.HI.U32 R11, R4.reuse, R14, RZ ;  /* 0x0000000e040b7227 */ /* 0x040fe200078e00ff */
[----:B------:R0:W-:Y:S02]  /*10d80*/  STL [R1+0x524], R7 ;  /* 0x0005240701007387 */ /* 0x0001e40000100800 */
[----:B------:R-:W-:Y:S01]  /*10d90*/  ISETP.GT.U32.AND P3, PT, R3, R2, PT ;  /* 0x000000020300720c */ /* 0x000fe20003f64070 */
[----:B------:R-:W-:-:S04]  /*10da0*/  IMAD.HI.U32 R12, R4, R8, RZ ;  /* 0x00000008040c7227 */ /* 0x000fc800078e00ff */
[----:B------:R-:W-:Y:S01]  /*10db0*/  @!P1 IMAD.IADD R10, R10, 0x1, -R3 ;  /* 0x000000010a0a9824 */ /* 0x000fe200078e0a03 */
[----:B------:R-:W-:Y:S01]  /*10dc0*/  ISETP.GT.U32.AND P1, PT, R3, R16, PT ;  /* 0x000000100300720c */ /* 0x000fe20003f24070 */
[----:B------:R-:W-:Y:S02]  /*10dd0*/  IMAD.MOV R11, RZ, RZ, -R11 ;  /* 0x000000ffff0b7224 */ /* 0x000fe400078e0a0b */
[----:B0-----:R-:W-:Y:S02]  /*10de0*/  IMAD.MOV.U32 R7, RZ, RZ, R9 ;  /* 0x000000ffff077224 */ /* 0x001fe400078e0009 */
[----:B------:R-:W-:Y:S02]  /*10df0*/  IMAD.MOV R12, RZ, RZ, -R12 ;  /* 0x000000ffff0c7224 */ /* 0x000fe400078e0a0c */
[----:B------:R-:W-:Y:S01]  /*10e00*/  @!P4 IMAD.MOV R7, RZ, RZ, -R7 ;  /* 0x000000ffff07c224 */ /* 0x000fe200078e0a07 */
[----:B------:R-:W-:Y:S01]  /*10e10*/  ISETP.GE.AND P4, PT, R5, RZ, PT ;  /* 0x000000ff0500720c */ /* 0x000fe20003f86270 */
[----:B------:R-:W-:-:S02]  /*10e20*/  VIADD R15, R0, 0xc5 ;  /* 0x000000c5000f7836 */ /* 0x000fc40000000000 */
[C---:B------:R-:W-:Y:S01]  /*10e30*/  IMAD R14, R3.reuse, R11, R14 ;  /* 0x0000000b030e7224 */ /* 0x040fe200078e020e */
[----:B------:R0:W-:Y:S01]  /*10e40*/  STL [R1+0x514], R7 ;  /* 0x0005140701007387 */ /* 0x0001e20000100800 */
[C---:B------:R-:W-:Y:S01]  /*10e50*/  IMAD R8, R3.reuse, R12, R8 ;  /* 0x0000000c03087224 */ /* 0x040fe200078e0208 */
[----:B------:R-:W-:Y:S01]  /*10e60*/  IABS R18, R15 ;  /* 0x0000000f00127213 */ /* 0x000fe20000000000 */
[--C-:B------:R-:W-:Y:S01]  /*10e70*/  @!P1 IMAD.IADD R16, R16, 0x1, -R3.reuse ;  /* 0x0000000110109824 */ /* 0x100fe200078e0a03 */
[C---:B------:R-:W-:Y:S01]  /*10e80*/  ISETP.GT.U32.AND P1, PT, R3.reuse, R14, PT ;  /* 0x0000000e0300720c */ /* 0x040fe20003f24070 */
[----:B------:R-:W-:Y:S01]  /*10e90*/  @!P3 IMAD.IADD R2, R2, 0x1, -R3 ;  /* 0x000000010202b824 */ /* 0x000fe200078e0a03 */
[----:B------:R-:W-:Y:S01]  /*10ea0*/  ISETP.GT.U32.AND P3, PT, R3, R8, PT ;  /* 0x000000080300720c */ /* 0x000fe20003f64070 */
[----:B------:R-:W-:Y:S02]  /*10eb0*/  VIADD R5, R0, 0xc2 ;  /* 0x000000c200057836 */ /* 0x000fe40000000000 */
[----:B------:R-:W-:Y:S01]  /*10ec0*/  @!P2 IMAD.MOV R2, RZ, RZ, -R2 ;  /* 0x000000ffff02a224 */ /* 0x000fe200078e0a02 */
[----:B------:R-:W-:Y:S01]  /*10ed0*/  ISETP.GE.AND P2, PT, R15, RZ, PT ;  /* 0x000000ff0f00720c */ /* 0x000fe20003f46270 */
[----:B0-----:R-:W-:Y:S01]  /*10ee0*/  IMAD.MOV.U32 R7, RZ, RZ, R10 ;  /* 0x000000ffff077224 */ /* 0x001fe200078e000a */
[----:B------:R-:W-:Y:S01]  /*10ef0*/  IABS R9, R5 ;  /* 0x0000000500097213 */ /* 0x000fe20000000000 */
[----:B------:R-:W-:-:S04]  /*10f00*/  IMAD.HI.U32 R10, R4, R18, RZ ;  /* 0x00000012040a7227 */ /* 0x000fc800078e00ff */
[----:B------:R-:W-:Y:S01]  /*10f10*/  @!P6 IMAD.MOV R7, RZ, RZ, -R7 ;  /* 0x000000ffff07e224 */ /* 0x000fe200078e0a07 */
[C---:B------:R-:W-:Y:S01]  /*10f20*/  ISETP.GT.U32.AND P6, PT, R3.reuse, R16, PT ;  /* 0x000000100300720c */ /* 0x040fe20003fc4070 */
[----:B------:R-:W-:Y:S02]  /*10f30*/  IMAD.MOV R10, RZ, RZ, -R10 ;  /* 0x000000ffff0a7224 */ /* 0x000fe400078e0a0a */
[--C-:B------:R-:W-:Y:S01]  /*10f40*/  @!P1 IMAD.IADD R14, R14, 0x1, -R3.reuse ;  /* 0x000000010e0e9824 */ /* 0x100fe200078e0a03 */
[----:B------:R0:W-:Y:S01]  /*10f50*/  STL [R1+0x510], R7 ;  /* 0x0005100701007387 */ /* 0x0001e20000100800 */
[----:B------:R-:W-:Y:S02]  /*10f60*/  VIADD R13, R0, 0xc3 ;  /* 0x000000c3000d7836 */ /* 0x000fe40000000000 */
[----:B------:R-:W-:Y:S01]  /*10f70*/  @!P3 IMAD.IADD R8, R8, 0x1, -R3 ;  /* 0x000000010808b824 */ /* 0x000fe200078e0a03 */
[----:B------:R1:W-:Y:S01]  /*10f80*/  STL [R1+0x4f4], R2 ;  /* 0x0004f40201007387 */ /* 0x0003e20000100800 */
[----:B------:R-:W-:Y:S01]  /*10f90*/  VIADD R11, R0, 0xc4 ;  /* 0x000000c4000b7836 */ /* 0x000fe20000000000 */
[----:B------:R-:W-:-:S02]  /*10fa0*/  ISETP.GT.U32.AND P1, PT, R3, R14, PT ;  /* 0x0000000e0300720c */ /* 0x000fc40003f24070 */
[----:B------:R-:W-:Y:S01]  /*10fb0*/  IABS R12, R13 ;  /* 0x0000000d000c7213 */ /* 0x000fe20000000000 */
[----:B------:R-:W-:Y:S01]  /*10fc0*/  @!P6 IMAD.IADD R16, R16, 0x1, -R3 ;  /* 0x000000011010e824 */ /* 0x000fe200078e0a03 */
[C---:B------:R-:W-:Y:S02]  /*10fd0*/  ISETP.GT.U32.AND P3, PT, R3.reuse, R8, PT ;  /* 0x000000080300720c */ /* 0x040fe40003f64070 */
[----:B------:R-:W-:Y:S01]  /*10fe0*/  IABS R17, R11 ;  /* 0x0000000b00117213 */ /* 0x000fe20000000000 */
[----:B0-----:R-:W-:Y:S02]  /*10ff0*/  IMAD.MOV.U32 R7, RZ, RZ, R16 ;  /* 0x000000ffff077224 */ /* 0x001fe400078e0010 */
[C---:B-1----:R-:W-:Y:S02]  /*11000*/  IMAD R2, R3.reuse, R10, R18 ;  /* 0x0000000a03027224 */ /* 0x042fe400078e0212 */
[----:B------:R-:W-:Y:S02]  /*11010*/  IMAD.MOV.U32 R10, RZ, RZ, R9 ;  /* 0x000000ffff0a7224 */ /* 0x000fe400078e0009 */
[----:B------:R-:W-:Y:S01]  /*11020*/  IMAD.HI.U32 R9, R4, R12, RZ ;  /* 0x0000000c04097227 */ /* 0x000fe200078e00ff */
[----:B------:R-:W-:-:S03]  /*11030*/  ISETP.GT.U32.AND P6, PT, R3, R2, PT ;  /* 0x000000020300720c */ /* 0x000fc60003fc4070 */
[----:B------:R-:W-:-:S04]  /*11040*/  IMAD.HI.U32 R15, R4, R10, RZ ;  /* 0x0000000a040f7227 */ /* 0x000fc800078e00ff */
[----:B------:R-:W-:-:S04]  /*11050*/  IMAD.HI.U32 R18, R4, R17, RZ ;  /* 0x0000001104127227 */ /* 0x000fc800078e00ff */
[----:B------:R-:W-:Y:S02]  /*11060*/  IMAD.MOV R9, RZ, RZ, -R9 ;  /* 0x000000ffff097224 */ /* 0x000fe400078e0a09 */
[----:B------:R-:W-:Y:S02]  /*11070*/  @!P0 IMAD.MOV R7, RZ, RZ, -R7 ;  /* 0x000000ffff078224 */ /* 0x000fe400078e0a07 */
[----:B------:R-:W-:Y:S02]  /*11080*/  IMAD.MOV R15, RZ, RZ, -R15 ;  /* 0x000000ffff0f7224 */ /* 0x000fe400078e0a0f */
[--C-:B------:R-:W-:Y:S01]  /*11090*/  @!P6 IMAD.IADD R2, R2, 0x1, -R3.reuse ;  /* 0x000000010202e824 */ /* 0x100fe200078e0a03 */
[----:B------:R0:W-:Y:S01]  /*110a0*/  STL [R1+0x4d0], R7 ;  /* 0x0004d00701007387 */ /* 0x0001e20000100800 */
[----:B------:R-:W-:Y:S02]  /*110b0*/  @!P1 IMAD.IADD R14, R14, 0x1, -R3 ;  /* 0x000000010e0e9824 */ /* 0x000fe400078e0a03 */
[----:B------:R-:W-:Y:S01]  /*110c0*/  IMAD.MOV R18, RZ, RZ, -R18 ;  /* 0x000000ffff127224 */ /* 0x000fe200078e0a12 */
[C---:B------:R-:W-:Y:S01]  /*110d0*/  ISETP.GT.U32.AND P6, PT, R3.reuse, R2, PT ;  /* 0x000000020300720c */ /* 0x040fe20003fc4070 */
[----:B------:R-:W-:-:S02]  /*110e0*/  IMAD R12, R3, R9, R12 ;  /* 0x00000009030c7224 */ /* 0x000fc400078e020c */
[----:B------:R-:W-:Y:S02]  /*110f0*/  VIADD R9, R0, 0xc1 ;  /* 0x000000c100097836 */ /* 0x000fe40000000000 */
[----:B------:R-:W-:Y:S01]  /*11100*/  @!P3 IMAD.IADD R8, R8, 0x1, -R3 ;  /* 0x000000010808b824 */ /* 0x000fe200078e0a03 */
[----:B------:R-:W-:Y:S01]  /*11110*/  ISETP.GE.AND P3, PT, R11, RZ, PT ;  /* 0x000000ff0b00720c */ /* 0x000fe20003f66270 */
[C---:B------:R-:W-:Y:S01]  /*11120*/  IMAD R10, R3.reuse, R15, R10 ;  /* 0x0000000f030a7224 */ /* 0x040fe200078e020a */
[C---:B------:R-:W-:Y:S01]  /*11130*/  ISETP.GT.U32.AND P1, PT, R3.reuse, R12, PT ;  /* 0x0000000c0300720c */ /* 0x040fe20003f24070 */
[----:B0-----:R-:W-:Y:S01]  /*11140*/  IMAD.MOV.U32 R7, RZ, RZ, R14 ;  /* 0x000000ffff077224 */ /* 0x001fe200078e000e */
[----:B------:R-:W-:Y:S01]  /*11150*/  IABS R15, R9 ;  /* 0x00000009000f7213 */ /* 0x000fe20000000000 */
[C---:B------:R-:W-:Y:S02]  /*11160*/  IMAD R11, R3.reuse, R18, R17 ;  /* 0x00000012030b7224 */ /* 0x040fe400078e0211 */
[----:B------:R-:W-:Y:S01]  /*11170*/  @!P4 IMAD.MOV R7, RZ, RZ, -R7 ;  /* 0x000000ffff07c224 */ /* 0x000fe200078e0a07 */
[C---:B------:R-:W-:Y:S01]  /*11180*/  ISETP.GT.U32.AND P4, PT, R3.reuse, R10, PT ;  /* 0x0000000a0300720c */ /* 0x040fe20003f84070 */
[----:B------:R-:W-:Y:S01]  /*11190*/  IMAD.MOV.U32 R16, RZ, RZ, R8 ;  /* 0x000000ffff107224 */ /* 0x000fe200078e0008 */
[----:B------:R-:W-:Y:S01]  /*111a0*/  ISETP.GT.U32.AND P0, PT, R3, R11, PT ;  /* 0x0000000b0300720c */ /* 0x000fe20003f04070 */
[----:B------:R-:W-:-:S02]  /*111b0*/  IMAD.MOV.U32 R8, RZ, RZ, R15 ;  /* 0x000000ffff087224 */ /* 0x000fc400078e000f */
[----:B------:R-:W-:Y:S01]  /*111c0*/  @!P5 IMAD.MOV R16, RZ, RZ, -R16 ;  /* 0x000000ffff10d224 */ /* 0x000fe200078e0a10 */
[----:B------:R-:W-:Y:S01]  /*111d0*/  ISETP.GE.AND P5, PT, R13, RZ, PT ;  /* 0x000000ff0d00720c */ /* 0x000fe20003fa6270 */
[----:B------:R-:W-:Y:S02]  /*111e0*/  VIADD R13, R0, 0xc0 ;  /* 0x000000c0000d7836 */ /* 0x000fe40000000000 */
[----:B------:R-:W-:Y:S01]  /*111f0*/  IMAD.HI.U32 R14, R4, R8, RZ ;  /* 0x00000008040e7227 */ /* 0x000fe200078e00ff */
[----:B------:R0:W-:Y:S03]  /*11200*/  STL [R1+0x4dc], R16 ;  /* 0x0004dc1001007387 */ /* 0x0001e60000100800 */
[--C-:B------:R-:W-:Y:S01]  /*11210*/  @!P6 IMAD.IADD R2, R2, 0x1, -R3.reuse ;  /* 0x000000010202e824 */ /* 0x100fe200078e0a03 */
[----:B------:R1:W-:Y:S01]  /*11220*/  STL [R1+0x4e0], R7 ;  /* 0x0004e00701007387 */ /* 0x0003e20000100800 */
[----:B------:R-:W-:Y:S01]  /*11230*/  @!P1 IMAD.IADD R12, R12, 0x1, -R3 ;  /* 0x000000010c0c9824 */ /* 0x000fe200078e0a03 */
[----:B------:R-:W-:Y:S01]  /*11240*/  ISETP.GE.AND P6, PT, R5, RZ, PT ;  /* 0x000000ff0500720c */ /* 0x000fe20003fc6270 */
[----:B------:R-:W-:-:S02]  /*11250*/  IMAD.MOV R14, RZ, RZ, -R14 ;  /* 0x000000ffff0e7224 */ /* 0x000fc400078e0a0e */
[--C-:B------:R-:W-:Y:S01]  /*11260*/  @!P4 IMAD.IADD R10, R10, 0x1, -R3.reuse ;  /* 0x000000010a0ac824 */ /* 0x100fe200078e0a03 */
[----:B0-----:R-:W-:Y:S01]  /*11270*/  IABS R16, R13 ;  /* 0x0000000d00107213 */ /* 0x001fe20000000000 */
[----:B------:R-:W-:Y:S01]  /*11280*/  @!P0 IMAD.IADD R11, R11, 0x1, -R3 ;  /* 0x000000010b0b8824 */ /* 0x000fe200078e0a03 */
[C---:B------:R-:W-:Y:S01]  /*11290*/  ISETP.GT.U32.AND P4, PT, R3.reuse, R12, PT ;  /* 0x0000000c0300720c */ /* 0x040fe20003f84070 */
[----:B------:R-:W-:Y:S01]  /*112a0*/  IMAD R8, R3, R14, R8 ;  /* 0x0000000e03087224 */ /* 0x000fe200078e0208 */
[----:B------:R-:W-:Y:S01]  /*112b0*/  ISETP.GE.AND P0, PT, R9, RZ, PT ;  /* 0x000000ff0900720c */ /* 0x000fe20003f06270 */
[----:B-1----:R-:W-:Y:S01]  /*112c0*/  IMAD.MOV.U32 R7, RZ, RZ, R2 ;  /* 0x000000ffff077224 */ /* 0x002fe200078e0002 */
[----:B------:R-:W-:Y:S01]  /*112d0*/  ISETP.GT.U32.AND P1, PT, R3, R11, PT ;  /* 0x0000000b0300720c */ /* 0x000fe20003f24070 */
[----:B------:R-:W-:-:S04]  /*112e0*/  IMAD.HI.U32 R14, R4, R16, RZ ;  /* 0x00000010040e7227 */ /* 0x000fc800078e00ff */
[----:B------:R-:W-:Y:S01]  /*112f0*/  @!P2 IMAD.MOV R7, RZ, RZ, -R7 ;  /* 0x000000ffff07a224 */ /* 0x000fe200078e0a07 */
[C---:B------:R-:W-:Y:S01]  /*11300*/  ISETP.GT.U32.AND P2, PT, R3.reuse, R10, PT ;  /* 0x0000000a0300720c */ /* 0x040fe20003f44070 */
[----:B------:R-:W-:Y:S02]  /*11310*/  IMAD.MOV R14, RZ, RZ, -R14 ;  /* 0x000000ffff0e7224 */ /* 0x000fe400078e0a0e */
[C---:B------:R-:W-:Y:S01]  /*11320*/  VIADD R2, R0.reuse, 0xbd ;  /* 0x000000bd00027836 */ /* 0x040fe20000000000 */
[----:B------:R0:W-:Y:S01]  /*11330*/  STL [R1+0x4e4], R7 ;  /* 0x0004e40701007387 */ /* 0x0001e20000100800 */
[C---:B------:R-:W-:Y:S02]  /*11340*/  VIADD R9, R0.reuse, 0xbf ;  /* 0x000000bf00097836 */ /* 0x040fe40000000000 */
[C---:B------:R-:W-:Y:S01]  /*11350*/  IMAD R16, R3.reuse, R14, R16 ;  /* 0x0000000e03107224 */ /* 0x040fe200078e0210 */
[----:B------:R-:W-:Y:S01]  /*11360*/  IABS R17, R2 ;  /* 0x0000000200117213 */ /* 0x000fe20000000000 */
[----:B------:R-:W-:Y:S01]  /*11370*/  VIADD R5, R0, 0xbe ;  /* 0x000000be00057836 */ /* 0x000fe20000000000 */
[----:B------:R-:W-:Y:S01]  /*11380*/  IABS R15, R9 ;  /* 0x00000009000f7213 */ /* 0x000fe20000000000 */
[--C-:B------:R-:W-:Y:S01]  /*11390*/  @!P4 IMAD.IADD R12, R12, 0x1, -R3.reuse ;  /* 0x000000010c0cc824 */ /* 0x100fe200078e0a03 */
[----:B------:R-:W-:Y:S01]  /*113a0*/  ISETP.GT.U32.AND P4, PT, R3, R16, PT ;  /* 0x000000100300720c */ /* 0x000fe20003f84070 */
[--C-:B------:R-:W-:Y:S01]  /*113b0*/  @!P2 IMAD.IADD R10, R10, 0x1, -R3.reuse ;  /* 0x000000010a0aa824 */ /* 0x100fe200078e0a03 */
[----:B------:R-:W-:Y:S01]  /*113c0*/  ISETP.GE.AND P2, PT, R13, RZ, PT ;  /* 0x000000ff0d00720c */ /* 0x000fe20003f46270 */
[----:B------:R-:W-:Y:S01]  /*113d0*/  @!P1 IMAD.IADD R11, R11, 0x1, -R3 ;  /* 0x000000010b0b9824 */ /* 0x000fe200078e0a03 */
[----:B------:R-:W-:Y:S01]  /*113e0*/  ISETP.GT.U32.AND P1, PT, R3, R8, PT ;  /* 0x000000080300720c */ /* 0x000fe20003f24070 */
[----:B------:R-:W-:Y:S01]  /*113f0*/  IMAD.MOV.U32 R13, RZ, RZ, R17 ;  /* 0x000000ffff0d7224 */ /* 0x000fe200078e0011 */
[----:B------:R-:W-:Y:S01]  /*11400*/  IABS R14, R5 ;  /* 0x00000005000e7213 */ /* 0x000fe20000000000 */
[----:B------:R-:W-:-:S04]  /*11410*/  IMAD.HI.U32 R17, R4, R15, RZ ;  /* 0x0000000f04117227 */ /* 0x000fc800078e00ff */
[----:B0-----:R-:W-:Y:S02]  /*11420*/  IMAD.MOV.U32 R7, RZ, RZ, R11 ;  /* 0x000000ffff077224 */ /* 0x001fe400078e000b */
[----:B------:R-:W-:-:S04]  /*11430*/  IMAD.HI.U32 R18, R4, R14, RZ ;  /* 0x0000000e04127227 */ /* 0x000fc800078e00ff */
[----:B------:R-:W-:Y:S02]  /*11440*/  IMAD.MOV R17, RZ, RZ, -R17 ;  /* 0x000000ffff117224 */ /* 0x000fe400078e0a11 */
[----:B------:R-:W-:Y:S02]  /*11450*/  @!P3 IMAD.MOV R7, RZ, RZ, -R7 ;  /* 0x000000ffff07b224 */ /* 0x000fe400078e0a07 */
[----:B------:R-:W-:Y:S02]  /*11460*/  IMAD.MOV R11, RZ, RZ, -R18 ;  /* 0x000000ffff0b7224 */ /* 0x000fe400078e0a12 */
[----:B------:R-:W-:Y:S01]  /*11470*/  @!P4 IMAD.IADD R16, R16, 0x1, -R3 ;  /* 0x000000011010c824 */ /* 0x000fe200078e0a03 */
[----:B------:R0:W-:Y:S01]  /*11480*/  STL [R1+0x4d8], R7 ;  /* 0x0004d80701007387 */ /* 0x0001e20000100800 */
[----:B------:R-:W-:Y:S02]  /*11490*/  IMAD R15, R3, R17, R15 ;  /* 0x00000011030f7224 */ /* 0x000fe400078e020f */
[----:B------:R-:W-:Y:S01]  /*114a0*/  @!P1 IMAD.IADD R8, R8, 0x1, -R3 ;  /* 0x0000000108089824 */ /* 0x000fe200078e0a03 */
[----:B------:R-:W-:Y:S01]  /*114b0*/  ISETP.GE.AND P1, PT, R9, RZ, PT ;  /* 0x000000ff0900720c */ /* 0x000fe20003f26270 */
[C---:B------:R-:W-:Y:S01]  /*114c0*/  IMAD R14, R3.reuse, R11, R14 ;  /* 0x0000000b030e7224 */ /* 0x040fe200078e020e */
[C---:B------:R-:W-:Y:S01]  /*114d0*/  ISETP.GT.U32.AND P3, PT, R3.reuse, R16, PT ;  /* 0x000000100300720c */ /* 0x040fe20003f64070 */
[----:B------:R-:W-:Y:S01]  /*114e0*/  @!P5 IMAD.MOV R12, RZ, RZ, -R12 ;  /* 0x000000ffff0cd224 */ /* 0x000fe200078e0a0c */
[C---:B------:R-:W-:Y:S01]  /*114f0*/  ISETP.GT.U32.AND P5, PT, R3.reuse, R15, PT ;  /* 0x0000000f0300720c */ /* 0x040fe20003fa4070 */
[----:B------:R-:W-:Y:S01]  /*11500*/  IMAD.HI.U32 R9, R4, R13, RZ ;  /* 0x0000000d04097227 */ /* 0x000fe200078e00ff */
[----:B------:R-:W-:-:S02]  /*11510*/  ISETP.GT.U32.AND P4, PT, R3, R8, PT ;  /* 0x000000080300720c */ /* 0x000fc40003f84070 */
[----:B------:R1:W-:Y:S01]  /*11520*/  STL [R1+0x4c4], R12 ;  /* 0x0004c40c01007387 */ /* 0x0003e20000100800 */
[----:B0-----:R-:W-:Y:S02]  /*11530*/  IMAD.MOV.U32 R7, RZ, RZ, R10 ;  /* 0x000000ffff077224 */ /* 0x001fe400078e000a */
[----:B------:R-:W-:Y:S02]  /*11540*/  IMAD.MOV R9, RZ, RZ, -R9 ;  /* 0x000000ffff097224 */ /* 0x000fe400078e0a09 */
[----:B------:R-:W-:Y:S01]  /*11550*/  @!P6 IMAD.MOV R7, RZ, RZ, -R7 ;  /* 0x000000ffff07e224 */ /* 0x000fe200078e0a07 */
[C---:B------:R-:W-:Y:S01]  /*11560*/  ISETP.GT.U32.AND P6, PT, R3.reuse, R14, PT ;  /* 0x0000000e0300720c */ /* 0x040fe20003fc4070 */
[C---:B------:R-:W-:Y:S02]  /*11570*/  IMAD R13, R3.reuse, R9, R13 ;  /* 0x00000009030d7224 */ /* 0x040fe400078e020d */
[----:B------:R-:W-:Y:S01]  /*11580*/  VIADD R17, R0, 0xbc ;  /* 0x000000bc00117836 */ /* 0x000fe20000000000 */
[----:B------:R0:W-:Y:S01]  /*11590*/  STL [R1+0x4c8], R7 ;  /* 0x0004c80701007387 */ /* 0x0001e20000100800 */
[--C-:B------:R-:W-:Y:S01]  /*115a0*/  @!P3 IMAD.IADD R16, R16, 0x1, -R3.reuse ;  /* 0x000000011010b824 */ /* 0x100fe200078e0a03 */
[----:B------:R-:W-:Y:S01]  /*115b0*/  ISETP.GT.U32.AND P3, PT, R3, R13, PT ;  /* 0x0000000d0300720c */ /* 0x000fe20003f64070 */
[--C-:B------:R-:W-:Y:S01]  /*115c0*/  @!P5 IMAD.IADD R15, R15, 0x1, -R3.reuse ;  /* 0x000000010f0fd824 */ /* 0x100fe200078e0a03 */
[----:B------:R-:W-:Y:S01]  /*115d0*/  IABS R9, R17 ;  /* 0x0000001100097213 */ /* 0x000fe20000000000 */
[--C-:B------:R-:W-:Y:S01]  /*115e0*/  @!P4 IMAD.IADD R8, R8, 0x1, -R3.reuse ;  /* 0x000000010808c824 */ /* 0x100fe200078e0a03 */
[----:B------:R-:W-:Y:S01]  /*115f0*/  ISETP.GE.AND P4, PT, R5, RZ, PT ;  /* 0x000000ff0500720c */ /* 0x000fe20003f86270 */
[----:B------:R-:W-:Y:S01]  /*11600*/  VIADD R10, R0, 0xbb ;  /* 0x000000bb000a7836 */ /* 0x000fe20000000000 */
[----:B------:R-:W-:Y:S01]  /*11610*/  ISETP.GE.AND P5, PT, R2, RZ, PT ;  /* 0x000000ff0200720c */ /* 0x000fe20003fa6270 */
[----:B------:R-:W-:Y:S01]  /*11620*/  @!P6 IMAD.IADD R14, R14, 0x1, -R3 ;  /* 0x000000010e0ee824 */ /* 0x000fe200078e0a03 */
[----:B------:R-:W-:Y:S01]  /*11630*/  ISETP.GT.U32.AND P6, PT, R3, R15, PT ;  /* 0x0000000f0300720c */ /* 0x000fe20003fc4070 */
[----:B------:R-:W-:Y:S01]  /*11640*/  IMAD.HI.U32 R5, R4, R9, RZ ;  /* 0x0000000904057227 */ /* 0x000fe200078e00ff */
[----:B-1----:R-:W-:-:S03]  /*11650*/  IABS R12, R10 ;  /* 0x0000000a000c7213 */ /* 0x002fc60000000000 */
[----:B------:R-:W-:Y:S02]  /*11660*/  IMAD.MOV R5, RZ, RZ, -R5 ;  /* 0x000000ffff057224 */ /* 0x000fe400078e0a05 */
[----:B------:R-:W-:Y:S01]  /*11670*/  @!P3 IMAD.IADD R13, R13, 0x1, -R3 ;  /* 0x000000010d0db824 */ /* 0x000fe200078e0a03 */
[C---:B------:R-:W-:Y:S01]  /*11680*/  ISETP.GT.U32.AND P3, PT, R3.reuse, R14, PT ;  /* 0x0000000e0300720c */ /* 0x040fe20003f64070 */
[----:B------:R-:W-:Y:S02]  /*11690*/  IMAD R9, R3, R5, R9 ;  /* 0x0000000503097224 */ /* 0x000fe400078e0209 */
[----:B0-----:R-:W-:Y:S02]  /*116a0*/  IMAD.MOV.U32 R7, RZ, RZ, R8 ;  /* 0x000000ffff077224 */ /* 0x001fe400078e0008 */
[----:B------:R-:W-:-:S04]  /*116b0*/  IMAD.HI.U32 R8, R4, R12, RZ ;  /* 0x0000000c04087227 */ /* 0x000fc800078e00ff */
[----:B------:R-:W-:Y:S01]  /*116c0*/  @!P6 IMAD.IADD R15, R15, 0x1, -R3 ;  /* 0x000000010f0fe824 */ /* 0x000fe200078e0a03 */
[C---:B------:R-:W-:Y:S01]  /*116d0*/  ISETP.GT.U32.AND P6, PT, R3.reuse, R9, PT ;  /* 0x000000090300720c */ /* 0x040fe20003fc4070 */
[----:B------:R-:W-:Y:S02]  /*116e0*/  IMAD.MOV R8, RZ, RZ, -R8 ;  /* 0x000000ffff087224 */ /* 0x000fe400078e0a08 */
[----:B------:R-:W-:Y:S01]  /*116f0*/  @!P0 IMAD.MOV R7, RZ, RZ, -R7 ;  /* 0x000000ffff078224 */ /* 0x000fe200078e0a07 */
[C---:B------:R-:W-:Y:S01]  /*11700*/  ISETP.GT.U32.AND P0, PT, R3.reuse, R13, PT ;  /* 0x0000000d0300720c */ /* 0x040fe20003f04070 */
[C---:B------:R-:W-:Y:S02]  /*11710*/  VIADD R2, R0.reuse, 0xba ;  /* 0x000000ba00027836 */ /* 0x040fe40000000000 */
[C---:B------:R-:W-:Y:S01]  /*11720*/  IMAD R12, R3.reuse, R8, R12 ;  /* 0x00000008030c7224 */ /* 0x040fe200078e020c */
[----:B------:R0:W-:Y:S01]  /*11730*/  STL [R1+0x4cc], R7 ;  /* 0x0004cc0701007387 */ /* 0x0001e20000100800 */
[----:B------:R-:W-:Y:S01]  /*11740*/  VIADD R5, R0, 0xb9 ;  /* 0x000000b900057836 */ /* 0x000fe20000000000 */
[----:B------:R-:W-:Y:S01]  /*11750*/  IABS R18, R2 ;  /* 0x0000000200127213 */ /* 0x000fe20000000000 */
[--C-:B------:R-:W-:Y:S01]  /*11760*/  @!P3 IMAD.IADD R14, R14, 0x1, -R3.reuse ;  /* 0x000000010e0eb824 */ /* 0x100fe200078e0a03 */
[----:B------:R-:W-:Y:S01]  /*11770*/  ISETP.GT.U32.AND P3, PT, R3, R12, PT ;  /* 0x0000000c0300720c */ /* 0x000fe20003f64070 */
[----:B------:R-:W-:Y:S01]  /*11780*/  @!P6 IMAD.IADD R9, R9, 0x1, -R3 ;  /* 0x000000010909e824 */ /* 0x000fe200078e0a03 */
[----:B------:R-:W-:Y:S01]  /*11790*/  IABS R11, R5 ;  /* 0x00000005000b7213 */ /* 0x000fe20000000000 */
[----:B------:R-:W-:Y:S01]  /*117a0*/  IMAD.HI.U32 R20, R4, R18, RZ ;  /* 0x0000001204147227 */ /* 0x000fe200078e00ff */
[----:B------:R-:W-:-:S03]  /*117b0*/  ISETP.GE.AND P6, PT, R10, RZ, PT ;  /* 0x000000ff0a00720c */ /* 0x000fc60003fc6270 */
[----:B0-----:R-:W-:Y:S02]  /*117c0*/  IMAD.MOV.U32 R7, RZ, RZ, R15 ;  /* 0x000000ffff077224 */ /* 0x001fe400078e000f */
[----:B------:R-:W-:Y:S01]  /*117d0*/  @!P0 IMAD.IADD R13, R13, 0x1, -R3 ;  /* 0x000000010d0d8824 */ /* 0x000fe200078e0a03 */
[----:B------:R-:W-:Y:S01]  /*117e0*/  ISETP.GE.AND P0, PT, R17, RZ, PT ;  /* 0x000000ff1100720c */ /* 0x000fe20003f06270 */
[----:B------:R-:W-:Y:S01]  /*117f0*/  @!P2 IMAD.MOV R16, RZ, RZ, -R16 ;  /* 0x000000ffff10a224 */ /* 0x000fe200078e0a10 */
[----:B------:R-:W-:Y:S01]  /*11800*/  ISETP.GT.U32.AND P2, PT, R3, R9, PT ;  /* 0x000000090300720c */ /* 0x000fe20003f44070 */
[----:B------:R-:W-:Y:S02]  /*11810*/  IMAD.MOV R20, RZ, RZ, -R20 ;  /* 0x000000ffff147224 */ /* 0x000fe400078e0a14 */
[----:B------:R-:W-:Y:S01]  /*11820*/  IMAD.HI.U32 R17, R4, R11, RZ ;  /* 0x0000000b04117227 */ /* 0x000fe200078e00ff */
[----:B------:R-:W-:Y:S03]  /*11830*/  STL [R1+0x4c0], R16 ;  /* 0x0004c01001007387 */ /* 0x000fe60000100800 */
[----:B------:R-:W-:-:S02]  /*11840*/  @!P1 IMAD.MOV R7, RZ, RZ, -R7 ;  /* 0x000000ffff079224 */ /* 0x000fc400078e0a07 */
[C---:B------:R-:W-:Y:S02]  /*11850*/  IMAD R10, R3.reuse, R20, R18 ;  /* 0x00000014030a7224 */ /* 0x040fe400078e0212 */
[----:B------:R-:W-:Y:S01]  /*11860*/  IMAD.MOV R17, RZ, RZ, -R17 ;  /* 0x000000ffff117224 */ /* 0x000fe200078e0a11 */
[----:B------:R0:W-:Y:S01]  /*11870*/  STL [R1+0x3e4], R7 ;  /* 0x0003e40701007387 */ /* 0x0001e20000100800 */
[----:B------:R-:W-:Y:S01]  /*11880*/  @!P3 IMAD.IADD R12, R12, 0x1, -R3 ;  /* 0x000000010c0cb824 */ /* 0x000fe200078e0a03 */
[C---:B------:R-:W-:Y:S01]  /*11890*/  ISETP.GT.U32.AND P1, PT, R3.reuse, R10, PT ;  /* 0x0000000a0300720c */ /* 0x040fe20003f24070 */
[----:B------:R-:W-:Y:S01]  /*118a0*/  @!P4 IMAD.MOV R14, RZ, RZ, -R14 ;  /* 0x000000ffff0ec224 */ /* 0x000fe200078e0a0e */
[----:B------:R-:W-:Y:S01]  /*118b0*/  ISETP.GE.AND P4, PT, R2, RZ, PT ;  /* 0x000000ff0200720c */ /* 0x000fe20003f86270 */
[C---:B------:R-:W-:Y:S01]  /*118c0*/  VIADD R8, R0.reuse, 0xb8 ;  /* 0x000000b800087836 */ /* 0x040fe20000000000 */
[C---:B------:R-:W-:Y:S01]  /*118d0*/  ISETP.GT.U32.AND P3, PT, R3.reuse, R12, PT ;  /* 0x0000000c0300720c */ /* 0x040fe20003f64070 */
[----:B------:R-:W-:Y:S01]  /*118e0*/  IMAD R2, R3, R17, R11 ;  /* 0x0000001103027224 */ /* 0x000fe200078e020b */
[----:B------:R1:W-:Y:S01]  /*118f0*/  STL [R1+0x410], R14 ;  /* 0x0004100e01007387 */ /* 0x0003e20000100800 */
[----:B------:R-:W-:Y:S01]  /*11900*/  @!P2 IMAD.IADD R9, R9, 0x1, -R3 ;  /* 0x000000010909a824 */ /* 0x000fe200078e0a03 */
[----:B------:R-:W-:Y:S01]  /*11910*/  IABS R19, R8 ;  /* 0x0000000800137213 */ /* 0x000fe20000000000 */
[----:B0-----:R-:W-:Y:S01]  /*11920*/  IMAD.MOV.U32 R7, RZ, RZ, R13 ;  /* 0x000000ffff077224 */ /* 0x001fe200078e000d */
[----:B------:R-:W-:Y:S01]  /*11930*/  ISETP.GT.U32.AND P2, PT, R3, R2, PT ;  /* 0x000000020300720c */ /* 0x000fe20003f44070 */
[----:B------:R-:W-:-:S02]  /*11940*/  VIADD R11, R0, 0xb5 ;  /* 0x000000b5000b7836 */ /* 0x000fc40000000000 */
[----:B------:R-:W-:Y:S01]  /*11950*/  @!P5 IMAD.MOV R7, RZ, RZ, -R7 ;  /* 0x000000ffff07d224 */ /* 0x000fe200078e0a07 */
[----:B------:R-:W-:Y:S01]  /*11960*/  ISETP.GE.AND P5, PT, R5, RZ, PT ;  /* 0x000000ff0500720c */ /* 0x000fe20003fa6270 */
[----:B------:R-:W-:Y:S01]  /*11970*/  IMAD.HI.U32 R13, R4, R19, RZ ;  /* 0x00000013040d7227 */ /* 0x000fe200078e00ff */
[----:B------:R-:W-:Y:S02]  /*11980*/  IABS R17, R11 ;  /* 0x0000000b00117213 */ /* 0x000fe40000000000 */
[----:B------:R0:W-:Y:S01]  /*11990*/  STL [R1+0x430], R7 ;  /* 0x0004300701007387 */ /* 0x0001e20000100800 */
[----:B------:R-:W-:Y:S02]  /*119a0*/  VIADD R5, R0, 0xb7 ;  /* 0x000000b700057836 */ /* 0x000fe40000000000 */
[----:B------:R-:W-:Y:S02]  /*119b0*/  IMAD.MOV R13, RZ, RZ, -R13 ;  /* 0x000000ffff0d7224 */ /* 0x000fe400078e0a0d */
[--C-:B------:R-:W-:Y:S01]  /*119c0*/  @!P3 IMAD.IADD R12, R12, 0x1, -R3.reuse ;  /* 0x000000010c0cb824 */ /* 0x100fe200078e0a03 */
[----:B-1----:R-:W-:Y:S01]  /*119d0*/  IABS R14, R5 ;  /* 0x00000005000e7213 */ /* 0x002fe20000000000 */
[----:B------:R-:W-:Y:S01]  /*119e0*/  @!P1 IMAD.IADD R10, R10, 0x1, -R3 ;  /* 0x000000010a0a9824 */ /* 0x000fe200078e0a03 */
[----:B------:R-:W-:Y:S01]  /*119f0*/  ISETP.GE.AND P3, PT, R8, RZ, PT ;  /* 0x000000ff0800720c */ /* 0x000fe20003f66270 */
[----:B------:R-:W-:Y:S01]  /*11a00*/  IMAD R19, R3, R13, R19 ;  /* 0x0000000d03137224 */ /* 0x000fe200078e0213 */
[----:B------:R-:W-:Y:S01]  /*11a10*/  ISETP.GE.AND P1, PT, R5, RZ, PT ;  /* 0x000000ff0500720c */ /* 0x000fe20003f26270 */
[----:B0-----:R-:W-:-:S02]  /*11a20*/  IMAD.MOV.U32 R7, RZ, RZ, R9 ;  /* 0x000000ffff077224 */ /* 0x001fc400078e0009 */
[----:B------:R-:W-:Y:S01]  /*11a30*/  @!P2 IMAD.IADD R2, R2, 0x1, -R3 ;  /* 0x000000010202a824 */ /* 0x000fe200078e0a03 */
[C---:B------:R-:W-:Y:S01]  /*11a40*/  ISETP.GT.U32.AND P2, PT, R3.reuse, R10, PT ;  /* 0x0000000a0300720c */ /* 0x040fe20003f44070 */
[----:B------:R-:W-:Y:S02]  /*11a50*/  @!P0 IMAD.MOV R7, RZ, RZ, -R7 ;  /* 0x000000ffff078224 */ /* 0x000fe400078e0a07 */
[----:B------:R-:W-:Y:S01]  /*11a60*/  IMAD.HI.U32 R9, R4, R14, RZ ;  /* 0x0000000e04097227 */ /* 0x000fe200078e00ff */
[----:B------:R-:W-:Y:S02]  /*11a70*/  ISETP.GT.U32.AND P0, PT, R3, R2, PT ;  /* 0x000000020300720c */ /* 0x000fe40003f04070 */
[----:B------:R0:W-:Y:S01]  /*11a80*/  STL [R1+0x470], R7 ;  /* 0x0004700701007387 */ /* 0x0001e20000100800 */
[----:B------:R-:W-:Y:S02]  /*11a90*/  IMAD.MOV R9, RZ, RZ, -R9 ;  /* 0x000000ffff097224 */ /* 0x000fe400078e0a09 */
[----:B------:R-:W-:-:S02]  /*11aa0*/  VIADD R8, R0, 0xb6 ;  /* 0x000000b600087836 */ /* 0x000fc40000000000 */
[C---:B------:R-:W-:Y:S02]  /*11ab0*/  IMAD R14, R3.reuse, R9, R14 ;  /* 0x00000009030e7224 */ /* 0x040fe400078e020e */
[----:B------:R-:W-:Y:S01]  /*11ac0*/  @!P2 IMAD.IADD R10, R10, 0x1, -R3 ;  /* 0x000000010a0aa824 */ /* 0x000fe200078e0a03 */
[----:B------:R-:W-:Y:S01]  /*11ad0*/  IABS R15, R8 ;  /* 0x00000008000f7213 */ /* 0x000fe20000000000 */
[----:B------:R-:W-:Y:S01]  /*11ae0*/  IMAD.HI.U32 R9, R4, R17, RZ ;  /* 0x0000001104097227 */ /* 0x000fe200078e00ff */
[----:B------:R-:W-:-:S03]  /*11af0*/  ISETP.GT.U32.AND P2, PT, R3, R14, PT ;  /* 0x0000000e0300720c */ /* 0x000fc60003f44070 */
[----:B0-----:R-:W-:Y:S02]  /*11b00*/  IMAD.MOV.U32 R7, RZ, RZ, R12 ;  /* 0x000000ffff077224 */ /* 0x001fe400078e000c */
[----:B------:R-:W-:-:S04]  /*11b10*/  IMAD.HI.U32 R12, R4, R15, RZ ;  /* 0x0000000f040c7227 */ /* 0x000fc800078e00ff */
[----:B------:R-:W-:Y:S01]  /*11b20*/  @!P6 IMAD.MOV R7, RZ, RZ, -R7 ;  /* 0x000000ffff07e224 */ /* 0x000fe200078e0a07 */
[C---:B------:R-:W-:Y:S01]  /*11b30*/  ISETP.GT.U32.AND P6, PT, R3.reuse, R19, PT ;  /* 0x000000130300720c */ /* 0x040fe20003fc4070 */
[----:B------:R-:W-:Y:S01]  /*11b40*/  @!P0 IMAD.IADD R2, R2, 0x1, -R3 ;  /* 0x0000000102028824 */ /* 0x000fe200078e0a03 */
[----:B------:R-:W-:Y:S01]  /*11b50*/  ISETP.GE.AND P0, PT, R8, RZ, PT ;  /* 0x000000ff0800720c */ /* 0x000fe20003f06270 */
[----:B------:R-:W-:Y:S01]  /*11b60*/  IMAD.MOV R12, RZ, RZ, -R12 ;  /* 0x000000ffff0c7224 */ /* 0x000fe200078e0a0c */
[----:B------:R0:W-:Y:S01]  /*11b70*/  STL [R1+0x488], R7 ;  /* 0x0004880701007387 */ /* 0x0001e20000100800 */
[----:B------:R-:W-:Y:S02]  /*11b80*/  VIADD R5, R0, 0xb4 ;  /* 0x000000b400057836 */ /* 0x000fe40000000000 */
[----:B------:R-:W-:Y:S02]  /*11b90*/  IMAD.MOV R9, RZ, RZ, -R9 ;  /* 0x000000ffff097224 */ /* 0x000fe400078e0a09 */
[----:B------:R-:W-:Y:S01]  /*11ba0*/  IMAD R15, R3, R12, R15 ;  /* 0x0000000c030f7224 */ /* 0x000fe200078e020f */
[----:B------:R-:W-:Y:S01]  /*11bb0*/  IABS R16, R5 ;  /* 0x0000000500107213 */ /* 0x000fe20000000000 */
[----:B------:R-:W-:-:S02]  /*11bc0*/  @!P2 IMAD.IADD R14, R14, 0x1, -R3 ;  /* 0x000000010e0ea824 */ /* 0x000fc400078e0a03 */
[----:B------:R-:W-:Y:S01]  /*11bd0*/  @!P6 IMAD.IADD R19, R19, 0x1, -R3 ;  /* 0x000000011313e824 */ /* 0x000fe200078e0a03 */
[----:B------:R-:W-:Y:S01]  /*11be0*/  ISETP.GE.AND P6, PT, R11, RZ, PT ;  /* 0x000000ff0b00720c */ /* 0x000fe20003fc6270 */
[----:B0-----:R-:W-:Y:S01]  /*11bf0*/  IMAD.MOV.U32 R7, RZ, RZ, R10 ;  /* 0x000000ffff077224 */ /* 0x001fe200078e000a */
[C---:B------:R-:W-:Y:S01]  /*11c00*/  ISETP.GT.U32.AND P2, PT, R3.reuse, R14, PT ;  /* 0x0000000e0300720c */ /* 0x040fe20003f44070 */
[C---:B------:R-:W-:Y:S02]  /*11c10*/  IMAD R17, R3.reuse, R9, R17 ;  /* 0x0000000903117224 */ /* 0x040fe400078e0211 */
[----:B------:R-:W-:Y:S01]  /*11c20*/  @!P4 IMAD.MOV R7, RZ, RZ, -R7 ;  /* 0x000000ffff07c224 */ /* 0x000fe200078e0a07 */
[----:B------:R-:W-:Y:S01]  /*11c30*/  ISETP.GT.U32.AND P4, PT, R3, R19, PT ;  /* 0x000000130300720c */ /* 0x000fe20003f84070 */
[----:B------:R-:W-:-:S03]  /*11c40*/  IMAD.HI.U32 R8, R4, R16, RZ ;  /* 0x0000001004087227 */ /* 0x000fc600078e00ff */
[----:B------:R0:W-:Y:S01]  /*11c50*/  STL [R1+0x458], R7 ;  /* 0x0004580701007387 */ /* 0x0001e20000100800 */
[----:B------:R-:W-:Y:S02]  /*11c60*/  IMAD.MOV R8, RZ, RZ, -R8 ;  /* 0x000000ffff087224 */ /* 0x000fe400078e0a08 */
[C---:B------:R-:W-:Y:S02]  /*11c70*/  VIADD R12, R0.reuse, 0xb3 ;  /* 0x000000b3000c7836 */ /* 0x040fe40000000000 */
[----:B------:R-:W-:Y:S02]  /*11c80*/  IMAD R16, R3, R8, R16 ;  /* 0x0000000803107224 */ /* 0x000fe400078e0210 */
[----:B------:R-:W-:Y:S01]  /*11c90*/  VIADD R9, R0, 0xb2 ;  /* 0x000000b200097836 */ /* 0x000fe20000000000 */
[----:B------:R-:W-:Y:S01]  /*11ca0*/  IABS R18, R12 ;  /* 0x0000000c00127213 */ /* 0x000fe20000000000 */
[--C-:B------:R-:W-:Y:S01]  /*11cb0*/  @!P4 IMAD.IADD R19, R19, 0x1, -R3.reuse ;  /* 0x000000011313c824 */ /* 0x100fe200078e0a03 */
[C---:B------:R-:W-:Y:S01]  /*11cc0*/  ISETP.GT.U32.AND P4, PT, R3.reuse, R17, PT ;  /* 0x000000110300720c */ /* 0x040fe20003f84070 */
[----:B0-----:R-:W-:Y:S01]  /*11cd0*/  IMAD.MOV.U32 R7, RZ, RZ, R2 ;  /* 0x000000ffff077224 */ /* 0x001fe200078e0002 */
[----:B------:R-:W-:Y:S01]  /*11ce0*/  IABS R10, R9 ;  /* 0x00000009000a7213 */ /* 0x000fe20000000000 */
[----:B------:R-:W-:Y:S01]  /*11cf0*/  @!P2 IMAD.IADD R14, R14, 0x1, -R3 ;  /* 0x000000010e0ea824 */ /* 0x000fe200078e0a03 */
[C---:B------:R-:W-:Y:S01]  /*11d00*/  ISETP.GT.U32.AND P2, PT, R3.reuse, R16, PT ;  /* 0x000000100300720c */ /* 0x040fe20003f44070 */
[----:B------:R-:W-:Y:S01]  /*11d10*/  @!P5 IMAD.MOV R7, RZ, RZ, -R7 ;  /* 0x000000ffff07d224 */ /* 0x000fe200078e0a07 */
[----:B------:R-:W-:Y:S01]  /*11d20*/  ISETP.GT.U32.AND P5, PT, R3, R15, PT ;  /* 0x0000000f0300720c */ /* 0x000fe20003fa4070 */
[----:B------:R-:W-:-:S02]  /*11d30*/  IMAD.MOV.U32 R21, RZ, RZ, R19 ;  /* 0x000000ffff157224 */ /* 0x000fc400078e0013 */
[C---:B------:R-:W-:Y:S01]  /*11d40*/  IMAD.HI.U32 R20, R4.reuse, R18, RZ ;  /* 0x0000001204147227 */ /* 0x040fe200078e00ff */
[----:B------:R0:W-:Y:S03]  /*11d50*/  STL [R1+0x46c], R7 ;  /* 0x00046c0701007387 */ /* 0x0001e60000100800 */
[----:B------:R-:W-:Y:S02]  /*11d60*/  @!P4 IMAD.IADD R17, R17, 0x1, -R3 ;  /* 0x000000011111c824 */ /* 0x000fe400078e0a03 */
[----:B------:R-:W-:Y:S02]  /*11d70*/  @!P3 IMAD.MOV R21, RZ, RZ, -R21 ;  /* 0x000000ffff15b224 */ /* 0x000fe400078e0a15 */
[----:B------:R-:W-:Y:S01]  /*11d80*/  IMAD.MOV R20, RZ, RZ, -R20 ;  /* 0x000000ffff147224 */ /* 0x000fe200078e0a14 */
[----:B------:R-:W-:Y:S01]  /*11d90*/  ISETP.GT.U32.AND P3, PT, R3, R17, PT ;  /* 0x000000110300720c */ /* 0x000fe20003f64070 */
[----:B------:R-:W-:Y:S01]  /*11da0*/  @!P5 IMAD.IADD R15, R15, 0x1, -R3 ;  /* 0x000000010f0fd824 */ /* 0x000fe200078e0a03 */
[----:B------:R-:W-:Y:S01]  /*11db0*/  ISETP.GE.AND P5, PT, R5, RZ, PT ;  /* 0x000000ff0500720c */ /* 0x000fe20003fa6270 */
[----:B0-----:R-:W-:Y:S01]  /*11dc0*/  IMAD.MOV.U32 R7, RZ, RZ, R14 ;  /* 0x000000ffff077224 */ /* 0x001fe200078e000e */
[----:B------:R-:W-:Y:S01]  /*11dd0*/  STL [R1+0x3f4], R21 ;  /* 0x0003f41501007387 */ /* 0x000fe20000100800 */
[----:B------:R-:W-:Y:S01]  /*11de0*/  IMAD.HI.U32 R5, R4, R10, RZ ;  /* 0x0000000a04057227 */ /* 0x000fe200078e00ff */
[----:B------:R-:W-:-:S03]  /*11df0*/  ISETP.GT.U32.AND P4, PT, R3, R15, PT ;  /* 0x0000000f0300720c */ /* 0x000fc60003f84070 */
[----:B------:R-:W-:Y:S01]  /*11e00*/  @!P1 IMAD.MOV R7, RZ, RZ, -R7 ;  /* 0x000000ffff079224 */ /* 0x000fe200078e0a07 */
[----:B------:R-:W-:Y:S01]  /*11e10*/  ISETP.GE.AND P1, PT, R12, RZ, PT ;  /* 0x000000ff0c00720c */ /* 0x000fe20003f26270 */
[----:B------:R-:W-:Y:S02]  /*11e20*/  IMAD.MOV R5, RZ, RZ, -R5 ;  /* 0x000000ffff057224 */ /* 0x000fe400078e0a05 */
[C---:B------:R-:W-:Y:S01]  /*11e30*/  IMAD R12, R3.reuse, R20, R18 ;  /* 0x00000014030c7224 */ /* 0x040fe200078e0212 */
[----:B------:R0:W-:Y:S01]  /*11e40*/  STL [R1+0x3e8], R7 ;  /* 0x0003e80701007387 */ /* 0x0001e20000100800 */
[--C-:B------:R-:W-:Y:S02]  /*11e50*/  @!P2 IMAD.IADD R16, R16, 0x1, -R3.reuse ;  /* 0x000000011010a824 */ /* 0x100fe400078e0a03 */
[C---:B------:R-:W-:Y:S02]  /*11e60*/  VIADD R2, R0.reuse, 0xb1 ;  /* 0x000000b100027836 */ /* 0x040fe40000000000 */
[----:B------:R-:W-:Y:S01]  /*11e70*/  VIADD R13, R0, 0xb0 ;  /* 0x000000b0000d7836 */ /* 0x000fe20000000000 */
[C---:B------:R-:W-:Y:S01]  /*11e80*/  ISETP.GT.U32.AND P2, PT, R3.reuse, R16, PT ;  /* 0x000000100300720c */ /* 0x040fe20003f44070 */
[----:B------:R-:W-:Y:S01]  /*11e90*/  IMAD R10, R3, R5, R10 ;  /* 0x00000005030a7224 */ /* 0x000fe200078e020a */
[----:B------:R-:W-:Y:S01]  /*11ea0*/  IABS R11, R2 ;  /* 0x00000002000b7213 */ /* 0x000fe20000000000 */
[--C-:B------:R-:W-:Y:S01]  /*11eb0*/  @!P4 IMAD.IADD R15, R15, 0x1, -R3.reuse ;  /* 0x000000010f0fc824 */ /* 0x100fe200078e0a03 */
[----:B------:R-:W-:Y:S01]  /*11ec0*/  ISETP.GT.U32.AND P4, PT, R3, R12, PT ;  /* 0x0000000c0300720c */ /* 0x000fe20003f84070 */
[----:B------:R-:W-:Y:S01]  /*11ed0*/  @!P3 IMAD.IADD R17, R17, 0x1, -R3 ;  /* 0x000000011111b824 */ /* 0x000fe200078e0a03 */
[----:B------:R-:W-:Y:S01]  /*11ee0*/  IABS R8, R13 ;  /* 0x0000000d00087213 */ /* 0x000fe20000000000 */
[----:B------:R-:W-:Y:S01]  /*11ef0*/  IMAD.HI.U32 R19, R4, R11, RZ ;  /* 0x0000000b04137227 */ /* 0x000fe200078e00ff */
[----:B------:R-:W-:-:S03]  /*11f00*/  ISETP.GT.U32.AND P3, PT, R3, R10, PT ;  /* 0x0000000a0300720c */ /* 0x000fc60003f64070 */
[----:B------:R-:W-:-:S04]  /*11f10*/  IMAD.HI.U32 R18, R4, R8, RZ ;  /* 0x0000000804127227 */ /* 0x000fc800078e00ff */
[----:B------:R-:W-:Y:S02]  /*11f20*/  IMAD.MOV R19, RZ, RZ, -R19 ;  /* 0x000000ffff137224 */ /* 0x000fe400078e0a13 */
[----:B------:R-:W-:Y:S02]  /*11f30*/  IMAD.MOV R18, RZ, RZ, -R18 ;  /* 0x000000ffff127224 */ /* 0x000fe400078e0a12 */
[--C-:B------:R-:W-:Y:S02]  /*11f40*/  @!P4 IMAD.IADD R12, R12, 0x1, -R3.reuse ;  /* 0x000000010c0cc824 */ /* 0x100fe400078e0a03 */
[----:B------:R-:W-:Y:S01]  /*11f50*/  @!P2 IMAD.IADD R16, R16, 0x1, -R3 ;  /* 0x000000011010a824 */ /* 0x000fe200078e0a03 */
[----:B------:R-:W-:Y:S01]  /*11f60*/  ISETP.GE.AND P2, PT, R9, RZ, PT ;  /* 0x000000ff0900720c */ /* 0x000fe20003f46270 */
[----:B0-----:R-:W-:Y:S02]  /*11f70*/  IMAD.MOV.U32 R7, RZ, RZ, R15 ;  /* 0x000000ffff077224 */ /* 0x001fe400078e000f */
[----:B------:R-:W-:-:S02]  /*11f80*/  IMAD R9, R3, R19, R11 ;  /* 0x0000001303097224 */ /* 0x000fc400078e020b */
[C---:B------:R-:W-:Y:S02]  /*11f90*/  IMAD R8, R3.reuse, R18, R8 ;  /* 0x0000001203087224 */ /* 0x040fe400078e0208 */
[----:B------:R-:W-:Y:S01]  /*11fa0*/  @!P3 IMAD.IADD R10, R10, 0x1, -R3 ;  /* 0x000000010a0ab824 */ /* 0x000fe200078e0a03 */
[C---:B------:R-:W-:Y:S01]  /*11fb0*/  ISETP.GT.U32.AND P3, PT, R3.reuse, R12, PT ;  /* 0x0000000c0300720c */ /* 0x040fe20003f64070 */
[----:B------:R-:W-:Y:S01]  /*11fc0*/  IMAD.MOV.U32 R19, RZ, RZ, R17 ;  /* 0x000000ffff137224 */ /* 0x000fe200078e0011 */
[C---:B------:R-:W-:Y:S01]  /*11fd0*/  ISETP.GT.U32.AND P4, PT, R3.reuse, R9, PT ;  /* 0x000000090300720c */ /* 0x040fe20003f84070 */
[----:B------:R-:W-:Y:S01]  /*11fe0*/  @!P0 IMAD.MOV R7, RZ, RZ, -R7 ;  /* 0x000000ffff078224 */ /* 0x000fe200078e0a07 */
[C---:B------:R-:W-:Y:S01]  /*11ff0*/  ISETP.GT.U32.AND P0, PT, R3.reuse, R10, PT ;  /* 0x0000000a0300720c */ /* 0x040fe20003f04070 */
[C---:B------:R-:W-:Y:S02]  /*12000*/  VIADD R5, R0.reuse, 0xaf ;  /* 0x000000af00057836 */ /* 0x040fe40000000000 */
[----:B------:R-:W-:Y:S01]  /*12010*/  @!P6 IMAD.MOV R19, RZ, RZ, -R19 ;  /* 0x000000ffff13e224 */ /* 0x000fe200078e0a13 */
[----:B------:R-:W-:Y:S01]  /*12020*/  ISETP.GT.U32.AND P6, PT, R3, R8, PT ;  /* 0x000000080300720c */ /* 0x000fe20003fc4070 */
[----:B------:R0:W-:Y:S01]  /*12030*/  STL [R1+0x218], R7 ;  /* 0x0002180701007387 */ /* 0x0001e20000100800 */
[----:B------:R-:W-:Y:S01]  /*12040*/  IABS R14, R5 ;  /* 0x00000005000e7213 */ /* 0x000fe20000000000 */
[----:B------:R-:W-:-:S02]  /*12050*/  VIADD R11, R0, 0xae ;  /* 0x000000ae000b7836 */ /* 0x000fc40000000000 */
[----:B------:R-:W-:Y:S01]  /*12060*/  @!P3 IMAD.IADD R12, R12, 0x1, -R3 ;  /* 0x000000010c0cb824 */ /* 0x000fe200078e0a03 */
[----:B------:R-:W-:Y:S01]  /*12070*/  STL [R1+0x144], R19 ;  /* 0x0001441301007387 */ /* 0x000fe20000100800 */
[----:B------:R-:W-:Y:S01]  /*12080*/  IMAD.HI.U32 R18, R4, R14, RZ ;  /* 0x0000000e04127227 */ /* 0x000fe200078e00ff */
[----:B------:R-:W-:Y:S02]  /*12090*/  IABS R15, R11 ;  /* 0x0000000b000f7213 */ /* 0x000fe40000000000 */
[----:B------:R-:W-:Y:S01]  /*120a0*/  ISETP.GE.AND P3, PT, R13, RZ, PT ;  /* 0x000000ff0d00720c */ /* 0x000fe20003f66270 */
[----:B0-----:R-:W-:Y:S02]  /*120b0*/  IMAD.MOV.U32 R7, RZ, RZ, R16 ;  /* 0x000000ffff077224 */ /* 0x001fe400078e0010 */
[----:B------:R-:W-:Y:S02]  /*120c0*/  IMAD.MOV R17, RZ, RZ, -R18 ;  /* 0x000000ffff117224 */ /* 0x000fe400078e0a12 */
[----:B------:R-:W-:-:S02]  /*120d0*/  @!P5 IMAD.MOV R7, RZ, RZ, -R7 ;  /* 0x000000ffff07d224 */ /* 0x000fc400078e0a07 */
[--C-:B------:R-:W-:Y:S01]  /*120e0*/  @!P6 IMAD.IADD R8, R8, 0x1, -R3.reuse ;  /* 0x000000010808e824 */ /* 0x100fe200078e0a03 */
[----:B------:R-:W-:Y:S01]  /*120f0*/  ISETP.GE.AND P6, PT, R5, RZ, PT ;  /* 0x000000ff0500720c */ /* 0x000fe20003fc6270 */
[----:B------:R-:W-:Y:S01]  /*12100*/  @!P4 IMAD.IADD R9, R9, 0x1, -R3 ;  /* 0x000000010909c824 */ /* 0x000fe200078e0a03 */
[----:B------:R0:W-:Y:S01]  /*12110*/  STL [R1+0x3a8], R7 ;  /* 0x0003a80701007387 */ /* 0x0001e20000100800 */
[----:B------:R-:W-:Y:S01]  /*12120*/  ISETP.GE.AND P4, PT, R2, RZ, PT ;  /* 0x000000ff0200720c */ /* 0x000fe20003f86270 */
[C---:B------:R-:W-:Y:S02]  /*12130*/  IMAD R2, R3.reuse, R17, R14 ;  /* 0x0000001103027224 */ /* 0x040fe400078e020e */
[----:B------:R-:W-:Y:S01]  /*12140*/  IMAD.HI.U32 R13, R4, R15, RZ ;  /* 0x0000000f040d7227 */ /* 0x000fe200078e00ff */
[----:B------:R-:W-:-:S03]  /*12150*/  ISETP.GT.U32.AND P5, PT, R3, R9, PT ;  /* 0x000000090300720c */ /* 0x000fc60003fa4070 */
[----:B------:R-:W-:Y:S01]  /*12160*/  @!P0 IMAD.IADD R10, R10, 0x1, -R3 ;  /* 0x000000010a0a8824 */ /* 0x000fe200078e0a03 */
[C---:B------:R-:W-:Y:S01]  /*12170*/  ISETP.GT.U32.AND P0, PT, R3.reuse, R2, PT ;  /* 0x000000020300720c */ /* 0x040fe20003f04070 */
[----:B0-----:R-:W-:Y:S02]  /*12180*/  IMAD.MOV.U32 R7, RZ, RZ, R12 ;  /* 0x000000ffff077224 */ /* 0x001fe400078e000c */
[----:B------:R-:W-:Y:S02]  /*12190*/  IMAD.MOV R13, RZ, RZ, -R13 ;  /* 0x000000ffff0d7224 */ /* 0x000fe400078e0a0d */
[----:B------:R-:W-:Y:S01]  /*121a0*/  @!P1 IMAD.MOV R7, RZ, RZ, -R7 ;  /* 0x000000ffff079224 */ /* 0x000fe200078e0a07 */
[C---:B------:R-:W-:Y:S01]  /*121b0*/  ISETP.GT.U32.AND P1, PT, R3.reuse, R8, PT ;  /* 0x000000080300720c */ /* 0x040fe20003f24070 */
[----:B------:R-:W-:Y:S02]  /*121c0*/  IMAD R5, R3, R13, R15 ;  /* 0x0000000d03057224 */ /* 0x000fe400078e020f */
[----:B------:R-:W-:Y:S01]  /*121d0*/  VIADD R13, R0, 0xad ;  /* 0x000000ad000d7836 */ /* 0x000fe20000000000 */
[----:B------:R0:W-:Y:S01]  /*121e0*/  STL [R1+0x3b0], R7 ;  /* 0x0003b00701007387 */ /* 0x0001e20000100800 */
[--C-:B------:R-:W-:Y:S01]  /*121f0*/  @!P5 IMAD.IADD R9, R9, 0x1, -R3.reuse ;  /* 0x000000010909d824 */ /* 0x100fe200078e0a03 */
[----:B------:R-:W-:Y:S01]  /*12200*/  ISETP.GE.AND P5, PT, R11, RZ, PT ;  /* 0x000000ff0b00720c */ /* 0x000fe20003fa6270 */
[----:B------:R-:W-:Y:S01]  /*12210*/  @!P0 IMAD.IADD R2, R2, 0x1, -R3 ;  /* 0x0000000102028824 */ /* 0x000fe200078e0a03 */
[----:B------:R-:W-:Y:S01]  /*12220*/  IABS R19, R13 ;  /* 0x0000000d00137213 */ /* 0x000fe20000000000 */
[----:B------:R-:W-:-:S02]  /*12230*/  VIADD R11, R0, 0xac ;  /* 0x000000ac000b7836 */ /* 0x000fc40000000000 */
[----:B------:R-:W-:Y:S01]  /*12240*/  VIADD R12, R0, 0xab ;  /* 0x000000ab000c7836 */ /* 0x000fe20000000000 */
[C---:B------:R-:W-:Y:S01]  /*12250*/  ISETP.GT.U32.AND P0, PT, R3.reuse, R2, PT ;  /* 0x000000020300720c */ /* 0x040fe20003f04070 */
[----:B------:R-:W-:Y:S01]  /*12260*/  @!P1 IMAD.IADD R8, R8, 0x1, -R3 ;  /* 0x0000000108089824 */ /* 0x000fe200078e0a03 */
[----:B------:R-:W-:Y:S01]  /*12270*/  ISETP.GT.U32.AND P1, PT, R3, R5, PT ;  /* 0x000000050300720c */ /* 0x000fe20003f24070 */
[----:B0-----:R-:W-:Y:S01]  /*12280*/  IMAD.MOV.U32 R7, RZ, RZ, R10 ;  /* 0x000000ffff077224 */ /* 0x001fe200078e000a */
[----:B------:R-:W-:Y:S01]  /*12290*/  IABS R14, R11 ;  /* 0x0000000b000e7213 */ /* 0x000fe20000000000 */
[----:B------:R-:W-:Y:S01]  /*122a0*/  @!P4 IMAD.MOV R9, RZ, RZ, -R9 ;  /* 0x000000ffff09c224 */ /* 0x000fe200078e0a09 */
[----:B------:R-:W-:Y:S01]  /*122b0*/  ISETP.GE.AND P4, PT, R11, RZ, PT ;  /* 0x000000ff0b00720c */ /* 0x000fe20003f86270 */
[----:B------:R-:W-:Y:S01]  /*122c0*/  @!P2 IMAD.MOV R7, RZ, RZ, -R7 ;  /* 0x000000ffff07a224 */ /* 0x000fe200078e0a07 */
[----:B------:R-:W-:Y:S01]  /*122d0*/  ISETP.GE.AND P2, PT, R13, RZ, PT ;  /* 0x000000ff0d00720c */ /* 0x000fe20003f46270 */
[----:B------:R-:W-:-:S03]  /*122e0*/  IMAD.HI.U32 R11, R4, R19, RZ ;  /* 0x00000013040b7227 */ /* 0x000fc600078e00ff */
[----:B------:R0:W-:Y:S01]  /*122f0*/  STL [R1+0x3b8], R7 ;  /* 0x0003b80701007387 */ /* 0x0001e20000100800 */
[--C-:B------:R-:W-:Y:S02]  /*12300*/  @!P0 IMAD.IADD R2, R2, 0x1, -R3.reuse ;  /* 0x0000000102028824 */ /* 0x100fe400078e0a03 */
[----:B------:R-:W-:Y:S01]  /*12310*/  @!P1 IMAD.IADD R5, R5, 0x1, -R3 ;  /* 0x0000000105059824 */ /* 0x000fe200078e0a03 */
[----:B------:R1:W-:Y:S01]  /*12320*/  STL [R1+0x3d4], R9 ;  /* 0x0003d40901007387 */ /* 0x0003e20000100800 */
[----:B------:R-:W-:Y:S02]  /*12330*/  IMAD.MOV R11, RZ, RZ, -R11 ;  /* 0x000000ffff0b7224 */ /* 0x000fe400078e0a0b */
[----:B------:R-:W-:Y:S01]  /*12340*/  VIADD R10, R0, 0xaa ;  /* 0x000000aa000a7836 */ /* 0x000fe20000000000 */
[C---:B------:R-:W-:Y:S01]  /*12350*/  ISETP.GT.U32.AND P1, PT, R3.reuse, R5, PT ;  /* 0x000000050300720c */ /* 0x040fe20003f24070 */
[----:B------:R-:W-:Y:S02]  /*12360*/  IMAD R19, R3, R11, R19 ;  /* 0x0000000b03137224 */ /* 0x000fe400078e0213 */
[----:B0-----:R-:W-:Y:S01]  /*12370*/  IMAD.MOV.U32 R7, RZ, RZ, R8 ;  /* 0x000000ffff077224 */ /* 0x001fe200078e0008 */
[----:B------:R-:W-:Y:S01]  /*12380*/  ISETP.GE.AND P0, PT, R10, RZ, PT ;  /* 0x000000ff0a00720c */ /* 0x000fe20003f06270 */
[----:B------:R-:W-:Y:S01]  /*12390*/  VIADD R20, R0, 0xa9 ;  /* 0x000000a900147836 */ /* 0x000fe20000000000 */
[----:B------:R-:W-:Y:S01]  /*123a0*/  IABS R10, R10 ;  /* 0x0000000a000a7213 */ /* 0x000fe20000000000 */
[----:B------:R-:W-:Y:S01]  /*123b0*/  @!P3 IMAD.MOV R7, RZ, RZ, -R7 ;  /* 0x000000ffff07b224 */ /* 0x000fe200078e0a07 */
[----:B------:R-:W-:Y:S01]  /*123c0*/  ISETP.GE.AND P3, PT, R12, RZ, PT ;  /* 0x000000ff0c00720c */ /* 0x000fe20003f66270 */
[----:B-1----:R-:W-:Y:S01]  /*123d0*/  IMAD.HI.U32 R9, R4, R14, RZ ;  /* 0x0000000e04097227 */ /* 0x002fe200078e00ff */
[----:B------:R-:W-:-:S02]  /*123e0*/  IABS R12, R12 ;  /* 0x0000000c000c7213 */ /* 0x000fc40000000000 */
[----:B------:R0:W-:Y:S01]  /*123f0*/  STL [R1+0x3e0], R7 ;  /* 0x0003e00701007387 */ /* 0x0001e20000100800 */
[----:B------:R-:W-:Y:S02]  /*12400*/  IMAD.MOV R9, RZ, RZ, -R9 ;  /* 0x000000ffff097224 */ /* 0x000fe400078e0a09 */
[----:B------:R-:W-:-:S04]  /*12410*/  IMAD.HI.U32 R8, R4, R12, RZ ;  /* 0x0000000c04087227 */ /* 0x000fc800078e00ff */
[----:B------:R-:W-:Y:S02]  /*12420*/  IMAD.MOV R8, RZ, RZ, -R8 ;  /* 0x000000ffff087224 */ /* 0x000fe400078e0a08 */
[----:B------:R-:W-:Y:S02]  /*12430*/  @!P1 IMAD.IADD R5, R5, 0x1, -R3 ;  /* 0x0000000105059824 */ /* 0x000fe400078e0a03 */
[----:B0-----:R-:W-:Y:S02]  /*12440*/  IMAD.MOV.U32 R7, RZ, RZ, R2 ;  /* 0x000000ffff077224 */ /* 0x001fe400078e0002 */
[C---:B------:R-:W-:Y:S02]  /*12450*/  IMAD R14, R3.reuse, R9, R14 ;  /* 0x00000009030e7224 */ /* 0x040fe400078e020e */
[----:B------:R-:W-:Y:S01]  /*12460*/  @!P6 IMAD.MOV R7, RZ, RZ, -R7 ;  /* 0x000000ffff07e224 */ /* 0x000fe200078e0a07 */
[C---:B------:R-:W-:Y:S01]  /*12470*/  ISETP.GT.U32.AND P6, PT, R3.reuse, R19, PT ;  /* 0x000000130300720c */ /* 0x040fe20003fc4070 */
[C---:B------:R-:W-:Y:S01]  /*12480*/  IMAD R12, R3.reuse, R8, R12 ;  /* 0x00000008030c7224 */ /* 0x040fe200078e020c */
[----:B------:R-:W-:Y:S01]  /*12490*/  ISETP.GT.U32.AND P1, PT, R3, R14, PT ;  /* 0x0000000e0300720c */ /* 0x000fe20003f24070 */
[----:B------:R-:W-:Y:S01]  /*124a0*/  VIADD R15, R0, 0xa8 ;  /* 0x000000a8000f7836 */ /* 0x000fe20000000000 */
[----:B------:R0:W-:Y:S01]  /*124b0*/  STL [R1+0x3d8], R7 ;  /* 0x0003d80701007387 */ /* 0x0001e20000100800 */
[----:B------:R-:W-:-:S03]  /*124c0*/  IMAD.HI.U32 R2, R4, R10, RZ ;  /* 0x0000000a04027227 */ /* 0x000fc600078e00ff */
[----:B------:R-:W-:Y:S01]  /*124d0*/  IABS R18, R15 ;  /* 0x0000000f00127213 */ /* 0x000fe20000000000 */
[----:B------:R-:W-:Y:S02]  /*124e0*/  IMAD.MOV R2, RZ, RZ, -R2 ;  /* 0x000000ffff027224 */ /* 0x000fe400078e0a02 */
[----:B------:R-:W-:Y:S02]  /*124f0*/  VIADD R9, R0, 0xa6 ;  /* 0x000000a600097836 */ /* 0x000fe40000000000 */
[----:B------:R-:W-:Y:S02]  /*12500*/  @!P6 IMAD.IADD R19, R19, 0x1, -R3 ;  /* 0x000000011313e824 */ /* 0x000fe400078e0a03 */
[----:B0-----:R-:W-:Y:S01]  /*12510*/  IMAD.MOV.U32 R7, RZ, RZ, R5 ;  /* 0x000000ffff077224 */ /* 0x001fe200078e0005 */
[----:B------:R-:W-:Y:S01]  /*12520*/  IABS R5, R20 ;  /* 0x0000001400057213 */ /* 0x000fe20000000000 */
[----:B------:R-:W-:Y:S01]  /*12530*/  @!P1 IMAD.IADD R14, R14, 0x1, -R3 ;  /* 0x000000010e0e9824 */ /* 0x000fe200078e0a03 */
[C---:B------:R-:W-:Y:S01]  /*12540*/  ISETP.GT.U32.AND P6, PT, R3.reuse, R19, PT ;  /* 0x000000130300720c */ /* 0x040fe20003fc4070 */
[----:B------:R-:W-:Y:S01]  /*12550*/  @!P5 IMAD.MOV R7, RZ, RZ, -R7 ;  /* 0x000000ffff07d224 */ /* 0x000fe200078e0a07 */
[C---:B------:R-:W-:Y:S01]  /*12560*/  ISETP.GT.U32.AND P5, PT, R3.reuse, R12, PT ;  /* 0x0000000c0300720c */ /* 0x040fe20003fa4070 */
[C---:B------:R-:W-:Y:S01]  /*12570*/  IMAD R10, R3.reuse, R2, R10 ;  /* 0x00000002030a7224 */ /* 0x040fe200078e020a */
[----:B------:R-:W-:Y:S01]  /*12580*/  ISETP.GT.U32.AND P1, PT, R3, R14, PT ;  /* 0x0000000e0300720c */ /* 0x000fe20003f24070 */
[C---:B------:R-:W-:Y:S01]  /*12590*/  IMAD.HI.U32 R13, R4.reuse, R5, RZ ;  /* 0x00000005040d7227 */ /* 0x040fe200078e00ff */
[----:B------:R-:W-:Y:S01]  /*125a0*/  IABS R16, R9 ;  /* 0x0000000900107213 */ /* 0x000fe20000000000 */
[----:B------:R0:W-:Y:S02]  /*125b0*/  STL [R1+0x3dc], R7 ;  /* 0x0003dc0701007387 */ /* 0x0001e40000100800 */
[----:B------:R-:W-:-:S04]  /*125c0*/  IMAD.HI.U32 R11, R4, R18, RZ ;  /* 0x00000012040b7227 */ /* 0x000fc800078e00ff */
[----:B------:R-:W-:Y:S02]  /*125d0*/  IMAD.MOV R13, RZ, RZ, -R13 ;  /* 0x000000ffff0d7224 */ /* 0x000fe400078e0a0d */
[----:B------:R-:W-:Y:S02]  /*125e0*/  @!P5 IMAD.IADD R12, R12, 0x1, -R3 ;  /* 0x000000010c0cd824 */ /* 0x000fe400078e0a03 */
[----:B------:R-:W-:Y:S02]  /*125f0*/  IMAD.MOV R11, RZ, RZ, -R11 ;  /* 0x000000ffff0b7224 */ /* 0x000fe400078e0a0b */
[----:B------:R-:W-:Y:S01]  /*12600*/  @!P6 IMAD.IADD R19, R19, 0x1, -R3 ;  /* 0x000000011313e824 */ /* 0x000fe200078e0a03 */
[C---:B------:R-:W-:Y:S01]  /*12610*/  ISETP.GT.U32.AND P5, PT, R3.reuse, R12, PT ;  /* 0x0000000c0300720c */ /* 0x040fe20003fa4070 */
[C---:B------:R-:W-:Y:S01]  /*12620*/  IMAD R5, R3.reuse, R13, R5 ;  /* 0x0000000d03057224 */ /* 0x040fe200078e0205 */
[C---:B------:R-:W-:Y:S01]  /*12630*/  ISETP.GT.U32.AND P6, PT, R3.reuse, R10, PT ;  /* 0x0000000a0300720c */ /* 0x040fe20003fc4070 */
[----:B------:R-:W-:-:S02]  /*12640*/  IMAD R18, R3, R11, R18 ;  /* 0x0000000b03127224 */ /* 0x000fc400078e0212 */
[----:B------:R-:W-:Y:S01]  /*12650*/  @!P1 IMAD.IADD R14, R14, 0x1, -R3 ;  /* 0x000000010e0e9824 */ /* 0x000fe200078e0a03 */
[C---:B------:R-:W-:Y:S01]  /*12660*/  ISETP.GT.U32.AND P1, PT, R3.reuse, R5, PT ;  /* 0x000000050300720c */ /* 0x040fe20003f24070 */
[C---:B------:R-:W-:Y:S02]  /*12670*/  VIADD R2, R0.reuse, 0xa7 ;  /* 0x000000a700027836 */ /* 0x040fe40000000000 */
[----:B------:R-:W-:Y:S02]  /*12680*/  VIADD R11, R0, 0xa5 ;  /* 0x000000a5000b7836 */ /* 0x000fe40000000000 */
[----:B0-----:R-:W-:Y:S01]  /*12690*/  IMAD.MOV.U32 R7, RZ, RZ, R19 ;  /* 0x000000ffff077224 */ /* 0x001fe200078e0013 */
[----:B------:R-:W-:Y:S01]  /*126a0*/  IABS R8, R2 ;  /* 0x0000000200087213 */ /* 0x000fe20000000000 */
[--C-:B------:R-:W-:Y:S01]  /*126b0*/  @!P5 IMAD.IADD R12, R12, 0x1, -R3.reuse ;  /* 0x000000010c0cd824 */ /* 0x100fe200078e0a03 */
[----:B------:R-:W-:Y:S01]  /*126c0*/  ISETP.GT.U32.AND P5, PT, R3, R18, PT ;  /* 0x000000120300720c */ /* 0x000fe20003fa4070 */
[----:B------:R-:W-:Y:S01]  /*126d0*/  @!P6 IMAD.IADD R10, R10, 0x1, -R3 ;  /* 0x000000010a0ae824 */ /* 0x000fe200078e0a03 */
[----:B------:R-:W-:Y:S01]  /*126e0*/  IABS R19, R11 ;  /* 0x0000000b00137213 */ /* 0x000fe20000000000 */
[----:B------:R-:W-:-:S03]  /*126f0*/  IMAD.HI.U32 R13, R4, R16, RZ ;  /* 0x00000010040d7227 */ /* 0x000fc600078e00ff */
[----:B------:R-:W-:Y:S01]  /*12700*/  ISETP.GT.U32.AND P6, PT, R3, R10, PT ;  /* 0x0000000a0300720c */ /* 0x000fe20003fc4070 */
[----:B------:R-:W-:Y:S01]  /*12710*/  @!P2 IMAD.MOV R7, RZ, RZ, -R7 ;  /* 0x000000ffff07a224 */ /* 0x000fe200078e0a07 */
[----:B------:R-:W-:Y:S01]  /*12720*/  ISETP.GE.AND P2, PT, R20, RZ, PT ;  /* 0x000000ff1400720c */ /* 0x000fe20003f46270 */
[----:B------:R-:W-:Y:S01]  /*12730*/  @!P1 IMAD.IADD R5, R5, 0x1, -R3 ;  /* 0x0000000105059824 */ /* 0x000fe200078e0a03 */
[----:B------:R-:W-:Y:S01]  /*12740*/  ISETP.GE.AND P1, PT, R15, RZ, PT ;  /* 0x000000ff0f00720c */ /* 0x000fe20003f26270 */
[----:B------:R-:W-:Y:S01]  /*12750*/  IMAD.MOV R13, RZ, RZ, -R13 ;  /* 0x000000ffff0d7224 */ /* 0x000fe200078e0a0d */
[----:B------:R0:W-:Y:S01]  /*12760*/  STL [R1+0x3a4], R7 ;  /* 0x0003a40701007387 */ /* 0x0001e20000100800 */
[----:B------:R-:W-:Y:S02]  /*12770*/  @!P5 IMAD.IADD R18, R18, 0x1, -R3 ;  /* 0x000000011212d824 */ /* 0x000fe400078e0a03 */
[----:B------:R-:W-:-:S03]  /*12780*/  IMAD.HI.U32 R17, R4, R8, RZ ;  /* 0x0000000804117227 */ /* 0x000fc600078e00ff */
[C---:B------:R-:W-:Y:S01]  /*12790*/  ISETP.GT.U32.AND P5, PT, R3.reuse, R18, PT ;  /* 0x000000120300720c */ /* 0x040fe20003fa4070 */
[----:B------:R-:W-:Y:S02]  /*127a0*/  IMAD.MOV.U32 R15, RZ, RZ, R19 ;  /* 0x000000ffff0f7224 */ /* 0x000fe400078e0013 */
[----:B------:R-:W-:Y:S02]  /*127b0*/  IMAD R16, R3, R13, R16 ;  /* 0x0000000d03107224 */ /* 0x000fe400078e0210 */
[----:B0-----:R-:W-:Y:S02]  /*127c0*/  IMAD.MOV.U32 R7, RZ, RZ, R14 ;  /* 0x000000ffff077224 */ /* 0x001fe400078e000e */
[----:B------:R-:W-:Y:S02]  /*127d0*/  IMAD.MOV R17, RZ, RZ, -R17 ;  /* 0x000000ffff117224 */ /* 0x000fe400078e0a11 */
[----:B------:R-:W-:-:S04]  /*127e0*/  IMAD.HI.U32 R13, R4, R15, RZ ;  /* 0x0000000f040d7227 */ /* 0x000fc800078e00ff */
[----:B------:R-:W-:Y:S01]  /*127f0*/  @!P4 IMAD.MOV R7, RZ, RZ, -R7 ;  /* 0x000000ffff07c224 */ /* 0x000fe200078e0a07 */
[C---:B------:R-:W-:Y:S01]  /*12800*/  ISETP.GT.U32.AND P4, PT, R3.reuse, R5, PT ;  /* 0x000000050300720c */ /* 0x040fe20003f84070 */
[C---:B------:R-:W-:Y:S02]  /*12810*/  IMAD R8, R3.reuse, R17, R8 ;  /* 0x0000001103087224 */ /* 0x040fe400078e0208 */
[----:B------:R-:W-:Y:S01]  /*12820*/  @!P6 IMAD.IADD R10, R10, 0x1, -R3 ;  /* 0x000000010a0ae824 */ /* 0x000fe200078e0a03 */
[----:B------:R0:W-:Y:S01]  /*12830*/  STL [R1+0x118], R7 ;  /* 0x0001180701007387 */ /* 0x0001e20000100800 */
[----:B------:R-:W-:Y:S01]  /*12840*/  IMAD.MOV R13, RZ, RZ, -R13 ;  /* 0x000000ffff0d7224 */ /* 0x000fe200078e0a0d */
[C---:B------:R-:W-:Y:S01]  /*12850*/  ISETP.GT.U32.AND P6, PT, R3.reuse, R8, PT ;  /* 0x000000080300720c */ /* 0x040fe20003fc4070 */
[----:B------:R-:W-:Y:S02]  /*12860*/  @!P5 IMAD.IADD R18, R18, 0x1, -R3 ;  /* 0x000000011212d824 */ /* 0x000fe400078e0a03 */
[----:B------:R-:W-:-:S02]  /*12870*/  IMAD R15, R3, R13, R15 ;  /* 0x0000000d030f7224 */ /* 0x000fc400078e020f */
[----:B------:R-:W-:Y:S01]  /*12880*/  @!P3 IMAD.MOV R12, RZ, RZ, -R12 ;  /* 0x000000ffff0cb224 */ /* 0x000fe200078e0a0c */
[----:B------:R-:W-:Y:S01]  /*12890*/  ISETP.GE.AND P3, PT, R2, RZ, PT ;  /* 0x000000ff0200720c */ /* 0x000fe20003f66270 */
[----:B------:R-:W-:Y:S01]  /*128a0*/  @!P4 IMAD.IADD R5, R5, 0x1, -R3 ;  /* 0x000000010505c824 */ /* 0x000fe200078e0a03 */
[----:B------:R-:W-:Y:S01]  /*128b0*/  ISETP.GT.U32.AND P5, PT, R3, R15, PT ;  /* 0x0000000f0300720c */ /* 0x000fe20003fa4070 */
[----:B0-----:R-:W-:Y:S01]  /*128c0*/  IMAD.MOV.U32 R7, RZ, RZ, R10 ;  /* 0x000000ffff077224 */ /* 0x001fe200078e000a */
[----:B------:R-:W-:Y:S01]  /*128d0*/  ISETP.GE.AND P4, PT, R9, RZ, PT ;  /* 0x000000ff0900720c */ /* 0x000fe20003f86270 */
[C---:B------:R-:W-:Y:S01]  /*128e0*/  VIADD R2, R0.reuse, 0xa4 ;  /* 0x000000a400027836 */ /* 0x040fe20000000000 */
[----:B------:R0:W-:Y:S01]  /*128f0*/  STL [R1+0xfc], R12 ;  /* 0x0000fc0c01007387 */ /* 0x0001e20000100800 */
[----:B------:R-:W-:Y:S01]  /*12900*/  @!P0 IMAD.MOV R7, RZ, RZ, -R7 ;  /* 0x000000ffff078224 */ /* 0x000fe200078e0a07 */
[----:B------:R-:W-:Y:S01]  /*12910*/  ISETP.GT.U32.AND P0, PT, R3, R16, PT ;  /* 0x000000100300720c */ /* 0x000fe20003f04070 */
[----:B------:R-:W-:Y:S01]  /*12920*/  VIADD R9, R0, 0xa3 ;  /* 0x000000a300097836 */ /* 0x000fe20000000000 */
[----:B------:R-:W-:Y:S01]  /*12930*/  IABS R10, R2 ;  /* 0x00000002000a7213 */ /* 0x000fe20000000000 */
[--C-:B------:R-:W-:Y:S01]  /*12940*/  @!P6 IMAD.IADD R8, R8, 0x1, -R3.reuse ;  /* 0x000000010808e824 */ /* 0x100fe200078e0a03 */
[----:B------:R1:W-:Y:S01]  /*12950*/  STL [R1+0x394], R7 ;  /* 0x0003940701007387 */ /* 0x0003e20000100800 */
[----:B------:R-:W-:Y:S01]  /*12960*/  ISETP.GE.AND P6, PT, R11, RZ, PT ;  /* 0x000000ff0b00720c */ /* 0x000fe20003fc6270 */
[----:B------:R-:W-:Y:S01]  /*12970*/  VIADD R14, R0, 0xa2 ;  /* 0x000000a2000e7836 */ /* 0x000fe20000000000 */
[----:B0-----:R-:W-:Y:S01]  /*12980*/  IABS R12, R9 ;  /* 0x00000009000c7213 */ /* 0x001fe20000000000 */
[----:B------:R-:W-:-:S02]  /*12990*/  @!P5 IMAD.IADD R15, R15, 0x1, -R3 ;  /* 0x000000010f0fd824 */ /* 0x000fc400078e0a03 */
[----:B------:R-:W-:-:S04]  /*129a0*/  IMAD.HI.U32 R11, R4, R10, RZ ;  /* 0x0000000a040b7227 */ /* 0x000fc800078e00ff */
[----:B------:R-:W-:Y:S01]  /*129b0*/  @!P0 IMAD.IADD R16, R16, 0x1, -R3 ;  /* 0x0000000110108824 */ /* 0x000fe200078e0a03 */
[C---:B------:R-:W-:Y:S01]  /*129c0*/  ISETP.GT.U32.AND P0, PT, R3.reuse, R8, PT ;  /* 0x000000080300720c */ /* 0x040fe20003f04070 */
[----:B-1----:R-:W-:Y:S02]  /*129d0*/  IMAD.MOV.U32 R7, RZ, RZ, R5 ;  /* 0x000000ffff077224 */ /* 0x002fe400078e0005 */
[----:B------:R-:W-:Y:S01]  /*129e0*/  IMAD.MOV.U32 R5, RZ, RZ, R12 ;  /* 0x000000ffff057224 */ /* 0x000fe200078e000c */
[C---:B------:R-:W-:Y:S01]  /*129f0*/  ISETP.GT.U32.AND P5, PT, R3.reuse, R16, PT ;  /* 0x000000100300720c */ /* 0x040fe20003fa4070 */
[----:B------:R-:W-:Y:S01]  /*12a00*/  @!P2 IMAD.MOV R7, RZ, RZ, -R7 ;  /* 0x000000ffff07a224 */ /* 0x000fe200078e0a07 */
[C---:B------:R-:W-:Y:S01]  /*12a10*/  ISETP.GT.U32.AND P2, PT, R3.reuse, R15, PT ;  /* 0x0000000f0300720c */ /* 0x040fe20003f44070 */
[----:B------:R-:W-:Y:S02]  /*12a20*/  IMAD.MOV R11, RZ, RZ, -R11 ;  /* 0x000000ffff0b7224 */ /* 0x000fe400078e0a0b */
[----:B------:R-:W-:Y:S01]  /*12a30*/  IMAD.HI.U32 R13, R4, R5, RZ ;  /* 0x00000005040d7227 */ /* 0x000fe200078e00ff */
[----:B------:R0:W-:Y:S03]  /*12a40*/  STL [R1+0x3a0], R7 ;  /* 0x0003a00701007387 */ /* 0x0001e60000100800 */
[----:B------:R-:W-:Y:S01]  /*12a50*/  IMAD R10, R3, R11, R10 ;  /* 0x0000000b030a7224 */ /* 0x000fe200078e020a */
[----:B------:R-:W-:Y:S01]  /*12a60*/  IABS R11, R14 ;  /* 0x0000000e000b7213 */ /* 0x000fe20000000000 */
[----:B------:R-:W-:-:S02]  /*12a70*/  IMAD.MOV R13, RZ, RZ, -R13 ;  /* 0x000000ffff0d7224 */ /* 0x000fc400078e0a0d */
        /* <DEDUP_REMOVED lines=8> */
[----:B------:R-:W-:Y:S02]  /*12b00*/  IMAD.MOV R13, RZ, RZ, -R13 ;  /* 0x000000ffff0d7224 */ /* 0x000fe400078e0a0d */
[--C-:B------:R-:W-:Y:S01]  /*12b10*/  @!P0 IMAD.IADD R10, R10, 0x1, -R3.reuse ;  /* 0x000000010a0a8824 */ /* 0x100fe200078e0a03 */
[----:B------:R-:W-:Y:S01]  /*12b20*/  ISETP.GE.AND P0, PT, R9, RZ, PT ;  /* 0x000000ff0900720c */ /* 0x000fe20003f06270 */
[----:B------:R-:W-:Y:S01]  /*12b30*/  @!P5 IMAD.IADD R16, R16, 0x1, -R3 ;  /* 0x000000011010d824 */ /* 0x000fe200078e0a03 */
[----:B------:R-:W-:Y:S01]  /*12b40*/  ISETP.GE.AND P5, PT, R2, RZ, PT ;  /* 0x000000ff0200720c */ /* 0x000fe20003fa6270 */
[----:B------:R-:W-:-:S04]  /*12b50*/  IMAD.HI.U32 R17, R4, R20, RZ ;  /* 0x0000001404117227 */ /* 0x000fc800078e00ff */
[C---:B------:R-:W-:Y:S02]  /*12b60*/  VIADD R2, R0.reuse, 0xa0 ;  /* 0x000000a000027836 */ /* 0x040fe40000000000 */
[----:B------:R-:W-:Y:S02]  /*12b70*/  IMAD R11, R3, R13, R11 ;  /* 0x0000000d030b7224 */ /* 0x000fe400078e020b */
[----:B------:R-:W-:Y:S01]  /*12b80*/  @!P2 IMAD.IADD R5, R5, 0x1, -R3 ;  /* 0x000000010505a824 */ /* 0x000fe200078e0a03 */
[----:B------:R-:W-:Y:S01]  /*12b90*/  IABS R13, R2 ;  /* 0x00000002000d7213 */ /* 0x000fe20000000000 */
[----:B0-----:R-:W-:Y:S02]  /*12ba0*/  IMAD.MOV.U32 R7, RZ, RZ, R8 ;  /* 0x000000ffff077224 */ /* 0x001fe400078e0008 */
[----:B------:R-:W-:Y:S01]  /*12bb0*/  @!P1 IMAD.MOV R18, RZ, RZ, -R18 ;  /* 0x000000ffff129224 */ /* 0x000fe200078e0a12 */
[C---:B------:R-:W-:Y:S01]  /*12bc0*/  ISETP.GT.U32.AND P1, PT, R3.reuse, R10, PT ;  /* 0x0000000a0300720c */ /* 0x040fe20003f24070 */
[----:B------:R-:W-:Y:S01]  /*12bd0*/  IMAD.MOV R17, RZ, RZ, -R17 ;  /* 0x000000ffff117224 */ /* 0x000fe200078e0a11 */
[C---:B------:R-:W-:Y:S01]  /*12be0*/  ISETP.GT.U32.AND P2, PT, R3.reuse, R5, PT ;  /* 0x000000050300720c */ /* 0x040fe20003f44070 */
[----:B------:R-:W-:Y:S01]  /*12bf0*/  VIADD R9, R0, 0x9f ;  /* 0x0000009f00097836 */ /* 0x000fe20000000000 */
[----:B------:R-:W-:Y:S01]  /*12c00*/  STL [R1+0xa4], R18 ;  /* 0x0000a41201007387 */ /* 0x000fe20000100800 */
[----:B------:R-:W-:Y:S01]  /*12c10*/  @!P3 IMAD.MOV R7, RZ, RZ, -R7 ;  /* 0x000000ffff07b224 */ /* 0x000fe200078e0a07 */
[C---:B------:R-:W-:Y:S01]  /*12c20*/  ISETP.GT.U32.AND P3, PT, R3.reuse, R11, PT ;  /* 0x0000000b0300720c */ /* 0x040fe20003f64070 */
[C---:B------:R-:W-:Y:S01]  /*12c30*/  IMAD R20, R3.reuse, R17, R20 ;  /* 0x0000001103147224 */ /* 0x040fe200078e0214 */
[----:B------:R-:W-:Y:S01]  /*12c40*/  IABS R17, R9 ;  /* 0x0000000900117213 */ /* 0x000fe20000000000 */
[----:B------:R-:W-:Y:S01]  /*12c50*/  IMAD.HI.U32 R8, R4, R13, RZ ;  /* 0x0000000d04087227 */ /* 0x000fe200078e00ff */
[----:B------:R0:W-:Y:S03]  /*12c60*/  STL [R1+0x9c], R7 ;  /* 0x00009c0701007387 */ /* 0x0001e60000100800 */
[----:B------:R-:W-:Y:S01]  /*12c70*/  @!P4 IMAD.MOV R16, RZ, RZ, -R16 ;  /* 0x000000ffff10c224 */ /* 0x000fe200078e0a10 */
[----:B------:R-:W-:Y:S01]  /*12c80*/  ISETP.GT.U32.AND P4, PT, R3, R20, PT ;  /* 0x000000140300720c */ /* 0x000fe20003f84070 */
[--C-:B------:R-:W-:Y:S01]  /*12c90*/  @!P1 IMAD.IADD R10, R10, 0x1, -R3.reuse ;  /* 0x000000010a0a9824 */ /* 0x100fe200078e0a03 */
[----:B------:R-:W-:Y:S01]  /*12ca0*/  ISETP.GE.AND P1, PT, R12, RZ, PT ;  /* 0x000000ff0c00720c */ /* 0x000fe20003f26270 */
[----:B------:R-:W-:Y:S01]  /*12cb0*/  IMAD.MOV R8, RZ, RZ, -R8 ;  /* 0x000000ffff087224 */ /* 0x000fe200078e0a08 */
[----:B------:R1:W-:Y:S01]  /*12cc0*/  STL [R1+0x98], R16 ;  /* 0x0000981001007387 */ /* 0x0003e20000100800 */
[----:B------:R-:W-:Y:S01]  /*12cd0*/  @!P2 IMAD.IADD R5, R5, 0x1, -R3 ;  /* 0x000000010505a824 */ /* 0x000fe200078e0a03 */
[----:B------:R-:W-:Y:S01]  /*12ce0*/  ISETP.GE.AND P2, PT, R2, RZ, PT ;  /* 0x000000ff0200720c */ /* 0x000fe20003f46270 */
[----:B0-----:R-:W-:-:S02]  /*12cf0*/  IMAD.MOV.U32 R7, RZ, RZ, R15 ;  /* 0x000000ffff077224 */ /* 0x001fc400078e000f */
[----:B------:R-:W-:-:S04]  /*12d00*/  IMAD.HI.U32 R15, R4, R17, RZ ;  /* 0x00000011040f7227 */ /* 0x000fc800078e00ff */
[----:B------:R-:W-:Y:S01]  /*12d10*/  @!P6 IMAD.MOV R7, RZ, RZ, -R7 ;  /* 0x000000ffff07e224 */ /* 0x000fe200078e0a07 */
[----:B------:R-:W-:Y:S01]  /*12d20*/  ISETP.GE.AND P6, PT, R14, RZ, PT ;  /* 0x000000ff0e00720c */ /* 0x000fe20003fc6270 */
[----:B------:R-:W-:Y:S02]  /*12d30*/  IMAD.MOV R15, RZ, RZ, -R15 ;  /* 0x000000ffff0f7224 */ /* 0x000fe400078e0a0f */
[----:B------:R-:W-:Y:S01]  /*12d40*/  @!P3 IMAD.IADD R11, R11, 0x1, -R3 ;  /* 0x000000010b0bb824 */ /* 0x000fe200078e0a03 */
[----:B------:R0:W-:Y:S01]  /*12d50*/  STL [R1+0x390], R7 ;  /* 0x0003900701007387 */ /* 0x0001e20000100800 */
[C---:B------:R-:W-:Y:S02]  /*12d60*/  IMAD R13, R3.reuse, R8, R13 ;  /* 0x00000008030d7224 */ /* 0x040fe400078e020d */
[----:B-1----:R-:W-:Y:S01]  /*12d70*/  IMAD.MOV.U32 R16, RZ, RZ, R10 ;  /* 0x000000ffff107224 */ /* 0x002fe200078e000a */
[C---:B------:R-:W-:Y:S01]  /*12d80*/  ISETP.GT.U32.AND P3, PT, R3.reuse, R11, PT ;  /* 0x0000000b0300720c */ /* 0x040fe20003f64070 */
[----:B------:R-:W-:-:S02]  /*12d90*/  IMAD R17, R3, R15, R17 ;  /* 0x0000000f03117224 */ /* 0x000fc400078e0211 */
        /* <DEDUP_REMOVED lines=9> */
[----:B------:R-:W-:Y:S01]  /*12e30*/  VIADD R8, R0, 0x9d ;  /* 0x0000009d00087836 */ /* 0x000fe20000000000 */
[----:B------:R-:W-:Y:S01]  /*12e40*/  IABS R15, R2 ;  /* 0x00000002000f7213 */ /* 0x000fe20000000000 */
[--C-:B------:R-:W-:Y:S01]  /*12e50*/  @!P3 IMAD.IADD R11, R11, 0x1, -R3.reuse ;  /* 0x000000010b0bb824 */ /* 0x100fe200078e0a03 */
[----:B------:R0:W-:Y:S01]  /*12e60*/  STL [R1+0x384], R7 ;  /* 0x0003840701007387 */ /* 0x0001e20000100800 */
[----:B------:R-:W-:Y:S01]  /*12e70*/  @!P5 IMAD.IADD R13, R13, 0x1, -R3 ;  /* 0x000000010d0dd824 */ /* 0x000fe200078e0a03 */
[----:B------:R-:W-:Y:S01]  /*12e80*/  IABS R5, R8 ;  /* 0x0000000800057213 */ /* 0x000fe20000000000 */
[----:B------:R-:W-:Y:S01]  /*12e90*/  IMAD.HI.U32 R10, R4, R15, RZ ;  /* 0x0000000f040a7227 */ /* 0x000fe200078e00ff */
[----:B------:R-:W-:-:S02]  /*12ea0*/  ISETP.GE.AND P3, PT, R9, RZ, PT ;  /* 0x000000ff0900720c */ /* 0x000fc40003f66270 */
[----:B------:R-:W-:Y:S01]  /*12eb0*/  ISETP.GT.U32.AND P5, PT, R3, R13, PT ;  /* 0x0000000d0300720c */ /* 0x000fe20003fa4070 */
[--C-:B------:R-:W-:Y:S01]  /*12ec0*/  @!P4 IMAD.IADD R20, R20, 0x1, -R3.reuse ;  /* 0x000000011414c824 */ /* 0x100fe200078e0a03 */
[----:B------:R-:W-:Y:S01]  /*12ed0*/  ISETP.GE.AND P4, PT, R2, RZ, PT ;  /* 0x000000ff0200720c */ /* 0x000fe20003f86270 */
[----:B------:R-:W-:Y:S01]  /*12ee0*/  @!P0 IMAD.IADD R17, R17, 0x1, -R3 ;  /* 0x0000000111118824 */ /* 0x000fe200078e0a03 */
[----:B------:R-:W-:Y:S01]  /*12ef0*/  ISETP.GE.AND P0, PT, R8, RZ, PT ;  /* 0x000000ff0800720c */ /* 0x000fe20003f06270 */
[----:B0-----:R-:W-:Y:S02]  /*12f00*/  IMAD.MOV.U32 R7, RZ, RZ, R11 ;  /* 0x000000ffff077224 */ /* 0x001fe400078e000b */
[----:B------:R-:W-:-:S04]  /*12f10*/  IMAD.HI.U32 R2, R4, R5, RZ ;  /* 0x0000000504027227 */ /* 0x000fc800078e00ff */
[----:B------:R-:W-:Y:S01]  /*12f20*/  @!P6 IMAD.MOV R7, RZ, RZ, -R7 ;  /* 0x000000ffff07e224 */ /* 0x000fe200078e0a07 */
[C---:B------:R-:W-:Y:S01]  /*12f30*/  ISETP.GT.U32.AND P6, PT, R3.reuse, R17, PT ;  /* 0x000000110300720c */ /* 0x040fe20003fc4070 */
[----:B------:R-:W-:Y:S02]  /*12f40*/  IMAD.MOV R10, RZ, RZ, -R10 ;  /* 0x000000ffff0a7224 */ /* 0x000fe400078e0a0a */
[----:B------:R-:W-:Y:S01]  /*12f50*/  IMAD.MOV R2, RZ, RZ, -R2 ;  /* 0x000000ffff027224 */ /* 0x000fe200078e0a02 */
[----:B------:R0:W-:Y:S01]  /*12f60*/  STL [R1+0x38c], R7 ;  /* 0x00038c0701007387 */ /* 0x0001e20000100800 */
[C---:B------:R-:W-:Y:S02]  /*12f70*/  IMAD R15, R3.reuse, R10, R15 ;  /* 0x0000000a030f7224 */ /* 0x040fe400078e020f */
[----:B------:R-:W-:Y:S02]  /*12f80*/  IMAD R5, R3, R2, R5 ;  /* 0x0000000203057224 */ /* 0x000fe400078e0205 */
[----:B------:R-:W-:Y:S01]  /*12f90*/  @!P5 IMAD.IADD R13, R13, 0x1, -R3 ;  /* 0x000000010d0dd824 */ /* 0x000fe200078e0a03 */
[----:B------:R-:W-:Y:S01]  /*12fa0*/  ISETP.GT.U32.AND P5, PT, R3, R15, PT ;  /* 0x0000000f0300720c */ /* 0x000fe20003fa4070 */
[----:B------:R-:W-:-:S02]  /*12fb0*/  VIADD R9, R0, 0x9c ;  /* 0x0000009c00097836 */ /* 0x000fc40000000000 */
[----:B------:R-:W-:Y:S01]  /*12fc0*/  @!P6 IMAD.IADD R17, R17, 0x1, -R3 ;  /* 0x000000011111e824 */ /* 0x000fe200078e0a03 */
[----:B------:R-:W-:Y:S01]  /*12fd0*/  ISETP.GT.U32.AND P6, PT, R3, R5, PT ;  /* 0x000000050300720c */ /* 0x000fe20003fc4070 */
[C---:B------:R-:W-:Y:S01]  /*12fe0*/  VIADD R11, R0.reuse, 0x9b ;  /* 0x0000009b000b7836 */ /* 0x040fe20000000000 */
[----:B------:R-:W-:Y:S01]  /*12ff0*/  IABS R14, R9 ;  /* 0x00000009000e7213 */ /* 0x000fe20000000000 */
[----:B0-----:R-:W-:Y:S02]  /*13000*/  IMAD.MOV.U32 R7, RZ, RZ, R20 ;  /* 0x000000ffff077224 */ /* 0x001fe400078e0014 */
[----:B------:R-:W-:Y:S01]  /*13010*/  VIADD R12, R0, 0x9a ;  /* 0x0000009a000c7836 */ /* 0x000fe20000000000 */
[----:B------:R-:W-:Y:S01]  /*13020*/  IABS R10, R11 ;  /* 0x0000000b000a7213 */ /* 0x000fe20000000000 */
[----:B------:R-:W-:Y:S01]  /*13030*/  @!P1 IMAD.MOV R7, RZ, RZ, -R7 ;  /* 0x000000ffff079224 */ /* 0x000fe200078e0a07 */
[----:B------:R-:W-:Y:S01]  /*13040*/  ISETP.GE.AND P1, PT, R9, RZ, PT ;  /* 0x000000ff0900720c */ /* 0x000fe20003f26270 */
[--C-:B------:R-:W-:Y:S01]  /*13050*/  @!P5 IMAD.IADD R15, R15, 0x1, -R3.reuse ;  /* 0x000000010f0fd824 */ /* 0x100fe200078e0a03 */
[----:B------:R-:W-:Y:S01]  /*13060*/  IABS R19, R12 ;  /* 0x0000000c00137213 */ /* 0x000fe20000000000 */
[C---:B------:R-:W-:Y:S01]  /*13070*/  IMAD.HI.U32 R2, R4.reuse, R14, RZ ;  /* 0x0000000e04027227 */ /* 0x040fe200078e00ff */
[----:B------:R0:W-:Y:S03]  /*13080*/  STL [R1+0x388], R7 ;  /* 0x0003880701007387 */ /* 0x0001e60000100800 */
[----:B------:R-:W-:Y:S01]  /*13090*/  @!P6 IMAD.IADD R5, R5, 0x1, -R3 ;  /* 0x000000010505e824 */ /* 0x000fe200078e0a03 */
[----:B------:R-:W-:Y:S01]  /*130a0*/  ISETP.GT.U32.AND P6, PT, R3, R15, PT ;  /* 0x0000000f0300720c */ /* 0x000fe20003fc4070 */
[----:B------:R-:W-:-:S04]  /*130b0*/  IMAD.HI.U32 R21, R4, R10, RZ ;  /* 0x0000000a04157227 */ /* 0x000fc800078e00ff */
[----:B------:R-:W-:Y:S02]  /*130c0*/  VIADD R8, R0, 0x99 ;  /* 0x0000009900087836 */ /* 0x000fe40000000000 */
[----:B0-----:R-:W-:Y:S02]  /*130d0*/  IMAD.MOV.U32 R7, RZ, RZ, R13 ;  /* 0x000000ffff077224 */ /* 0x001fe400078e000d */
[----:B------:R-:W-:Y:S01]  /*130e0*/  IMAD.MOV R2, RZ, RZ, -R2 ;  /* 0x000000ffff027224 */ /* 0x000fe200078e0a02 */
[----:B------:R-:W-:Y:S01]  /*130f0*/  IABS R16, R8 ;  /* 0x0000000800107213 */ /* 0x000fe20000000000 */
[----:B------:R-:W-:-:S04]  /*13100*/  IMAD.HI.U32 R18, R4, R19, RZ ;  /* 0x0000001304127227 */ /* 0x000fc800078e00ff */
[----:B------:R-:W-:Y:S02]  /*13110*/  IMAD.MOV R21, RZ, RZ, -R21 ;  /* 0x000000ffff157224 */ /* 0x000fe400078e0a15 */
[----:B------:R-:W-:Y:S01]  /*13120*/  @!P2 IMAD.MOV R7, RZ, RZ, -R7 ;  /* 0x000000ffff07a224 */ /* 0x000fe200078e0a07 */
[C---:B------:R-:W-:Y:S01]  /*13130*/  ISETP.GT.U32.AND P2, PT, R3.reuse, R5, PT ;  /* 0x000000050300720c */ /* 0x040fe20003f44070 */
[C---:B------:R-:W-:Y:S02]  /*13140*/  IMAD R14, R3.reuse, R2, R14 ;  /* 0x00000002030e7224 */ /* 0x040fe400078e020e */
[----:B------:R-:W-:Y:S01]  /*13150*/  IMAD.MOV R18, RZ, RZ, -R18 ;  /* 0x000000ffff127224 */ /* 0x000fe200078e0a12 */
[----:B------:R0:W-:Y:S01]  /*13160*/  STL [R1+0x2d4], R7 ;  /* 0x0002d40701007387 */ /* 0x0001e20000100800 */
[C---:B------:R-:W-:Y:S01]  /*13170*/  IMAD R9, R3.reuse, R21, R10 ;  /* 0x0000001503097224 */ /* 0x040fe200078e020a */
[----:B------:R-:W-:Y:S01]  /*13180*/  ISETP.GT.U32.AND P5, PT, R3, R14, PT ;  /* 0x0000000e0300720c */ /* 0x000fe20003fa4070 */
[----:B------:R-:W-:-:S02]  /*13190*/  @!P6 IMAD.IADD R15, R15, 0x1, -R3 ;  /* 0x000000010f0fe824 */ /* 0x000fc400078e0a03 */
[C---:B------:R-:W-:Y:S01]  /*131a0*/  IMAD R19, R3.reuse, R18, R19 ;  /* 0x0000001203137224 */ /* 0x040fe200078e0213 */
[----:B------:R-:W-:Y:S01]  /*131b0*/  ISETP.GT.U32.AND P6, PT, R3, R9, PT ;  /* 0x000000090300720c */ /* 0x000fe20003fc4070 */
[----:B------:R-:W-:-:S04]  /*131c0*/  IMAD.HI.U32 R13, R4, R16, RZ ;  /* 0x00000010040d7227 */ /* 0x000fc800078e00ff */
[----:B0-----:R-:W-:Y:S02]  /*131d0*/  IMAD.MOV.U32 R7, RZ, RZ, R15 ;  /* 0x000000ffff077224 */ /* 0x001fe400078e000f */
[----:B------:R-:W-:Y:S02]  /*131e0*/  VIADD R2, R0, 0x98 ;  /* 0x0000009800027836 */ /* 0x000fe40000000000 */
[----:B------:R-:W-:Y:S01]  /*131f0*/  @!P4 IMAD.MOV R7, RZ, RZ, -R7 ;  /* 0x000000ffff07c224 */ /* 0x000fe200078e0a07 */
[C---:B------:R-:W-:Y:S01]  /*13200*/  ISETP.GT.U32.AND P4, PT, R3.reuse, R19, PT ;  /* 0x000000130300720c */ /* 0x040fe20003f84070 */
[----:B------:R-:W-:Y:S01]  /*13210*/  IMAD.MOV R13, RZ, RZ, -R13 ;  /* 0x000000ffff0d7224 */ /* 0x000fe200078e0a0d */
[----:B------:R-:W-:Y:S01]  /*13220*/  IABS R10, R2 ;  /* 0x00000002000a7213 */ /* 0x000fe20000000000 */
[----:B------:R-:W-:Y:S02]  /*13230*/  @!P5 IMAD.IADD R14, R14, 0x1, -R3 ;  /* 0x000000010e0ed824 */ /* 0x000fe400078e0a03 */
[----:B------:R-:W-:-:S02]  /*13240*/  IMAD R16, R3, R13, R16 ;  /* 0x0000000d03107224 */ /* 0x000fc400078e0210 */
[----:B------:R-:W-:Y:S01]  /*13250*/  IMAD.MOV.U32 R18, RZ, RZ, R17 ;  /* 0x000000ffff127224 */ /* 0x000fe200078e0011 */
[----:B------:R-:W-:Y:S01]  /*13260*/  ISETP.GT.U32.AND P5, PT, R3, R14, PT ;  /* 0x0000000e0300720c */ /* 0x000fe20003fa4070 */
[----:B------:R-:W-:Y:S01]  /*13270*/  @!P6 IMAD.IADD R9, R9, 0x1, -R3 ;  /* 0x000000010909e824 */ /* 0x000fe200078e0a03 */
[----:B------:R-:W-:Y:S01]  /*13280*/  ISETP.GT.U32.AND P6, PT, R3, R16, PT ;  /* 0x000000100300720c */ /* 0x000fe20003fc4070 */
[----:B------:R-:W-:-:S04]  /*13290*/  IMAD.HI.U32 R17, R4, R10, RZ ;  /* 0x0000000a04117227 */ /* 0x000fc800078e00ff */
[----:B------:R-:W-:Y:S01]  /*132a0*/  @!P4 IMAD.IADD R19, R19, 0x1, -R3 ;  /* 0x000000011313c824 */ /* 0x000fe200078e0a03 */
[----:B------:R-:W-:Y:S01]  /*132b0*/  ISETP.GT.U32.AND P4, PT, R3, R9, PT ;  /* 0x000000090300720c */ /* 0x000fe20003f84070 */
[----:B------:R-:W-:Y:S02]  /*132c0*/  IMAD.MOV R17, RZ, RZ, -R17 ;  /* 0x000000ffff117224 */ /* 0x000fe400078e0a11 */
[----:B------:R-:W-:Y:S01]  /*132d0*/  @!P3 IMAD.MOV R18, RZ, RZ, -R18 ;  /* 0x000000ffff12b224 */ /* 0x000fe200078e0a12 */
[----:B------:R-:W-:Y:S01]  /*132e0*/  ISETP.GE.AND P3, PT, R11, RZ, PT ;  /* 0x000000ff0b00720c */ /* 0x000fe20003f66270 */
[----:B------:R-:W-:Y:S02]  /*132f0*/  IMAD R10, R3, R17, R10 ;  /* 0x00000011030a7224 */ /* 0x000fe400078e020a */
[--C-:B------:R-:W-:Y:S01]  /*13300*/  @!P2 IMAD.IADD R5, R5, 0x1, -R3.reuse ;  /* 0x000000010505a824 */ /* 0x100fe200078e0a03 */
[----:B------:R0:W-:Y:S01]  /*13310*/  STL [R1+0x374], R18 ;  /* 0x0003741201007387 */ /* 0x0001e20000100800 */
[----:B------:R-:W-:Y:S01]  /*13320*/  VIADD R17, R0, 0x97 ;  /* 0x0000009700117836 */ /* 0x000fe20000000000 */
[----:B------:R-:W-:Y:S01]  /*13330*/  ISETP.GE.AND P2, PT, R12, RZ, PT ;  /* 0x000000ff0c00720c */ /* 0x000fe20003f46270 */
[--C-:B------:R-:W-:Y:S01]  /*13340*/  @!P6 IMAD.IADD R16, R16, 0x1, -R3.reuse ;  /* 0x000000011010e824 */ /* 0x100fe200078e0a03 */
[----:B------:R1:W-:Y:S01]  /*13350*/  STL [R1+0x378], R7 ;  /* 0x0003780701007387 */ /* 0x0003e20000100800 */
[--C-:B------:R-:W-:Y:S01]  /*13360*/  @!P5 IMAD.IADD R14, R14, 0x1, -R3.reuse ;  /* 0x000000010e0ed824 */ /* 0x100fe200078e0a03 */
[----:B------:R-:W-:Y:S01]  /*13370*/  ISETP.GE.AND P5, PT, R8, RZ, PT ;  /* 0x000000ff0800720c */ /* 0x000fe20003fa6270 */
[----:B------:R-:W-:Y:S01]  /*13380*/  @!P4 IMAD.IADD R9, R9, 0x1, -R3 ;  /* 0x000000010909c824 */ /* 0x000fe200078e0a03 */
[C---:B------:R-:W-:Y:S01]  /*13390*/  ISETP.GT.U32.AND P6, PT, R3.reuse, R16, PT ;  /* 0x000000100300720c */ /* 0x040fe20003fc4070 */
[C---:B------:R-:W-:Y:S01]  /*133a0*/  VIADD R12, R0.reuse, 0x95 ;  /* 0x00000095000c7836 */ /* 0x040fe20000000000 */
[----:B------:R-:W-:Y:S01]  /*133b0*/  ISETP.GT.U32.AND P4, PT, R3, R10, PT ;  /* 0x0000000a0300720c */ /* 0x000fe20003f84070 */
[----:B------:R-:W-:-:S02]  /*133c0*/  VIADD R13, R0, 0x94 ;  /* 0x00000094000d7836 */ /* 0x000fc40000000000 */
[----:B0-----:R-:W-:Y:S01]  /*133d0*/  VIADD R18, R0, 0x96 ;  /* 0x0000009600127836 */ /* 0x001fe20000000000 */
[----:B------:R-:W-:Y:S01]  /*133e0*/  IABS R15, R12 ;  /* 0x0000000c000f7213 */ /* 0x000fe20000000000 */
[----:B-1----:R-:W-:Y:S01]  /*133f0*/  IMAD.MOV.U32 R7, RZ, RZ, R5 ;  /* 0x000000ffff077224 */ /* 0x002fe200078e0005 */
[----:B------:R-:W-:Y:S01]  /*13400*/  IABS R5, R17 ;  /* 0x0000001100057213 */ /* 0x000fe20000000000 */
[----:B------:R-:W-:Y:S01]  /*13410*/  IMAD.MOV.U32 R22, RZ, RZ, R14 ;  /* 0x000000ffff167224 */ /* 0x000fe200078e000e */
[----:B------:R-:W-:Y:S01]  /*13420*/  IABS R11, R13 ;  /* 0x0000000d000b7213 */ /* 0x000fe20000000000 */
[----:B------:R-:W-:Y:S01]  /*13430*/  @!P0 IMAD.MOV R7, RZ, RZ, -R7 ;  /* 0x000000ffff078224 */ /* 0x000fe200078e0a07 */
[----:B------:R-:W-:Y:S01]  /*13440*/  ISETP.GT.U32.AND P0, PT, R3, R19, PT ;  /* 0x000000130300720c */ /* 0x000fe20003f04070 */
[----:B------:R-:W-:Y:S01]  /*13450*/  IMAD.HI.U32 R8, R4, R5, RZ ;  /* 0x0000000504087227 */ /* 0x000fe200078e00ff */
[----:B------:R-:W-:Y:S02]  /*13460*/  IABS R20, R18 ;  /* 0x0000001200147213 */ /* 0x000fe40000000000 */
[----:B------:R0:W-:Y:S01]  /*13470*/  STL [R1+0x37c], R7 ;  /* 0x00037c0701007387 */ /* 0x0001e20000100800 */
[----:B------:R-:W-:-:S02]  /*13480*/  IMAD.MOV R8, RZ, RZ, -R8 ;  /* 0x000000ffff087224 */ /* 0x000fc400078e0a08 */
[----:B------:R-:W-:Y:S02]  /*13490*/  @!P6 IMAD.IADD R16, R16, 0x1, -R3 ;  /* 0x000000011010e824 */ /* 0x000fe400078e0a03 */
[----:B------:R-:W-:Y:S02]  /*134a0*/  IMAD R5, R3, R8, R5 ;  /* 0x0000000803057224 */ /* 0x000fe400078e0205 */
[--C-:B------:R-:W-:Y:S01]  /*134b0*/  @!P4 IMAD.IADD R10, R10, 0x1, -R3.reuse ;  /* 0x000000010a0ac824 */ /* 0x100fe200078e0a03 */
[----:B------:R-:W-:Y:S01]  /*134c0*/  ISETP.GE.AND P4, PT, R17, RZ, PT ;  /* 0x000000ff1100720c */ /* 0x000fe20003f86270 */
[----:B------:R-:W-:Y:S01]  /*134d0*/  @!P0 IMAD.IADD R19, R19, 0x1, -R3 ;  /* 0x0000000113138824 */ /* 0x000fe200078e0a03 */
[----:B------:R-:W-:Y:S01]  /*134e0*/  ISETP.GE.AND P0, PT, R2, RZ, PT ;  /* 0x000000ff0200720c */ /* 0x000fe20003f06270 */
[----:B------:R-:W-:Y:S01]  /*134f0*/  IMAD.HI.U32 R2, R4, R15, RZ ;  /* 0x0000000f04027227 */ /* 0x000fe200078e00ff */
[----:B------:R-:W-:-:S03]  /*13500*/  ISETP.GT.U32.AND P6, PT, R3, R5, PT ;  /* 0x000000050300720c */ /* 0x000fc60003fc4070 */
[----:B------:R-:W-:Y:S01]  /*13510*/  @!P1 IMAD.MOV R22, RZ, RZ, -R22 ;  /* 0x000000ffff169224 */ /* 0x000fe200078e0a16 */
[----:B------:R-:W-:Y:S01]  /*13520*/  ISETP.GT.U32.AND P1, PT, R3, R10, PT ;  /* 0x0000000a0300720c */ /* 0x000fe20003f24070 */
[----:B------:R-:W-:-:S03]  /*13530*/  IMAD.HI.U32 R8, R4, R11, RZ ;  /* 0x0000000b04087227 */ /* 0x000fc600078e00ff */
[----:B------:R-:W-:Y:S01]  /*13540*/  STL [R1+0x2dc], R22 ;  /* 0x0002dc1601007387 */ /* 0x000fe20000100800 */
[----:B------:R-:W-:Y:S02]  /*13550*/  IMAD.MOV R2, RZ, RZ, -R2 ;  /* 0x000000ffff027224 */ /* 0x000fe400078e0a02 */
[----:B0-----:R-:W-:Y:S02]  /*13560*/  IMAD.MOV.U32 R7, RZ, RZ, R9 ;  /* 0x000000ffff077224 */ /* 0x001fe400078e0009 */
[----:B------:R-:W-:-:S04]  /*13570*/  IMAD.HI.U32 R21, R4, R20, RZ ;  /* 0x0000001404157227 */ /* 0x000fc800078e00ff */
[----:B------:R-:W-:Y:S02]  /*13580*/  IMAD.MOV R8, RZ, RZ, -R8 ;  /* 0x000000ffff087224 */ /* 0x000fe400078e0a08 */
[C---:B------:R-:W-:Y:S02]  /*13590*/  IMAD R15, R3.reuse, R2, R15 ;  /* 0x00000002030f7224 */ /* 0x040fe400078e020f */
[----:B------:R-:W-:Y:S02]  /*135a0*/  @!P3 IMAD.MOV R7, RZ, RZ, -R7 ;  /* 0x000000ffff07b224 */ /* 0x000fe400078e0a07 */
[----:B------:R-:W-:Y:S02]  /*135b0*/  IMAD.MOV R21, RZ, RZ, -R21 ;  /* 0x000000ffff157224 */ /* 0x000fe400078e0a15 */
[----:B------:R-:W-:Y:S01]  /*135c0*/  IMAD R11, R3, R8, R11 ;  /* 0x00000008030b7224 */ /* 0x000fe200078e020b */
[----:B------:R0:W-:Y:S01]  /*135d0*/  STL [R1+0x2f8], R7 ;  /* 0x0002f80701007387 */ /* 0x0001e20000100800 */
[----:B------:R-:W-:-:S02]  /*135e0*/  @!P6 IMAD.IADD R5, R5, 0x1, -R3 ;  /* 0x000000010505e824 */ /* 0x000fc400078e0a03 */
[----:B------:R-:W-:Y:S01]  /*135f0*/  @!P2 IMAD.MOV R19, RZ, RZ, -R19 ;  /* 0x000000ffff13a224 */ /* 0x000fe200078e0a13 */
[C---:B------:R-:W-:Y:S01]  /*13600*/  ISETP.GT.U32.AND P2, PT, R3.reuse, R15, PT ;  /* 0x0000000f0300720c */ /* 0x040fe20003f44070 */
[C---:B------:R-:W-:Y:S01]  /*13610*/  IMAD R17, R3.reuse, R21, R20 ;  /* 0x0000001503117224 */ /* 0x040fe200078e0214 */
[C---:B------:R-:W-:Y:S01]  /*13620*/  ISETP.GT.U32.AND P3, PT, R3.reuse, R5, PT ;  /* 0x000000050300720c */ /* 0x040fe20003f64070 */
[----:B------:R-:W-:Y:S01]  /*13630*/  @!P1 IMAD.IADD R10, R10, 0x1, -R3 ;  /* 0x000000010a0a9824 */ /* 0x000fe200078e0a03 */
[C---:B------:R-:W-:Y:S01]  /*13640*/  ISETP.GT.U32.AND P1, PT, R3.reuse, R11, PT ;  /* 0x0000000b0300720c */ /* 0x040fe20003f24070 */
[C---:B------:R-:W-:Y:S01]  /*13650*/  VIADD R2, R0.reuse, 0x93 ;  /* 0x0000009300027836 */ /* 0x040fe20000000000 */
[----:B------:R-:W-:Y:S01]  /*13660*/  ISETP.GT.U32.AND P6, PT, R3, R17, PT ;  /* 0x000000110300720c */ /* 0x000fe20003fc4070 */
[----:B0-----:R-:W-:Y:S01]  /*13670*/  IMAD.MOV.U32 R7, RZ, RZ, R16 ;  /* 0x000000ffff077224 */ /* 0x001fe200078e0010 */
[----:B------:R-:W-:Y:S01]  /*13680*/  STL [R1+0x2fc], R19 ;  /* 0x0002fc1301007387 */ /* 0x000fe20000100800 */
[----:B------:R-:W-:Y:S01]  /*13690*/  VIADD R8, R0, 0x92 ;  /* 0x0000009200087836 */ /* 0x000fe20000000000 */
[----:B------:R-:W-:Y:S01]  /*136a0*/  IABS R14, R2 ;  /* 0x00000002000e7213 */ /* 0x000fe20000000000 */
[----:B------:R-:W-:Y:S01]  /*136b0*/  @!P5 IMAD.MOV R7, RZ, RZ, -R7 ;  /* 0x000000ffff07d224 */ /* 0x000fe200078e0a07 */
[----:B------:R-:W-:Y:S01]  /*136c0*/  ISETP.GE.AND P5, PT, R18, RZ, PT ;  /* 0x000000ff1200720c */ /* 0x000fe20003fa6270 */
[--C-:B------:R-:W-:Y:S01]  /*136d0*/  @!P2 IMAD.IADD R15, R15, 0x1, -R3.reuse ;  /* 0x000000010f0fa824 */ /* 0x100fe200078e0a03 */
[----:B------:R-:W-:Y:S01]  /*136e0*/  IABS R9, R8 ;  /* 0x0000000800097213 */ /* 0x000fe20000000000 */
[----:B------:R-:W-:Y:S01]  /*136f0*/  IMAD.HI.U32 R16, R4, R14, RZ ;  /* 0x0000000e04107227 */ /* 0x000fe200078e00ff */
[----:B------:R0:W-:Y:S03]  /*13700*/  STL [R1+0x364], R7 ;  /* 0x0003640701007387 */ /* 0x0001e60000100800 */
[--C-:B------:R-:W-:Y:S01]  /*13710*/  @!P3 IMAD.IADD R5, R5, 0x1, -R3.reuse ;  /* 0x000000010505b824 */ /* 0x100fe200078e0a03 */
[----:B------:R-:W-:Y:S01]  /*13720*/  ISETP.GE.AND P3, PT, R12, RZ, PT ;  /* 0x000000ff0c00720c */ /* 0x000fe20003f66270 */
[----:B------:R-:W-:Y:S01]  /*13730*/  @!P1 IMAD.IADD R11, R11, 0x1, -R3 ;  /* 0x000000010b0b9824 */ /* 0x000fe200078e0a03 */
[----:B------:R-:W-:Y:S01]  /*13740*/  ISETP.GT.U32.AND P1, PT, R3, R15, PT ;  /* 0x0000000f0300720c */ /* 0x000fe20003f24070 */
[----:B------:R-:W-:-:S02]  /*13750*/  IMAD.MOV R16, RZ, RZ, -R16 ;  /* 0x000000ffff107224 */ /* 0x000fc400078e0a10 */
[----:B------:R-:W-:-:S04]  /*13760*/  IMAD.HI.U32 R12, R4, R9, RZ ;  /* 0x00000009040c7227 */ /* 0x000fc800078e00ff */
[----:B0-----:R-:W-:Y:S02]  /*13770*/  IMAD.MOV.U32 R7, RZ, RZ, R10 ;  /* 0x000000ffff077224 */ /* 0x001fe400078e000a */
[----:B------:R-:W-:Y:S01]  /*13780*/  @!P6 IMAD.IADD R17, R17, 0x1, -R3 ;  /* 0x000000011111e824 */ /* 0x000fe200078e0a03 */
[----:B------:R-:W-:Y:S01]  /*13790*/  ISETP.GE.AND P6, PT, R13, RZ, PT ;  /* 0x000000ff0d00720c */ /* 0x000fe20003fc6270 */
[----:B------:R-:W-:Y:S01]  /*137a0*/  @!P0 IMAD.MOV R7, RZ, RZ, -R7 ;  /* 0x000000ffff078224 */ /* 0x000fe200078e0a07 */
[C---:B------:R-:W-:Y:S01]  /*137b0*/  ISETP.GT.U32.AND P0, PT, R3.reuse, R11, PT ;  /* 0x0000000b0300720c */ /* 0x040fe20003f04070 */
[C---:B------:R-:W-:Y:S01]  /*137c0*/  IMAD R13, R3.reuse, R16, R14 ;  /* 0x00000010030d7224 */ /* 0x040fe200078e020e */
[----:B------:R-:W-:Y:S01]  /*137d0*/  ISETP.GT.U32.AND P2, PT, R3, R17, PT ;  /* 0x000000110300720c */ /* 0x000fe20003f44070 */
[----:B------:R-:W-:Y:S01]  /*137e0*/  IMAD.MOV R12, RZ, RZ, -R12 ;  /* 0x000000ffff0c7224 */ /* 0x000fe200078e0a0c */
[----:B------:R0:W-:Y:S01]  /*137f0*/  STL [R1+0x308], R7 ;  /* 0x0003080701007387 */ /* 0x0001e20000100800 */
[----:B------:R-:W-:-:S02]  /*13800*/  VIADD R14, R0, 0x91 ;  /* 0x00000091000e7836 */ /* 0x000fc40000000000 */
[----:B------:R-:W-:Y:S02]  /*13810*/  IMAD R9, R3, R12, R9 ;  /* 0x0000000c03097224 */ /* 0x000fe400078e0209 */
[--C-:B------:R-:W-:Y:S02]  /*13820*/  @!P1 IMAD.IADD R15, R15, 0x1, -R3.reuse ;  /* 0x000000010f0f9824 */ /* 0x100fe400078e0a03 */
[----:B------:R-:W-:Y:S01]  /*13830*/  VIADD R10, R0, 0x90 ;  /* 0x00000090000a7836 */ /* 0x000fe20000000000 */
[----:B------:R-:W-:Y:S01]  /*13840*/  ISETP.GT.U32.AND P1, PT, R3, R9, PT ;  /* 0x000000090300720c */ /* 0x000fe20003f24070 */
[----:B------:R-:W-:Y:S01]  /*13850*/  @!P0 IMAD.IADD R11, R11, 0x1, -R3 ;  /* 0x000000010b0b8824 */ /* 0x000fe200078e0a03 */
[----:B------:R-:W-:Y:S01]  /*13860*/  ISETP.GE.AND P0, PT, R8, RZ, PT ;  /* 0x000000ff0800720c */ /* 0x000fe20003f06270 */
[----:B0-----:R-:W-:Y:S01]  /*13870*/  IMAD.MOV.U32 R7, RZ, RZ, R5 ;  /* 0x000000ffff077224 */ /* 0x001fe200078e0005 */
[----:B------:R-:W-:Y:S01]  /*13880*/  IABS R5, R14 ;  /* 0x0000000e00057213 */ /* 0x000fe20000000000 */
[----:B------:R-:W-:Y:S01]  /*13890*/  @!P2 IMAD.IADD R17, R17, 0x1, -R3 ;  /* 0x000000011111a824 */ /* 0x000fe200078e0a03 */
[----:B------:R-:W-:Y:S01]  /*138a0*/  ISETP.GE.AND P2, PT, R2, RZ, PT ;  /* 0x000000ff0200720c */ /* 0x000fe20003f46270 */
[----:B------:R-:W-:Y:S01]  /*138b0*/  @!P4 IMAD.MOV R7, RZ, RZ, -R7 ;  /* 0x000000ffff07c224 */ /* 0x000fe200078e0a07 */
[----:B------:R-:W-:Y:S01]  /*138c0*/  ISETP.GT.U32.AND P4, PT, R3, R13, PT ;  /* 0x0000000d0300720c */ /* 0x000fe20003f84070 */
[----:B------:R-:W-:Y:S01]  /*138d0*/  IMAD.HI.U32 R16, R4, R5, RZ ;  /* 0x0000000504107227 */ /* 0x000fe200078e00ff */
[----:B------:R-:W-:-:S02]  /*138e0*/  IABS R2, R10 ;  /* 0x0000000a00027213 */ /* 0x000fc40000000000 */
[----:B------:R0:W-:Y:S01]  /*138f0*/  STL [R1+0x360], R7 ;  /* 0x0003600701007387 */ /* 0x0001e20000100800 */
[----:B------:R-:W-:Y:S02]  /*13900*/  IMAD.MOV R16, RZ, RZ, -R16 ;  /* 0x000000ffff107224 */ /* 0x000fe400078e0a10 */
[----:B------:R-:W-:Y:S02]  /*13910*/  VIADD R8, R0, 0x8f ;  /* 0x0000008f00087836 */ /* 0x000fe40000000000 */
[----:B------:R-:W-:Y:S02]  /*13920*/  @!P1 IMAD.IADD R9, R9, 0x1, -R3 ;  /* 0x0000000109099824 */ /* 0x000fe400078e0a03 */
[----:B------:R-:W-:Y:S02]  /*13930*/  IMAD R5, R3, R16, R5 ;  /* 0x0000001003057224 */ /* 0x000fe400078e0205 */
[----:B------:R-:W-:Y:S01]  /*13940*/  @!P4 IMAD.IADD R13, R13, 0x1, -R3 ;  /* 0x000000010d0dc824 */ /* 0x000fe200078e0a03 */
[----:B------:R-:W-:Y:S01]  /*13950*/  ISETP.GE.AND P4, PT, R14, RZ, PT ;  /* 0x000000ff0e00720c */ /* 0x000fe20003f86270 */
[----:B0-----:R-:W-:Y:S01]  /*13960*/  IMAD.MOV.U32 R7, RZ, RZ, R17 ;  /* 0x000000ffff077224 */ /* 0x001fe200078e0011 */
[----:B------:R-:W-:Y:S01]  /*13970*/  IABS R14, R8 ;  /* 0x00000008000e7213 */ /* 0x000fe20000000000 */
[----:B------:R-:W-:Y:S01]  /*13980*/  @!P3 IMAD.MOV R15, RZ, RZ, -R15 ;  /* 0x000000ffff0fb224 */ /* 0x000fe200078e0a0f */
[C---:B------:R-:W-:Y:S01]  /*13990*/  ISETP.GT.U32.AND P1, PT, R3.reuse, R13, PT ;  /* 0x0000000d0300720c */ /* 0x040fe20003f24070 */
[----:B------:R-:W-:Y:S01]  /*139a0*/  @!P5 IMAD.MOV R7, RZ, RZ, -R7 ;  /* 0x000000ffff07d224 */ /* 0x000fe200078e0a07 */
[C---:B------:R-:W-:Y:S01]  /*139b0*/  ISETP.GT.U32.AND P3, PT, R3.reuse, R5, PT ;  /* 0x000000050300720c */ /* 0x040fe20003f64070 */
[----:B------:R-:W-:Y:S01]  /*139c0*/  IMAD.HI.U32 R12, R4, R2, RZ ;  /* 0x00000002040c7227 */ /* 0x000fe200078e00ff */
[----:B------:R-:W-:-:S02]  /*139d0*/  ISETP.GT.U32.AND P5, PT, R3, R9, PT ;  /* 0x000000090300720c */ /* 0x000fc40003fa4070 */
[----:B------:R0:W-:Y:S01]  /*139e0*/  STL [R1+0x334], R7 ;  /* 0x0003340701007387 */ /* 0x0001e20000100800 */
[----:B------:R-:W-:Y:S02]  /*139f0*/  IMAD.MOV R12, RZ, RZ, -R12 ;  /* 0x000000ffff0c7224 */ /* 0x000fe400078e0a0c */
[----:B------:R-:W-:Y:S01]  /*13a00*/  VIADD R16, R0, 0x8b ;  /* 0x0000008b00107836 */ /* 0x000fe20000000000 */
[----:B------:R1:W-:Y:S01]  /*13a10*/  STL [R1+0x358], R15 ;  /* 0x0003580f01007387 */ /* 0x0003e20000100800 */
[----:B------:R-:W-:Y:S02]  /*13a20*/  IMAD R2, R3, R12, R2 ;  /* 0x0000000c03027224 */ /* 0x000fe400078e0202 */
[--C-:B------:R-:W-:Y:S02]  /*13a30*/  @!P1 IMAD.IADD R13, R13, 0x1, -R3.reuse ;  /* 0x000000010d0d9824 */ /* 0x100fe400078e0a03 */
[----:B------:R-:W-:Y:S01]  /*13a40*/  @!P3 IMAD.IADD R5, R5, 0x1, -R3 ;  /* 0x000000010505b824 */ /* 0x000fe200078e0a03 */
[----:B------:R-:W-:Y:S01]  /*13a50*/  ISETP.GT.U32.AND P1, PT, R3, R2, PT ;  /* 0x000000020300720c */ /* 0x000fe20003f24070 */
[----:B0-----:R-:W-:-:S02]  /*13a60*/  IMAD.MOV.U32 R7, RZ, RZ, R11 ;  /* 0x000000ffff077224 */ /* 0x001fc400078e000b */
[----:B------:R-:W-:Y:S01]  /*13a70*/  IMAD.HI.U32 R11, R4, R14, RZ ;  /* 0x0000000e040b7227 */ /* 0x000fe200078e00ff */
[----:B------:R-:W-:-:S03]  /*13a80*/  ISETP.GT.U32.AND P3, PT, R3, R5, PT ;  /* 0x000000050300720c */ /* 0x000fc60003f64070 */
[----:B------:R-:W-:Y:S01]  /*13a90*/  @!P6 IMAD.MOV R7, RZ, RZ, -R7 ;  /* 0x000000ffff07e224 */ /* 0x000fe200078e0a07 */
[----:B------:R-:W-:Y:S01]  /*13aa0*/  ISETP.GE.AND P6, PT, R10, RZ, PT ;  /* 0x000000ff0a00720c */ /* 0x000fe20003fc6270 */
[----:B------:R-:W-:Y:S02]  /*13ab0*/  IMAD.MOV R10, RZ, RZ, -R11 ;  /* 0x000000ffff0a7224 */ /* 0x000fe400078e0a0b */
[----:B-1----:R-:W-:Y:S01]  /*13ac0*/  IMAD.MOV.U32 R15, RZ, RZ, R13 ;  /* 0x000000ffff0f7224 */ /* 0x002fe200078e000d */
[----:B------:R0:W-:Y:S01]  /*13ad0*/  STL [R1+0x35c], R7 ;  /* 0x00035c0701007387 */ /* 0x0001e20000100800 */
[----:B------:R-:W-:Y:S02]  /*13ae0*/  IMAD R14, R3, R10, R14 ;  /* 0x0000000a030e7224 */ /* 0x000fe400078e020e */
[----:B------:R-:W-:Y:S02]  /*13af0*/  @!P2 IMAD.MOV R15, RZ, RZ, -R15 ;  /* 0x000000ffff0fa224 */ /* 0x000fe400078e0a0f */
[--C-:B------:R-:W-:Y:S01]  /*13b00*/  @!P5 IMAD.IADD R9, R9, 0x1, -R3.reuse ;  /* 0x000000010909d824 */ /* 0x100fe200078e0a03 */
[----:B------:R-:W-:Y:S01]  /*13b10*/  ISETP.GT.U32.AND P2, PT, R3, R14, PT ;  /* 0x0000000e0300720c */ /* 0x000fe20003f44070 */
[----:B------:R-:W-:Y:S01]  /*13b20*/  VIADD R12, R0, 0x8d ;  /* 0x0000008d000c7836 */ /* 0x000fe20000000000 */
[----:B------:R-:W-:Y:S01]  /*13b30*/  ISETP.GE.AND P5, PT, R8, RZ, PT ;  /* 0x000000ff0800720c */ /* 0x000fe20003fa6270 */
[----:B------:R-:W-:Y:S01]  /*13b40*/  VIADD R8, R0, 0x8e ;  /* 0x0000008e00087836 */ /* 0x000fe20000000000 */
[----:B------:R1:W-:Y:S01]  /*13b50*/  STL [R1+0x350], R15 ;  /* 0x0003500f01007387 */ /* 0x0003e20000100800 */
[--C-:B------:R-:W-:Y:S01]  /*13b60*/  @!P3 IMAD.IADD R5, R5, 0x1, -R3.reuse ;  /* 0x000000010505b824 */ /* 0x100fe200078e0a03 */
[----:B------:R-:W-:Y:S01]  /*13b70*/  IABS R20, R12 ;  /* 0x0000000c00147213 */ /* 0x000fe20000000000 */
[----:B------:R-:W-:Y:S01]  /*13b80*/  @!P1 IMAD.IADD R2, R2, 0x1, -R3 ;  /* 0x0000000102029824 */ /* 0x000fe200078e0a03 */
[----:B------:R-:W-:Y:S01]  /*13b90*/  IABS R21, R8 ;  /* 0x0000000800157213 */ /* 0x000fe20000000000 */
[----:B0-----:R-:W-:Y:S01]  /*13ba0*/  IMAD.MOV.U32 R7, RZ, RZ, R9 ;  /* 0x000000ffff077224 */ /* 0x001fe200078e0009 */
[----:B------:R-:W-:Y:S01]  /*13bb0*/  ISETP.GE.AND P3, PT, R12, RZ, PT ;  /* 0x000000ff0c00720c */ /* 0x000fe20003f66270 */
[----:B------:R-:W-:Y:S01]  /*13bc0*/  IMAD.HI.U32 R9, R4, R20, RZ ;  /* 0x0000001404097227 */ /* 0x000fe200078e00ff */
[----:B------:R-:W-:-:S03]  /*13bd0*/  ISETP.GT.U32.AND P1, PT, R3, R2, PT ;  /* 0x000000020300720c */ /* 0x000fc60003f24070 */
[----:B------:R-:W-:-:S04]  /*13be0*/  IMAD.HI.U32 R13, R4, R21, RZ ;  /* 0x00000015040d7227 */ /* 0x000fc800078e00ff */
[----:B------:R-:W-:Y:S02]  /*13bf0*/  @!P2 IMAD.IADD R14, R14, 0x1, -R3 ;  /* 0x000000010e0ea824 */ /* 0x000fe400078e0a03 */
[----:B------:R-:W-:Y:S02]  /*13c00*/  IMAD.MOV R12, RZ, RZ, -R13 ;  /* 0x000000ffff0c7224 */ /* 0x000fe400078e0a0d */
[----:B-1----:R-:W-:Y:S01]  /*13c10*/  IMAD.MOV.U32 R15, RZ, RZ, R5 ;  /* 0x000000ffff0f7224 */ /* 0x002fe200078e0005 */
[C---:B------:R-:W-:Y:S01]  /*13c20*/  ISETP.GT.U32.AND P2, PT, R3.reuse, R14, PT ;  /* 0x0000000e0300720c */ /* 0x040fe20003f44070 */
[C---:B------:R-:W-:Y:S02]  /*13c30*/  IMAD R21, R3.reuse, R12, R21 ;  /* 0x0000000c03157224 */ /* 0x040fe400078e0215 */
[----:B------:R-:W-:Y:S02]  /*13c40*/  IMAD.MOV R9, RZ, RZ, -R9 ;  /* 0x000000ffff097224 */ /* 0x000fe400078e0a09 */
[----:B------:R-:W-:Y:S01]  /*13c50*/  @!P4 IMAD.MOV R15, RZ, RZ, -R15 ;  /* 0x000000ffff0fc224 */ /* 0x000fe200078e0a0f */
[C---:B------:R-:W-:Y:S01]  /*13c60*/  ISETP.GT.U32.AND P4, PT, R3.reuse, R21, PT ;  /* 0x000000150300720c */ /* 0x040fe20003f84070 */
[----:B------:R-:W-:-:S02]  /*13c70*/  IMAD R20, R3, R9, R20 ;  /* 0x0000000903147224 */ /* 0x000fc400078e0214 */
[----:B------:R-:W-:Y:S01]  /*13c80*/  @!P0 IMAD.MOV R7, RZ, RZ, -R7 ;  /* 0x000000ffff078224 */ /* 0x000fe200078e0a07 */
[----:B------:R-:W-:Y:S01]  /*13c90*/  ISETP.GE.AND P0, PT, R8, RZ, PT ;  /* 0x000000ff0800720c */ /* 0x000fe20003f06270 */
[--C-:B------:R-:W-:Y:S02]  /*13ca0*/  @!P1 IMAD.IADD R2, R2, 0x1, -R3.reuse ;  /* 0x0000000102029824 */ /* 0x100fe400078e0a03 */
[--C-:B------:R-:W-:Y:S01]  /*13cb0*/  @!P2 IMAD.IADD R14, R14, 0x1, -R3.reuse ;  /* 0x000000010e0ea824 */ /* 0x100fe200078e0a03 */
[----:B------:R-:W-:Y:S01]  /*13cc0*/  ISETP.GT.U32.AND P2, PT, R3, R20, PT ;  /* 0x000000140300720c */ /* 0x000fe20003f44070 */
[C---:B------:R-:W-:Y:S01]  /*13cd0*/  VIADD R10, R0.reuse, 0x8c ;  /* 0x0000008c000a7836 */ /* 0x040fe20000000000 */
[----:B------:R0:W-:Y:S01]  /*13ce0*/  STL [R1+0x354], R7 ;  /* 0x0003540701007387 */ /* 0x0001e20000100800 */
[----:B------:R-:W-:Y:S02]  /*13cf0*/  VIADD R12, R0, 0x89 ;  /* 0x00000089000c7836 */ /* 0x000fe40000000000 */
[----:B------:R-:W-:Y:S01]  /*13d00*/  @!P4 IMAD.IADD R21, R21, 0x1, -R3 ;  /* 0x000000011515c824 */ /* 0x000fe200078e0a03 */
[----:B------:R-:W-:Y:S01]  /*13d10*/  IABS R11, R10 ;  /* 0x0000000a000b7213 */ /* 0x000fe20000000000 */
[----:B------:R-:W-:Y:S01]  /*13d20*/  STL [R1+0x33c], R15 ;  /* 0x00033c0f01007387 */ /* 0x000fe20000100800 */
[----:B------:R-:W-:Y:S01]  /*13d30*/  ISETP.GE.AND P1, PT, R10, RZ, PT ;  /* 0x000000ff0a00720c */ /* 0x000fe20003f26270 */
[----:B------:R-:W-:Y:S01]  /*13d40*/  VIADD R10, R0, 0x8a ;  /* 0x0000008a000a7836 */ /* 0x000fe20000000000 */
[----:B------:R-:W-:Y:S01]  /*13d50*/  ISETP.GT.U32.AND P4, PT, R3, R21, PT ;  /* 0x000000150300720c */ /* 0x000fe20003f84070 */
[----:B------:R-:W-:-:S03]  /*13d60*/  IMAD.HI.U32 R8, R4, R11, RZ ;  /* 0x0000000b04087227 */ /* 0x000fc600078e00ff */
        /* <DEDUP_REMOVED lines=8> */
[C---:B------:R-:W-:Y:S01]  /*13df0*/  ISETP.GT.U32.AND P2, PT, R3.reuse, R20, PT ;  /* 0x000000140300720c */ /* 0x040fe20003f44070 */
[----:B------:R0:W-:Y:S01]  /*13e00*/  STL [R1+0x34c], R7 ;  /* 0x00034c0701007387 */ /* 0x0001e20000100800 */
[----:B------:R-:W-:Y:S01]  /*13e10*/  IMAD R11, R3, R8, R11 ;  /* 0x00000008030b7224 */ /* 0x000fe200078e020b */
[----:B------:R-:W-:Y:S01]  /*13e20*/  ISETP.GE.AND P4, PT, R10, RZ, PT ;  /* 0x000000ff0a00720c */ /* 0x000fe20003f86270 */
[----:B------:R-:W-:Y:S01]  /*13e30*/  IMAD.HI.U32 R17, R4, R16, RZ ;  /* 0x0000001004117227 */ /* 0x000fe200078e00ff */
[----:B------:R-:W-:-:S03]  /*13e40*/  IABS R8, R12 ;  /* 0x0000000c00087213 */ /* 0x000fc60000000000 */
[----:B------:R-:W-:Y:S02]  /*13e50*/  IMAD.MOV R17, RZ, RZ, -R17 ;  /* 0x000000ffff117224 */ /* 0x000fe400078e0a11 */
[----:B------:R-:W-:Y:S02]  /*13e60*/  VIADD R13, R0, 0x88 ;  /* 0x00000088000d7836 */ /* 0x000fe40000000000 */
[----:B0-----:R-:W-:Y:S02]  /*13e70*/  IMAD.MOV.U32 R7, RZ, RZ, R14 ;  /* 0x000000ffff077224 */ /* 0x001fe400078e000e */
[C---:B------:R-:W-:Y:S01]  /*13e80*/  IMAD R10, R3.reuse, R17, R16 ;  /* 0x00000011030a7224 */ /* 0x040fe200078e0210 */
[----:B------:R-:W-:Y:S01]  /*13e90*/  IABS R5, R13 ;  /* 0x0000000d00057213 */ /* 0x000fe20000000000 */
[----:B------:R-:W-:Y:S01]  /*13ea0*/  @!P5 IMAD.MOV R7, RZ, RZ, -R7 ;  /* 0x000000ffff07d224 */ /* 0x000fe200078e0a07 */
[----:B------:R-:W-:Y:S01]  /*13eb0*/  ISETP.GT.U32.AND P5, PT, R3, R11, PT ;  /* 0x0000000b0300720c */ /* 0x000fe20003fa4070 */
[----:B------:R-:W-:-:S03]  /*13ec0*/  IMAD.HI.U32 R15, R4, R9, RZ ;  /* 0x00000009040f7227 */ /* 0x000fc600078e00ff */
[----:B------:R0:W-:Y:S01]  /*13ed0*/  STL [R1+0x338], R7 ;  /* 0x0003380701007387 */ /* 0x0001e20000100800 */
[----:B------:R-:W-:Y:S01]  /*13ee0*/  @!P2 IMAD.IADD R20, R20, 0x1, -R3 ;  /* 0x000000011414a824 */ /* 0x000fe200078e0a03 */
[----:B------:R-:W-:Y:S01]  /*13ef0*/  ISETP.GT.U32.AND P2, PT, R3, R10, PT ;  /* 0x0000000a0300720c */ /* 0x000fe20003f44070 */
[----:B------:R-:W-:Y:S02]  /*13f00*/  IMAD.MOV R15, RZ, RZ, -R15 ;  /* 0x000000ffff0f7224 */ /* 0x000fe400078e0a0f */
[----:B------:R-:W-:-:S04]  /*13f10*/  IMAD.HI.U32 R18, R4, R8, RZ ;  /* 0x0000000804127227 */ /* 0x000fc800078e00ff */
[----:B------:R-:W-:Y:S02]  /*13f20*/  IMAD R9, R3, R15, R9 ;  /* 0x0000000f03097224 */ /* 0x000fe400078e0209 */
[----:B------:R-:W-:Y:S02]  /*13f30*/  IMAD.MOV R14, RZ, RZ, -R18 ;  /* 0x000000ffff0e7224 */ /* 0x000fe400078e0a12 */
[----:B------:R-:W-:-:S04]  /*13f40*/  IMAD.HI.U32 R2, R4, R5, RZ ;  /* 0x0000000504027227 */ /* 0x000fc800078e00ff */
[--C-:B------:R-:W-:Y:S01]  /*13f50*/  @!P5 IMAD.IADD R11, R11, 0x1, -R3.reuse ;  /* 0x000000010b0bd824 */ /* 0x100fe200078e0a03 */
[C---:B------:R-:W-:Y:S01]  /*13f60*/  ISETP.GT.U32.AND P5, PT, R3.reuse, R9, PT ;  /* 0x000000090300720c */ /* 0x040fe20003fa4070 */
[C---:B------:R-:W-:Y:S02]  /*13f70*/  IMAD R8, R3.reuse, R14, R8 ;  /* 0x0000000e03087224 */ /* 0x040fe400078e0208 */
[----:B------:R-:W-:Y:S02]  /*13f80*/  IMAD.MOV R2, RZ, RZ, -R2 ;  /* 0x000000ffff027224 */ /* 0x000fe400078e0a02 */
[----:B------:R-:W-:Y:S02]  /*13f90*/  VIADD R14, R0, 0x87 ;  /* 0x00000087000e7836 */ /* 0x000fe40000000000 */
[----:B------:R-:W-:Y:S01]  /*13fa0*/  @!P2 IMAD.IADD R10, R10, 0x1, -R3 ;  /* 0x000000010a0aa824 */ /* 0x000fe200078e0a03 */
[C---:B------:R-:W-:Y:S01]  /*13fb0*/  ISETP.GT.U32.AND P2, PT, R3.reuse, R11, PT ;  /* 0x0000000b0300720c */ /* 0x040fe20003f44070 */
[----:B------:R-:W-:Y:S01]  /*13fc0*/  IMAD R5, R3, R2, R5 ;  /* 0x0000000203057224 */ /* 0x000fe200078e0205 */
[----:B------:R-:W-:Y:S01]  /*13fd0*/  IABS R2, R14 ;  /* 0x0000000e00027213 */ /* 0x000fe20000000000 */
[----:B0-----:R-:W-:-:S02]  /*13fe0*/  IMAD.MOV.U32 R7, RZ, RZ, R21 ;  /* 0x000000ffff077224 */ /* 0x001fc400078e0015 */
[----:B------:R-:W-:Y:S02]  /*13ff0*/  VIADD R15, R0, 0x86 ;  /* 0x00000086000f7836 */ /* 0x000fe40000000000 */
[----:B------:R-:W-:Y:S01]  /*14000*/  @!P0 IMAD.MOV R7, RZ, RZ, -R7 ;  /* 0x000000ffff078224 */ /* 0x000fe200078e0a07 */
[----:B------:R-:W-:Y:S01]  /*14010*/  ISETP.GT.U32.AND P0, PT, R3, R10, PT ;  /* 0x0000000a0300720c */ /* 0x000fe20003f04070 */
[----:B------:R-:W-:Y:S01]  /*14020*/  IMAD.HI.U32 R21, R4, R2, RZ ;  /* 0x0000000204157227 */ /* 0x000fe200078e00ff */
[----:B------:R-:W-:Y:S02]  /*14030*/  IABS R22, R15 ;  /* 0x0000000f00167213 */ /* 0x000fe40000000000 */
[----:B------:R0:W-:Y:S01]  /*14040*/  STL [R1+0x2f4], R7 ;  /* 0x0002f40701007387 */ /* 0x0001e20000100800 */
[----:B------:R-:W-:Y:S02]  /*14050*/  @!P5 IMAD.IADD R9, R9, 0x1, -R3 ;  /* 0x000000010909d824 */ /* 0x000fe400078e0a03 */
[----:B------:R-:W-:-:S02]  /*14060*/  IMAD.MOV R21, RZ, RZ, -R21 ;  /* 0x000000ffff157224 */ /* 0x000fc400078e0a15 */
[----:B------:R-:W-:Y:S01]  /*14070*/  @!P2 IMAD.IADD R11, R11, 0x1, -R3 ;  /* 0x000000010b0ba824 */ /* 0x000fe200078e0a03 */
[C---:B------:R-:W-:Y:S01]  /*14080*/  ISETP.GT.U32.AND P2, PT, R3.reuse, R5, PT ;  /* 0x000000050300720c */ /* 0x040fe20003f44070 */
[----:B------:R-:W-:Y:S01]  /*14090*/  IMAD.HI.U32 R23, R4, R22, RZ ;  /* 0x0000001604177227 */ /* 0x000fe200078e00ff */
[----:B------:R-:W-:-:S03]  /*140a0*/  ISETP.GT.U32.AND P5, PT, R3, R9, PT ;  /* 0x000000090300720c */ /* 0x000fc60003fa4070 */
[----:B0-----:R-:W-:Y:S02]  /*140b0*/  IMAD.MOV.U32 R7, RZ, RZ, R20 ;  /* 0x000000ffff077224 */ /* 0x001fe400078e0014 */
[C---:B------:R-:W-:Y:S02]  /*140c0*/  IMAD R2, R3.reuse, R21, R2 ;  /* 0x0000001503027224 */ /* 0x040fe400078e0202 */
[----:B------:R-:W-:Y:S01]  /*140d0*/  @!P3 IMAD.MOV R7, RZ, RZ, -R7 ;  /* 0x000000ffff07b224 */ /* 0x000fe200078e0a07 */
[C---:B------:R-:W-:Y:S01]  /*140e0*/  ISETP.GT.U32.AND P3, PT, R3.reuse, R8, PT ;  /* 0x000000080300720c */ /* 0x040fe20003f64070 */
[----:B------:R-:W-:Y:S02]  /*140f0*/  VIADD R16, R0, 0x85 ;  /* 0x0000008500107836 */ /* 0x000fe40000000000 */
[----:B------:R-:W-:Y:S01]  /*14100*/  IMAD.MOV R23, RZ, RZ, -R23 ;  /* 0x000000ffff177224 */ /* 0x000fe200078e0a17 */
[----:B------:R0:W-:Y:S01]  /*14110*/  STL [R1+0x2f0], R7 ;  /* 0x0002f00701007387 */ /* 0x0001e20000100800 */
[----:B------:R-:W-:Y:S01]  /*14120*/  @!P0 IMAD.IADD R10, R10, 0x1, -R3 ;  /* 0x000000010a0a8824 */ /* 0x000fe200078e0a03 */
[C---:B------:R-:W-:Y:S01]  /*14130*/  ISETP.GT.U32.AND P0, PT, R3.reuse, R2, PT ;  /* 0x000000020300720c */ /* 0x040fe20003f04070 */
[----:B------:R-:W-:Y:S01]  /*14140*/  VIADD R17, R0, 0x84 ;  /* 0x0000008400117836 */ /* 0x000fe20000000000 */
[----:B------:R-:W-:Y:S01]  /*14150*/  IABS R18, R16 ;  /* 0x0000001000127213 */ /* 0x000fe20000000000 */
[----:B------:R-:W-:-:S02]  /*14160*/  IMAD R22, R3, R23, R22 ;  /* 0x0000001703167224 */ /* 0x000fc400078e0216 */
[----:B------:R-:W-:Y:S01]  /*14170*/  IMAD.MOV.U32 R24, RZ, RZ, R11 ;  /* 0x000000ffff187224 */ /* 0x000fe200078e000b */
[----:B------:R-:W-:Y:S01]  /*14180*/  IABS R19, R17 ;  /* 0x0000001100137213 */ /* 0x000fe20000000000 */
[----:B------:R-:W-:Y:S01]  /*14190*/  @!P2 IMAD.IADD R5, R5, 0x1, -R3 ;  /* 0x000000010505a824 */ /* 0x000fe200078e0a03 */
[----:B------:R-:W-:Y:S01]  /*141a0*/  ISETP.GE.AND P2, PT, R13, RZ, PT ;  /* 0x000000ff0d00720c */ /* 0x000fe20003f46270 */
[----:B0-----:R-:W-:Y:S02]  /*141b0*/  IMAD.MOV.U32 R7, RZ, RZ, R10 ;  /* 0x000000ffff077224 */ /* 0x001fe400078e000a */
[----:B------:R-:W-:-:S04]  /*141c0*/  IMAD.HI.U32 R20, R4, R18, RZ ;  /* 0x0000001204147227 */ /* 0x000fc800078e00ff */
[--C-:B------:R-:W-:Y:S01]  /*141d0*/  @!P5 IMAD.IADD R9, R9, 0x1, -R3.reuse ;  /* 0x000000010909d824 */ /* 0x100fe200078e0a03 */
[C---:B------:R-:W-:Y:S01]  /*141e0*/  ISETP.GT.U32.AND P5, PT, R3.reuse, R22, PT ;  /* 0x000000160300720c */ /* 0x040fe20003fa4070 */
[----:B------:R-:W-:Y:S01]  /*141f0*/  @!P1 IMAD.MOV R24, RZ, RZ, -R24 ;  /* 0x000000ffff189224 */ /* 0x000fe200078e0a18 */
[----:B------:R-:W-:Y:S01]  /*14200*/  ISETP.GT.U32.AND P1, PT, R3, R5, PT ;  /* 0x000000050300720c */ /* 0x000fe20003f24070 */
[----:B------:R-:W-:Y:S01]  /*14210*/  @!P3 IMAD.IADD R8, R8, 0x1, -R3 ;  /* 0x000000010808b824 */ /* 0x000fe200078e0a03 */
[----:B------:R-:W-:Y:S01]  /*14220*/  ISETP.GE.AND P3, PT, R12, RZ, PT ;  /* 0x000000ff0c00720c */ /* 0x000fe20003f66270 */
[----:B------:R-:W-:Y:S01]  /*14230*/  @!P6 IMAD.MOV R7, RZ, RZ, -R7 ;  /* 0x000000ffff07e224 */ /* 0x000fe200078e0a07 */
[----:B------:R-:W-:Y:S01]  /*14240*/  STL [R1+0x2cc], R24 ;  /* 0x0002cc1801007387 */ /* 0x000fe20000100800 */
[----:B------:R-:W-:-:S03]  /*14250*/  IMAD.HI.U32 R21, R4, R19, RZ ;  /* 0x0000001304157227 */ /* 0x000fc600078e00ff */
[----:B------:R0:W-:Y:S01]  /*14260*/  STL [R1+0x2c4], R7 ;  /* 0x0002c40701007387 */ /* 0x0001e20000100800 */
[----:B------:R-:W-:Y:S02]  /*14270*/  IMAD.MOV R20, RZ, RZ, -R20 ;  /* 0x000000ffff147224 */ /* 0x000fe400078e0a14 */
[----:B------:R-:W-:Y:S01]  /*14280*/  @!P0 IMAD.IADD R2, R2, 0x1, -R3 ;  /* 0x0000000102028824 */ /* 0x000fe200078e0a03 */
[C---:B------:R-:W-:Y:S01]  /*14290*/  ISETP.GT.U32.AND P0, PT, R3.reuse, R8, PT ;  /* 0x000000080300720c */ /* 0x040fe20003f04070 */
[----:B------:R-:W-:Y:S02]  /*142a0*/  IMAD.MOV R21, RZ, RZ, -R21 ;  /* 0x000000ffff157224 */ /* 0x000fe400078e0a15 */
[C---:B------:R-:W-:Y:S02]  /*142b0*/  IMAD R18, R3.reuse, R20, R18 ;  /* 0x0000001403127224 */ /* 0x040fe400078e0212 */
[----:B------:R-:W-:Y:S02]  /*142c0*/  IMAD R19, R3, R21, R19 ;  /* 0x0000001503137224 */ /* 0x000fe400078e0213 */
[----:B0-----:R-:W-:-:S02]  /*142d0*/  IMAD.MOV.U32 R7, RZ, RZ, R9 ;  /* 0x000000ffff077224 */ /* 0x001fc400078e0009 */
[----:B------:R-:W-:Y:S02]  /*142e0*/  VIADD R13, R0, 0x83 ;  /* 0x00000083000d7836 */ /* 0x000fe40000000000 */
[----:B------:R-:W-:Y:S01]  /*142f0*/  @!P4 IMAD.MOV R7, RZ, RZ, -R7 ;  /* 0x000000ffff07c224 */ /* 0x000fe200078e0a07 */
[C---:B------:R-:W-:Y:S01]  /*14300*/  ISETP.GT.U32.AND P4, PT, R3.reuse, R18, PT ;  /* 0x000000120300720c */ /* 0x040fe20003f84070 */
[--C-:B------:R-:W-:Y:S01]  /*14310*/  @!P5 IMAD.IADD R22, R22, 0x1, -R3.reuse ;  /* 0x000000011616d824 */ /* 0x100fe200078e0a03 */
[----:B------:R-:W-:Y:S01]  /*14320*/  ISETP.GT.U32.AND P5, PT, R3, R2, PT ;  /* 0x000000020300720c */ /* 0x000fe20003fa4070 */
[--C-:B------:R-:W-:Y:S01]  /*14330*/  @!P1 IMAD.IADD R5, R5, 0x1, -R3.reuse ;  /* 0x0000000105059824 */ /* 0x100fe200078e0a03 */
[----:B------:R-:W-:Y:S01]  /*14340*/  IABS R9, R13 ;  /* 0x0000000d00097213 */ /* 0x000fe20000000000 */
[--C-:B------:R-:W-:Y:S01]  /*14350*/  @!P0 IMAD.IADD R8, R8, 0x1, -R3.reuse ;  /* 0x0000000108088824 */ /* 0x100fe200078e0a03 */
[C---:B------:R-:W-:Y:S01]  /*14360*/  ISETP.GT.U32.AND P1, PT, R3.reuse, R19, PT ;  /* 0x000000130300720c */ /* 0x040fe20003f24070 */
[----:B------:R-:W-:Y:S01]  /*14370*/  VIADD R12, R0, 0x82 ;  /* 0x00000082000c7836 */ /* 0x000fe20000000000 */
[----:B------:R-:W-:Y:S01]  /*14380*/  ISETP.GT.U32.AND P6, PT, R3, R22, PT ;  /* 0x000000160300720c */ /* 0x000fe20003fc4070 */
[----:B------:R-:W-:Y:S01]  /*14390*/  IMAD.HI.U32 R11, R4, R9, RZ ;  /* 0x00000009040b7227 */ /* 0x000fe200078e00ff */
[----:B------:R-:W-:Y:S01]  /*143a0*/  ISETP.GE.AND P0, PT, R14, RZ, PT ;  /* 0x000000ff0e00720c */ /* 0x000fe20003f06270 */
[----:B------:R0:W-:Y:S01]  /*143b0*/  STL [R1+0x2bc], R7 ;  /* 0x0002bc0701007387 */ /* 0x0001e20000100800 */
[----:B------:R-:W-:Y:S01]  /*143c0*/  IABS R10, R12 ;  /* 0x0000000c000a7213 */ /* 0x000fe20000000000 */
[----:B------:R-:W-:Y:S01]  /*143d0*/  @!P4 IMAD.IADD R18, R18, 0x1, -R3 ;  /* 0x000000011212c824 */ /* 0x000fe200078e0a03 */
[----:B------:R-:W-:Y:S01]  /*143e0*/  ISETP.GE.AND P4, PT, R17, RZ, PT ;  /* 0x000000ff1100720c */ /* 0x000fe20003f86270 */
[----:B------:R-:W-:-:S02]  /*143f0*/  IMAD.MOV R11, RZ, RZ, -R11 ;  /* 0x000000ffff0b7224 */ /* 0x000fc400078e0a0b */
[----:B------:R-:W-:Y:S02]  /*14400*/  IMAD.MOV.U32 R20, RZ, RZ, R8 ;  /* 0x000000ffff147224 */ /* 0x000fe400078e0008 */
[----:B------:R-:W-:Y:S01]  /*14410*/  @!P5 IMAD.IADD R2, R2, 0x1, -R3 ;  /* 0x000000010202d824 */ /* 0x000fe200078e0a03 */
[----:B------:R-:W-:Y:S01]  /*14420*/  ISETP.GE.AND P5, PT, R15, RZ, PT ;  /* 0x000000ff0f00720c */ /* 0x000fe20003fa6270 */
[----:B0-----:R-:W-:Y:S02]  /*14430*/  IMAD.MOV.U32 R7, RZ, RZ, R5 ;  /* 0x000000ffff077224 */ /* 0x001fe400078e0005 */
[----:B------:R-:W-:Y:S01]  /*14440*/  @!P1 IMAD.IADD R19, R19, 0x1, -R3 ;  /* 0x0000000113139824 */ /* 0x000fe200078e0a03 */
[C---:B------:R-:W-:Y:S01]  /*14450*/  ISETP.GT.U32.AND P1, PT, R3.reuse, R18, PT ;  /* 0x000000120300720c */ /* 0x040fe20003f24070 */
[----:B------:R-:W-:Y:S02]  /*14460*/  IMAD R9, R3, R11, R9 ;  /* 0x0000000b03097224 */ /* 0x000fe400078e0209 */
[----:B------:R-:W-:Y:S01]  /*14470*/  @!P3 IMAD.MOV R20, RZ, RZ, -R20 ;  /* 0x000000ffff14b224 */ /* 0x000fe200078e0a14 */
[----:B------:R-:W-:Y:S01]  /*14480*/  ISETP.GE.AND P3, PT, R13, RZ, PT ;  /* 0x000000ff0d00720c */ /* 0x000fe20003f66270 */
[----:B------:R-:W-:Y:S01]  /*14490*/  @!P2 IMAD.MOV R7, RZ, RZ, -R7 ;  /* 0x000000ffff07a224 */ /* 0x000fe200078e0a07 */
[C---:B------:R-:W-:Y:S01]  /*144a0*/  ISETP.GT.U32.AND P2, PT, R3.reuse, R19, PT ;  /* 0x000000130300720c */ /* 0x040fe20003f44070 */
        /* <DEDUP_REMOVED lines=9> */
[--C-:B------:R-:W-:Y:S01]  /*14540*/  @!P1 IMAD.IADD R18, R18, 0x1, -R3.reuse ;  /* 0x0000000112129824 */ /* 0x100fe200078e0a03 */
[----:B------:R-:W-:Y:S01]  /*14550*/  ISETP.GE.AND P1, PT, R12, RZ, PT ;  /* 0x000000ff0c00720c */ /* 0x000fe20003f26270 */
[----:B------:R-:W-:Y:S02]  /*14560*/  IMAD R5, R3, R8, R10 ;  /* 0x0000000803057224 */ /* 0x000fe400078e020a */
[C---:B------:R-:W-:Y:S02]  /*14570*/  VIADD R8, R0.reuse, 0x81 ;  /* 0x0000008100087836 */ /* 0x040fe40000000000 */
[----:B0-----:R-:W-:Y:S02]  /*14580*/  IMAD.MOV.U32 R7, RZ, RZ, R22 ;  /* 0x000000ffff077224 */ /* 0x001fe400078e0016 */
[----:B------:R-:W-:Y:S01]  /*14590*/  @!P0 IMAD.IADD R9, R9, 0x1, -R3 ;  /* 0x0000000109098824 */ /* 0x000fe200078e0a03 */
[----:B------:R-:W-:Y:S01]  /*145a0*/  IABS R15, R8 ;  /* 0x00000008000f7213 */ /* 0x000fe20000000000 */
[----:B------:R-:W-:Y:S01]  /*145b0*/  @!P5 IMAD.MOV R7, RZ, RZ, -R7 ;  /* 0x000000ffff07d224 */ /* 0x000fe200078e0a07 */
[----:B------:R-:W-:Y:S01]  /*145c0*/  ISETP.GT.U32.AND P5, PT, R3, R5, PT ;  /* 0x000000050300720c */ /* 0x000fe20003fa4070 */
[----:B-1----:R-:W-:-:S02]  /*145d0*/  VIADD R2, R0, 0x80 ;  /* 0x0000008000027836 */ /* 0x002fc40000000000 */
[----:B------:R-:W-:Y:S01]  /*145e0*/  @!P2 IMAD.IADD R19, R19, 0x1, -R3 ;  /* 0x000000011313a824 */ /* 0x000fe200078e0a03 */
[----:B------:R0:W-:Y:S01]  /*145f0*/  STL [R1+0x90], R7 ;  /* 0x0000900701007387 */ /* 0x0001e20000100800 */
[----:B------:R-:W-:Y:S01]  /*14600*/  ISETP.GE.AND P2, PT, R8, RZ, PT ;  /* 0x000000ff0800720c */ /* 0x000fe20003f46270 */
[C---:B------:R-:W-:Y:S01]  /*14610*/  VIADD R14, R0.reuse, 0x7f ;  /* 0x0000007f000e7836 */ /* 0x040fe20000000000 */
[----:B------:R-:W-:Y:S01]  /*14620*/  IABS R10, R2 ;  /* 0x00000002000a7213 */ /* 0x000fe20000000000 */
[----:B------:R-:W-:Y:S01]  /*14630*/  VIADD R13, R0, 0x7d ;  /* 0x0000007d000d7836 */ /* 0x000fe20000000000 */
[----:B------:R-:W-:Y:S01]  /*14640*/  ISETP.GE.AND P0, PT, R2, RZ, PT ;  /* 0x000000ff0200720c */ /* 0x000fe20003f06270 */
[----:B------:R-:W-:Y:S02]  /*14650*/  VIADD R11, R0, 0x7e ;  /* 0x0000007e000b7836 */ /* 0x000fe40000000000 */
[----:B------:R-:W-:Y:S02]  /*14660*/  IMAD.MOV.U32 R8, RZ, RZ, R10 ;  /* 0x000000ffff087224 */ /* 0x000fe400078e000a */
[----:B0-----:R-:W-:-:S02]  /*14670*/  IMAD.MOV.U32 R7, RZ, RZ, R18 ;  /* 0x000000ffff077224 */ /* 0x001fc400078e0012 */
[----:B------:R-:W-:-:S04]  /*14680*/  IMAD.HI.U32 R10, R4, R15, RZ ;  /* 0x0000000f040a7227 */ /* 0x000fc800078e00ff */
[----:B------:R-:W-:Y:S01]  /*14690*/  @!P6 IMAD.MOV R7, RZ, RZ, -R7 ;  /* 0x000000ffff07e224 */ /* 0x000fe200078e0a07 */
[----:B------:R-:W-:Y:S01]  /*146a0*/  ISETP.GT.U32.AND P6, PT, R3, R9, PT ;  /* 0x000000090300720c */ /* 0x000fe20003fc4070 */
[----:B------:R-:W-:Y:S02]  /*146b0*/  @!P5 IMAD.IADD R5, R5, 0x1, -R3 ;  /* 0x000000010505d824 */ /* 0x000fe400078e0a03 */
[----:B------:R-:W-:Y:S01]  /*146c0*/  IMAD.MOV R10, RZ, RZ, -R10 ;  /* 0x000000ffff0a7224 */ /* 0x000fe200078e0a0a */
[----:B------:R0:W-:Y:S01]  /*146d0*/  STL [R1+0x28c], R7 ;  /* 0x00028c0701007387 */ /* 0x0001e20000100800 */
[----:B------:R-:W-:Y:S01]  /*146e0*/  IMAD.HI.U32 R2, R4, R8, RZ ;  /* 0x0000000804027227 */ /* 0x000fe200078e00ff */
[----:B------:R-:W-:-:S03]  /*146f0*/  ISETP.GT.U32.AND P5, PT, R3, R5, PT ;  /* 0x000000050300720c */ /* 0x000fc60003fa4070 */
[----:B------:R-:W-:Y:S02]  /*14700*/  IMAD R15, R3, R10, R15 ;  /* 0x0000000a030f7224 */ /* 0x000fe400078e020f */
[----:B------:R-:W-:Y:S02]  /*14710*/  IMAD.MOV R2, RZ, RZ, -R2 ;  /* 0x000000ffff027224 */ /* 0x000fe400078e0a02 */
[----:B------:R-:W-:Y:S01]  /*14720*/  @!P6 IMAD.IADD R9, R9, 0x1, -R3 ;  /* 0x000000010909e824 */ /* 0x000fe200078e0a03 */
[C---:B------:R-:W-:Y:S01]  /*14730*/  ISETP.GT.U32.AND P6, PT, R3.reuse, R15, PT ;  /* 0x0000000f0300720c */ /* 0x040fe20003fc4070 */
[----:B------:R-:W-:Y:S02]  /*14740*/  IMAD R8, R3, R2, R8 ;  /* 0x0000000203087224 */ /* 0x000fe400078e0208 */
[----:B------:R-:W-:Y:S02]  /*14750*/  IMAD.MOV.U32 R12, RZ, RZ, R9 ;  /* 0x000000ffff0c7224 */ /* 0x000fe400078e0009 */
[----:B0-----:R-:W-:-:S02]  /*14760*/  IMAD.MOV.U32 R7, RZ, RZ, R19 ;  /* 0x000000ffff077224 */ /* 0x001fc400078e0013 */
[----:B------:R-:W-:Y:S01]  /*14770*/  @!P3 IMAD.MOV R12, RZ, RZ, -R12 ;  /* 0x000000ffff0cb224 */ /* 0x000fe200078e0a0c */
[----:B------:R-:W-:Y:S01]  /*14780*/  ISETP.GT.U32.AND P3, PT, R3, R8, PT ;  /* 0x000000080300720c */ /* 0x000fe20003f64070 */
[----:B------:R-:W-:Y:S01]  /*14790*/  @!P4 IMAD.MOV R7, RZ, RZ, -R7 ;  /* 0x000000ffff07c224 */ /* 0x000fe200078e0a07 */
[----:B------:R-:W-:Y:S01]  /*147a0*/  ISETP.GE.AND P4, PT, R14, RZ, PT ;  /* 0x000000ff0e00720c */ /* 0x000fe20003f86270 */
[--C-:B------:R-:W-:Y:S01]  /*147b0*/  @!P5 IMAD.IADD R5, R5, 0x1, -R3.reuse ;  /* 0x000000010505d824 */ /* 0x100fe200078e0a03 */
[----:B------:R-:W-:Y:S01]  /*147c0*/  IABS R14, R14 ;  /* 0x0000000e000e7213 */ /* 0x000fe20000000000 */
[--C-:B------:R-:W-:Y:S01]  /*147d0*/  @!P6 IMAD.IADD R15, R15, 0x1, -R3.reuse ;  /* 0x000000010f0fe824 */ /* 0x100fe200078e0a03 */
[----:B------:R0:W-:Y:S01]  /*147e0*/  STL [R1+0x290], R7 ;  /* 0x0002900701007387 */ /* 0x0001e20000100800 */
[----:B------:R-:W-:Y:S01]  /*147f0*/  ISETP.GE.AND P5, PT, R11, RZ, PT ;  /* 0x000000ff0b00720c */ /* 0x000fe20003fa6270 */
[----:B------:R-:W-:Y:S01]  /*14800*/  VIADD R2, R0, 0x7c ;  /* 0x0000007c00027836 */ /* 0x000fe20000000000 */
[----:B------:R-:W-:Y:S01]  /*14810*/  IABS R11, R11 ;  /* 0x0000000b000b7213 */ /* 0x000fe20000000000 */
[----:B------:R-:W-:Y:S01]  /*14820*/  IMAD.HI.U32 R10, R4, R14, RZ ;  /* 0x0000000e040a7227 */ /* 0x000fe200078e00ff */
[----:B------:R-:W-:Y:S01]  /*14830*/  ISETP.GT.U32.AND P6, PT, R3, R15, PT ;  /* 0x0000000f0300720c */ /* 0x000fe20003fc4070 */
[----:B------:R1:W-:Y:S02]  /*14840*/  STL [R1+0x294], R12 ;  /* 0x0002940c01007387 */ /* 0x0003e40000100800 */
[----:B------:R-:W-:-:S02]  /*14850*/  @!P3 IMAD.IADD R8, R8, 0x1, -R3 ;  /* 0x000000010808b824 */ /* 0x000fc400078e0a03 */
[----:B0-----:R-:W-:Y:S02]  /*14860*/  IMAD.MOV.U32 R7, RZ, RZ, R5 ;  /* 0x000000ffff077224 */ /* 0x001fe400078e0005 */
[----:B------:R-:W-:Y:S01]  /*14870*/  IMAD.MOV R9, RZ, RZ, -R10 ;  /* 0x000000ffff097224 */ /* 0x000fe200078e0a0a */
[----:B------:R-:W-:Y:S01]  /*14880*/  ISETP.GT.U32.AND P3, PT, R3, R8, PT ;  /* 0x000000080300720c */ /* 0x000fe20003f64070 */
[----:B------:R-:W-:Y:S01]  /*14890*/  @!P1 IMAD.MOV R7, RZ, RZ, -R7 ;  /* 0x000000ffff079224 */ /* 0x000fe200078e0a07 */
[----:B------:R-:W-:Y:S01]  /*148a0*/  ISETP.GE.AND P1, PT, R13, RZ, PT ;  /* 0x000000ff0d00720c */ /* 0x000fe20003f26270 */
[----:B------:R-:W-:Y:S01]  /*148b0*/  IMAD R14, R3, R9, R14 ;  /* 0x00000009030e7224 */ /* 0x000fe200078e020e */
[----:B------:R-:W-:Y:S01]  /*148c0*/  IABS R13, R13 ;  /* 0x0000000d000d7213 */ /* 0x000fe20000000000 */
[C---:B------:R-:W-:Y:S01]  /*148d0*/  IMAD.HI.U32 R5, R4.reuse, R11, RZ ;  /* 0x0000000b04057227 */ /* 0x040fe200078e00ff */
[----:B-1----:R-:W-:Y:S01]  /*148e0*/  IABS R12, R2 ;  /* 0x00000002000c7213 */ /* 0x002fe20000000000 */
[----:B------:R0:W-:Y:S02]  /*148f0*/  STL [R1+0x2a0], R7 ;  /* 0x0002a00701007387 */ /* 0x0001e40000100800 */
[----:B------:R-:W-:-:S04]  /*14900*/  IMAD.HI.U32 R9, R4, R13, RZ ;  /* 0x0000000d04097227 */ /* 0x000fc800078e00ff */
[----:B------:R-:W-:Y:S02]  /*14910*/  IMAD.MOV R9, RZ, RZ, -R9 ;  /* 0x000000ffff097224 */ /* 0x000fe400078e0a09 */
[----:B------:R-:W-:Y:S01]  /*14920*/  @!P6 IMAD.IADD R15, R15, 0x1, -R3 ;  /* 0x000000010f0fe824 */ /* 0x000fe200078e0a03 */
[C---:B------:R-:W-:Y:S01]  /*14930*/  ISETP.GT.U32.AND P6, PT, R3.reuse, R14, PT ;  /* 0x0000000e0300720c */ /* 0x040fe20003fc4070 */
[----:B------:R-:W-:Y:S02]  /*14940*/  IMAD.MOV R5, RZ, RZ, -R5 ;  /* 0x000000ffff057224 */ /* 0x000fe400078e0a05 */
[----:B------:R-:W-:Y:S02]  /*14950*/  IMAD R13, R3, R9, R13 ;  /* 0x00000009030d7224 */ /* 0x000fe400078e020d */
[----:B------:R-:W-:-:S04]  /*14960*/  IMAD.HI.U32 R10, R4, R12, RZ ;  /* 0x0000000c040a7227 */ /* 0x000fc800078e00ff */
[C---:B------:R-:W-:Y:S02]  /*14970*/  IMAD R11, R3.reuse, R5, R11 ;  /* 0x00000005030b7224 */ /* 0x040fe400078e020b */
[----:B0-----:R-:W-:Y:S02]  /*14980*/  IMAD.MOV.U32 R7, RZ, RZ, R15 ;  /* 0x000000ffff077224 */ /* 0x001fe400078e000f */
[----:B------:R-:W-:Y:S01]  /*14990*/  @!P3 IMAD.IADD R8, R8, 0x1, -R3 ;  /* 0x000000010808b824 */ /* 0x000fe200078e0a03 */
[C---:B------:R-:W-:Y:S01]  /*149a0*/  ISETP.GT.U32.AND P3, PT, R3.reuse, R13, PT ;  /* 0x0000000d0300720c */ /* 0x040fe20003f64070 */
[----:B------:R-:W-:Y:S02]  /*149b0*/  IMAD.MOV R10, RZ, RZ, -R10 ;  /* 0x000000ffff0a7224 */ /* 0x000fe400078e0a0a */
[----:B------:R-:W-:Y:S01]  /*149c0*/  @!P2 IMAD.MOV R7, RZ, RZ, -R7 ;  /* 0x000000ffff07a224 */ /* 0x000fe200078e0a07 */
[C---:B------:R-:W-:Y:S01]  /*149d0*/  ISETP.GT.U32.AND P2, PT, R3.reuse, R11, PT ;  /* 0x0000000b0300720c */ /* 0x040fe20003f44070 */
[----:B------:R-:W-:-:S02]  /*149e0*/  IMAD R12, R3, R10, R12 ;  /* 0x0000000a030c7224 */ /* 0x000fc400078e020c */
[--C-:B------:R-:W-:Y:S01]  /*149f0*/  @!P6 IMAD.IADD R14, R14, 0x1, -R3.reuse ;  /* 0x000000010e0ee824 */ /* 0x100fe200078e0a03 */
[----:B------:R0:W-:Y:S01]  /*14a00*/  STL [R1+0x29c], R7 ;  /* 0x00029c0701007387 */ /* 0x0001e20000100800 */
[C---:B------:R-:W-:Y:S01]  /*14a10*/  VIADD R20, R0.reuse, 0x7b ;  /* 0x0000007b00147836 */ /* 0x040fe20000000000 */
[----:B------:R-:W-:Y:S01]  /*14a20*/  ISETP.GT.U32.AND P6, PT, R3, R12, PT ;  /* 0x0000000c0300720c */ /* 0x000fe20003fc4070 */
[C---:B------:R-:W-:Y:S02]  /*14a30*/  VIADD R17, R0.reuse, 0x7a ;  /* 0x0000007a00117836 */ /* 0x040fe40000000000 */
[--C-:B------:R-:W-:Y:S01]  /*14a40*/  @!P3 IMAD.IADD R13, R13, 0x1, -R3.reuse ;  /* 0x000000010d0db824 */ /* 0x100fe200078e0a03 */
[----:B------:R-:W-:Y:S01]  /*14a50*/  IABS R5, R20 ;  /* 0x0000001400057213 */ /* 0x000fe20000000000 */
[----:B------:R-:W-:Y:S01]  /*14a60*/  VIADD R10, R0, 0x79 ;  /* 0x00000079000a7836 */ /* 0x000fe20000000000 */
[----:B------:R-:W-:Y:S01]  /*14a70*/  IABS R16, R17 ;  /* 0x0000001100107213 */ /* 0x000fe20000000000 */
[----:B------:R-:W-:Y:S01]  /*14a80*/  @!P2 IMAD.IADD R11, R11, 0x1, -R3 ;  /* 0x000000010b0ba824 */ /* 0x000fe200078e0a03 */
[C---:B------:R-:W-:Y:S01]  /*14a90*/  ISETP.GT.U32.AND P2, PT, R3.reuse, R14, PT ;  /* 0x0000000e0300720c */ /* 0x040fe20003f44070 */
[----:B0-----:R-:W-:Y:S01]  /*14aa0*/  IMAD.MOV.U32 R7, RZ, RZ, R8 ;  /* 0x000000ffff077224 */ /* 0x001fe200078e0008 */
[----:B------:R-:W-:Y:S01]  /*14ab0*/  IABS R19, R10 ;  /* 0x0000000a00137213 */ /* 0x000fe20000000000 */
[----:B------:R-:W-:Y:S01]  /*14ac0*/  IMAD.HI.U32 R9, R4, R5, RZ ;  /* 0x0000000504097227 */ /* 0x000fe200078e00ff */
[----:B------:R-:W-:-:S03]  /*14ad0*/  ISETP.GT.U32.AND P3, PT, R3, R11, PT ;  /* 0x0000000b0300720c */ /* 0x000fc60003f64070 */
[----:B------:R-:W-:Y:S01]  /*14ae0*/  @!P0 IMAD.MOV R7, RZ, RZ, -R7 ;  /* 0x000000ffff078224 */ /* 0x000fe200078e0a07 */
[----:B------:R-:W-:Y:S01]  /*14af0*/  ISETP.GT.U32.AND P0, PT, R3, R13, PT ;  /* 0x0000000d0300720c */ /* 0x000fe20003f04070 */
[----:B------:R-:W-:-:S03]  /*14b00*/  IMAD.HI.U32 R8, R4, R16, RZ ;  /* 0x0000001004087227 */ /* 0x000fc600078e00ff */
[----:B------:R0:W-:Y:S01]  /*14b10*/  STL [R1+0x298], R7 ;  /* 0x0002980701007387 */ /* 0x0001e20000100800 */
[----:B------:R-:W-:Y:S02]  /*14b20*/  @!P6 IMAD.IADD R12, R12, 0x1, -R3 ;  /* 0x000000010c0ce824 */ /* 0x000fe400078e0a03 */
[----:B------:R-:W-:Y:S02]  /*14b30*/  IMAD.MOV R9, RZ, RZ, -R9 ;  /* 0x000000ffff097224 */ /* 0x000fe400078e0a09 */
[----:B------:R-:W-:Y:S01]  /*14b40*/  IMAD.MOV R8, RZ, RZ, -R8 ;  /* 0x000000ffff087224 */ /* 0x000fe200078e0a08 */
[C---:B------:R-:W-:Y:S01]  /*14b50*/  ISETP.GT.U32.AND P6, PT, R3.reuse, R12, PT ;  /* 0x0000000c0300720c */ /* 0x040fe20003fc4070 */
[C---:B------:R-:W-:Y:S02]  /*14b60*/  IMAD R5, R3.reuse, R9, R5 ;  /* 0x0000000903057224 */ /* 0x040fe400078e0205 */
[C---:B------:R-:W-:Y:S02]  /*14b70*/  IMAD R16, R3.reuse, R8, R16 ;  /* 0x0000000803107224 */ /* 0x040fe400078e0210 */
[--C-:B------:R-:W-:Y:S01]  /*14b80*/  @!P2 IMAD.IADD R14, R14, 0x1, -R3.reuse ;  /* 0x000000010e0ea824 */ /* 0x100fe200078e0a03 */
[----:B------:R-:W-:Y:S01]  /*14b90*/  ISETP.GT.U32.AND P2, PT, R3, R5, PT ;  /* 0x000000050300720c */ /* 0x000fe20003f44070 */
[----:B------:R-:W-:Y:S01]  /*14ba0*/  @!P0 IMAD.IADD R13, R13, 0x1, -R3 ;  /* 0x000000010d0d8824 */ /* 0x000fe200078e0a03 */
[----:B------:R-:W-:Y:S01]  /*14bb0*/  ISETP.GT.U32.AND P0, PT, R3, R16, PT ;  /* 0x000000100300720c */ /* 0x000fe20003f04070 */
[----:B------:R-:W-:-:S02]  /*14bc0*/  VIADD R8, R0, 0x77 ;  /* 0x0000007700087836 */ /* 0x000fc40000000000 */
[----:B------:R-:W-:Y:S02]  /*14bd0*/  IMAD.MOV.U32 R21, RZ, RZ, R14 ;  /* 0x000000ffff157224 */ /* 0x000fe400078e000e */
[----:B------:R-:W-:Y:S01]  /*14be0*/  @!P6 IMAD.IADD R12, R12, 0x1, -R3 ;  /* 0x000000010c0ce824 */ /* 0x000fe200078e0a03 */
[----:B------:R-:W-:Y:S01]  /*14bf0*/  ISETP.GE.AND P6, PT, R20, RZ, PT ;  /* 0x000000ff1400720c */ /* 0x000fe20003fc6270 */
[----:B------:R-:W-:Y:S01]  /*14c00*/  @!P4 IMAD.MOV R21, RZ, RZ, -R21 ;  /* 0x000000ffff15c224 */ /* 0x000fe200078e0a15 */
[----:B------:R-:W-:Y:S01]  /*14c10*/  IABS R20, R8 ;  /* 0x0000000800147213 */ /* 0x000fe20000000000 */
[--C-:B------:R-:W-:Y:S01]  /*14c20*/  @!P3 IMAD.IADD R11, R11, 0x1, -R3.reuse ;  /* 0x000000010b0bb824 */ /* 0x100fe200078e0a03 */
[----:B------:R-:W-:Y:S01]  /*14c30*/  ISETP.GE.AND P3, PT, R2, RZ, PT ;  /* 0x000000ff0200720c */ /* 0x000fe20003f66270 */
[--C-:B------:R-:W-:Y:S01]  /*14c40*/  @!P2 IMAD.IADD R5, R5, 0x1, -R3.reuse ;  /* 0x000000010505a824 */ /* 0x100fe200078e0a03 */
[----:B------:R-:W-:Y:S01]  /*14c50*/  ISETP.GE.AND P2, PT, R17, RZ, PT ;  /* 0x000000ff1100720c */ /* 0x000fe20003f46270 */
[----:B------:R-:W-:Y:S01]  /*14c60*/  @!P0 IMAD.IADD R16, R16, 0x1, -R3 ;  /* 0x0000000110108824 */ /* 0x000fe200078e0a03 */
[----:B------:R-:W-:Y:S01]  /*14c70*/  STL [R1+0x274], R21 ;  /* 0x0002741501007387 */ /* 0x000fe20000100800 */
[----:B------:R-:W-:Y:S01]  /*14c80*/  IMAD.MOV.U32 R17, RZ, RZ, R20 ;  /* 0x000000ffff117224 */ /* 0x000fe200078e0014 */
[C---:B------:R-:W-:Y:S01]  /*14c90*/  ISETP.GT.U32.AND P0, PT, R3.reuse, R5, PT ;  /* 0x000000050300720c */ /* 0x040fe20003f04070 */
[----:B------:R-:W-:Y:S01]  /*14ca0*/  IMAD.HI.U32 R15, R4, R19, RZ ;  /* 0x00000013040f7227 */ /* 0x000fe200078e00ff */
[----:B------:R-:W-:-:S03]  /*14cb0*/  ISETP.GT.U32.AND P4, PT, R3, R16, PT ;  /* 0x000000100300720c */ /* 0x000fc60003f84070 */
[----:B------:R-:W-:-:S04]  /*14cc0*/  IMAD.HI.U32 R14, R4, R17, RZ ;  /* 0x00000011040e7227 */ /* 0x000fc800078e00ff */
[----:B------:R-:W-:Y:S02]  /*14cd0*/  IMAD.MOV R15, RZ, RZ, -R15 ;  /* 0x000000ffff0f7224 */ /* 0x000fe400078e0a0f */
[----:B0-----:R-:W-:Y:S02]  /*14ce0*/  IMAD.MOV.U32 R7, RZ, RZ, R11 ;  /* 0x000000ffff077224 */ /* 0x001fe400078e000b */
[----:B------:R-:W-:Y:S02]  /*14cf0*/  IMAD.MOV R11, RZ, RZ, -R14 ;  /* 0x000000ffff0b7224 */ /* 0x000fe400078e0a0e */
[C---:B------:R-:W-:Y:S02]  /*14d00*/  IMAD R19, R3.reuse, R15, R19 ;  /* 0x0000000f03137224 */ /* 0x040fe400078e0213 */
[----:B------:R-:W-:Y:S02]  /*14d10*/  VIADD R9, R0, 0x78 ;  /* 0x0000007800097836 */ /* 0x000fe40000000000 */
[----:B------:R-:W-:-:S02]  /*14d20*/  IMAD R17, R3, R11, R17 ;  /* 0x0000000b03117224 */ /* 0x000fc400078e0211 */
[----:B------:R-:W-:Y:S01]  /*14d30*/  @!P5 IMAD.MOV R7, RZ, RZ, -R7 ;  /* 0x000000ffff07d224 */ /* 0x000fe200078e0a07 */
[----:B------:R-:W-:Y:S01]  /*14d40*/  ISETP.GT.U32.AND P5, PT, R3, R19, PT ;  /* 0x000000130300720c */ /* 0x000fe20003fa4070 */
[--C-:B------:R-:W-:Y:S01]  /*14d50*/  @!P4 IMAD.IADD R16, R16, 0x1, -R3.reuse ;  /* 0x000000011010c824 */ /* 0x100fe200078e0a03 */
[----:B------:R-:W-:Y:S01]  /*14d60*/  IABS R18, R9 ;  /* 0x0000000900127213 */ /* 0x000fe20000000000 */
[----:B------:R-:W-:Y:S01]  /*14d70*/  @!P0 IMAD.IADD R5, R5, 0x1, -R3 ;  /* 0x0000000105058824 */ /* 0x000fe200078e0a03 */
[----:B------:R-:W-:Y:S01]  /*14d80*/  ISETP.GT.U32.AND P4, PT, R3, R17, PT ;  /* 0x000000110300720c */ /* 0x000fe20003f84070 */
[----:B------:R0:W-:Y:S01]  /*14d90*/  STL [R1+0x278], R7 ;  /* 0x0002780701007387 */ /* 0x0001e20000100800 */
[----:B------:R-:W-:Y:S01]  /*14da0*/  ISETP.GE.AND P0, PT, R9, RZ, PT ;  /* 0x000000ff0900720c */ /* 0x000fe20003f06270 */
[----:B------:R-:W-:-:S04]  /*14db0*/  IMAD.HI.U32 R2, R4, R18, RZ ;  /* 0x0000001204027227 */ /* 0x000fc800078e00ff */
[----:B------:R-:W-:Y:S02]  /*14dc0*/  IMAD.MOV R2, RZ, RZ, -R2 ;  /* 0x000000ffff027224 */ /* 0x000fe400078e0a02 */
[----:B------:R-:W-:Y:S02]  /*14dd0*/  VIADD R9, R0, 0x75 ;  /* 0x0000007500097836 */ /* 0x000fe40000000000 */
[----:B0-----:R-:W-:Y:S02]  /*14de0*/  IMAD.MOV.U32 R7, RZ, RZ, R12 ;  /* 0x000000ffff077224 */ /* 0x001fe400078e000c */
[----:B------:R-:W-:Y:S01]  /*14df0*/  @!P1 IMAD.MOV R13, RZ, RZ, -R13 ;  /* 0x000000ffff0d9224 */ /* 0x000fe200078e0a0d */
[----:B------:R-:W-:Y:S01]  /*14e00*/  ISETP.GE.AND P1, PT, R10, RZ, PT ;  /* 0x000000ff0a00720c */ /* 0x000fe20003f26270 */
[----:B------:R-:W-:Y:S02]  /*14e10*/  @!P3 IMAD.MOV R7, RZ, RZ, -R7 ;  /* 0x000000ffff07b224 */ /* 0x000fe400078e0a07 */
[--C-:B------:R-:W-:Y:S01]  /*14e20*/  @!P5 IMAD.IADD R19, R19, 0x1, -R3.reuse ;  /* 0x000000011313d824 */ /* 0x100fe200078e0a03 */
[----:B------:R-:W-:Y:S01]  /*14e30*/  ISETP.GE.AND P5, PT, R8, RZ, PT ;  /* 0x000000ff0800720c */ /* 0x000fe20003fa6270 */
[----:B------:R-:W-:Y:S01]  /*14e40*/  IMAD R18, R3, R2, R18 ;  /* 0x0000000203127224 */ /* 0x000fe200078e0212 */
[----:B------:R-:W-:Y:S01]  /*14e50*/  IABS R8, R9 ;  /* 0x0000000900087213 */ /* 0x000fe20000000000 */
[----:B------:R-:W-:Y:S01]  /*14e60*/  @!P4 IMAD.IADD R17, R17, 0x1, -R3 ;  /* 0x000000011111c824 */ /* 0x000fe200078e0a03 */
[----:B------:R-:W-:Y:S01]  /*14e70*/  STL [R1+0x27c], R13 ;  /* 0x00027c0d01007387 */ /* 0x000fe20000100800 */
[----:B------:R-:W-:Y:S01]  /*14e80*/  VIADD R2, R0, 0x76 ;  /* 0x0000007600027836 */ /* 0x000fe20000000000 */
[C---:B------:R-:W-:Y:S01]  /*14e90*/  ISETP.GT.U32.AND P3, PT, R3.reuse, R18, PT ;  /* 0x000000120300720c */ /* 0x040fe20003f64070 */
[----:B------:R-:W-:Y:S01]  /*14ea0*/  IMAD.HI.U32 R10, R4, R8, RZ ;  /* 0x00000008040a7227 */ /* 0x000fe200078e00ff */
[----:B------:R0:W-:Y:S01]  /*14eb0*/  STL [R1+0x280], R7 ;  /* 0x0002800701007387 */ /* 0x0001e20000100800 */
[----:B------:R-:W-:-:S02]  /*14ec0*/  ISETP.GT.U32.AND P4, PT, R3, R17, PT ;  /* 0x000000110300720c */ /* 0x000fc40003f84070 */
[----:B------:R-:W-:Y:S01]  /*14ed0*/  IABS R14, R2 ;  /* 0x00000002000e7213 */ /* 0x000fe20000000000 */
[----:B------:R-:W-:Y:S02]  /*14ee0*/  IMAD.MOV R10, RZ, RZ, -R10 ;  /* 0x000000ffff0a7224 */ /* 0x000fe400078e0a0a */
[----:B------:R-:W-:Y:S02]  /*14ef0*/  VIADD R12, R0, 0x74 ;  /* 0x00000074000c7836 */ /* 0x000fe40000000000 */
[----:B------:R-:W-:-:S03]  /*14f00*/  IMAD.HI.U32 R11, R4, R14, RZ ;  /* 0x0000000e040b7227 */ /* 0x000fc600078e00ff */
[----:B------:R-:W-:Y:S01]  /*14f10*/  IABS R15, R12 ;  /* 0x0000000c000f7213 */ /* 0x000fe20000000000 */
[----:B0-----:R-:W-:Y:S02]  /*14f20*/  IMAD.MOV.U32 R7, RZ, RZ, R5 ;  /* 0x000000ffff077224 */ /* 0x001fe400078e0005 */
[C---:B------:R-:W-:Y:S02]  /*14f30*/  IMAD R8, R3.reuse, R10, R8 ;  /* 0x0000000a03087224 */ /* 0x040fe400078e0208 */
        /* <DEDUP_REMOVED lines=8> */
[C---:B------:R-:W-:Y:S02]  /*14fc0*/  VIADD R10, R0.reuse, 0x72 ;  /* 0x00000072000a7836 */ /* 0x040fe40000000000 */
[----:B------:R-:W-:Y:S01]  /*14fd0*/  VIADD R5, R0, 0x73 ;  /* 0x0000007300057836 */ /* 0x000fe20000000000 */
[----:B------:R-:W-:Y:S01]  /*14fe0*/  ISETP.GT.U32.AND P3, PT, R3, R18, PT ;  /* 0x000000120300720c */ /* 0x000fe20003f64070 */
[--C-:B------:R-:W-:Y:S01]  /*14ff0*/  @!P6 IMAD.IADD R19, R19, 0x1, -R3.reuse ;  /* 0x000000011313e824 */ /* 0x100fe200078e0a03 */
[----:B------:R-:W-:Y:S01]  /*15000*/  ISETP.GT.U32.AND P6, PT, R3, R14, PT ;  /* 0x0000000e0300720c */ /* 0x000fe20003fc4070 */
[----:B------:R-:W-:Y:S01]  /*15010*/  IMAD.MOV.U32 R21, RZ, RZ, R16 ;  /* 0x000000ffff157224 */ /* 0x000fe200078e0010 */
[----:B------:R-:W-:Y:S01]  /*15020*/  IABS R13, R10 ;  /* 0x0000000a000d7213 */ /* 0x000fe20000000000 */
[----:B------:R-:W-:Y:S01]  /*15030*/  @!P4 IMAD.IADD R8, R8, 0x1, -R3 ;  /* 0x000000010808c824 */ /* 0x000fe200078e0a03 */
[----:B------:R-:W-:Y:S01]  /*15040*/  IABS R11, R5 ;  /* 0x00000005000b7213 */ /* 0x000fe20000000000 */
[----:B0-----:R-:W-:-:S02]  /*15050*/  IMAD.MOV.U32 R7, RZ, RZ, R19 ;  /* 0x000000ffff077224 */ /* 0x001fc400078e0013 */
[----:B------:R-:W-:Y:S01]  /*15060*/  IMAD.HI.U32 R16, R4, R13, RZ ;  /* 0x0000000d04107227 */ /* 0x000fe200078e00ff */
[----:B------:R-:W-:-:S03]  /*15070*/  ISETP.GT.U32.AND P4, PT, R3, R8, PT ;  /* 0x000000080300720c */ /* 0x000fc60003f84070 */
[--C-:B------:R-:W-:Y:S01]  /*15080*/  @!P3 IMAD.IADD R18, R18, 0x1, -R3.reuse ;  /* 0x000000011212b824 */ /* 0x100fe200078e0a03 */
[----:B------:R-:W-:Y:S01]  /*15090*/  ISETP.GE.AND P3, PT, R2, RZ, PT ;  /* 0x000000ff0200720c */ /* 0x000fe20003f66270 */
[----:B------:R-:W-:Y:S01]  /*150a0*/  @!P6 IMAD.IADD R14, R14, 0x1, -R3 ;  /* 0x000000010e0ee824 */ /* 0x000fe200078e0a03 */
[----:B------:R-:W-:Y:S01]  /*150b0*/  ISETP.GE.AND P6, PT, R9, RZ, PT ;  /* 0x000000ff0900720c */ /* 0x000fe20003fc6270 */
[----:B------:R-:W-:-:S04]  /*150c0*/  IMAD.HI.U32 R20, R4, R15, RZ ;  /* 0x0000000f04147227 */ /* 0x000fc800078e00ff */
[----:B------:R-:W-:Y:S01]  /*150d0*/  @!P2 IMAD.MOV R21, RZ, RZ, -R21 ;  /* 0x000000ffff15a224 */ /* 0x000fe200078e0a15 */
[----:B------:R-:W-:Y:S01]  /*150e0*/  ISETP.GT.U32.AND P2, PT, R3, R14, PT ;  /* 0x0000000e0300720c */ /* 0x000fe20003f44070 */
[----:B------:R-:W-:Y:S02]  /*150f0*/  IMAD.MOV R16, RZ, RZ, -R16 ;  /* 0x000000ffff107224 */ /* 0x000fe400078e0a10 */
[----:B------:R-:W-:Y:S01]  /*15100*/  @!P1 IMAD.MOV R7, RZ, RZ, -R7 ;  /* 0x000000ffff079224 */ /* 0x000fe200078e0a07 */
[----:B------:R-:W-:Y:S01]  /*15110*/  STL [R1+0x1d4], R21 ;  /* 0x0001d41501007387 */ /* 0x000fe20000100800 */
[----:B------:R-:W-:-:S03]  /*15120*/  IMAD.HI.U32 R2, R4, R11, RZ ;  /* 0x0000000b04027227 */ /* 0x000fc600078e00ff */
[----:B------:R0:W-:Y:S01]  /*15130*/  STL [R1+0x1d8], R7 ;  /* 0x0001d80701007387 */ /* 0x0001e20000100800 */
[----:B------:R-:W-:Y:S02]  /*15140*/  IMAD.MOV R20, RZ, RZ, -R20 ;  /* 0x000000ffff147224 */ /* 0x000fe400078e0a14 */
[----:B------:R-:W-:Y:S01]  /*15150*/  @!P0 IMAD.MOV R18, RZ, RZ, -R18 ;  /* 0x000000ffff128224 */ /* 0x000fe200078e0a12 */
[----:B------:R-:W-:Y:S01]  /*15160*/  ISETP.GE.AND P0, PT, R12, RZ, PT ;  /* 0x000000ff0c00720c */ /* 0x000fe20003f06270 */
[C---:B------:R-:W-:Y:S02]  /*15170*/  IMAD R12, R3.reuse, R16, R13 ;  /* 0x00000010030c7224 */ /* 0x040fe400078e020d */
[----:B------:R-:W-:Y:S01]  /*15180*/  IMAD.MOV R2, RZ, RZ, -R2 ;  /* 0x000000ffff027224 */ /* 0x000fe200078e0a02 */
[----:B------:R-:W-:Y:S01]  /*15190*/  STL [R1+0x21c], R18 ;  /* 0x00021c1201007387 */ /* 0x000fe20000100800 */
[----:B------:R-:W-:Y:S02]  /*151a0*/  IMAD R15, R3, R20, R15 ;  /* 0x00000014030f7224 */ /* 0x000fe400078e020f */
[----:B0-----:R-:W-:-:S02]  /*151b0*/  IMAD.MOV.U32 R7, RZ, RZ, R17 ;  /* 0x000000ffff077224 */ /* 0x001fc400078e0011 */
[----:B------:R-:W-:Y:S01]  /*151c0*/  @!P4 IMAD.IADD R8, R8, 0x1, -R3 ;  /* 0x000000010808c824 */ /* 0x000fe200078e0a03 */
[C---:B------:R-:W-:Y:S01]  /*151d0*/  ISETP.GT.U32.AND P4, PT, R3.reuse, R12, PT ;  /* 0x0000000c0300720c */ /* 0x040fe20003f84070 */
[C---:B------:R-:W-:Y:S01]  /*151e0*/  IMAD R11, R3.reuse, R2, R11 ;  /* 0x00000002030b7224 */ /* 0x040fe200078e020b */
[C---:B------:R-:W-:Y:S01]  /*151f0*/  ISETP.GT.U32.AND P1, PT, R3.reuse, R15, PT ;  /* 0x0000000f0300720c */ /* 0x040fe20003f24070 */
[----:B------:R-:W-:Y:S02]  /*15200*/  @!P5 IMAD.MOV R7, RZ, RZ, -R7 ;  /* 0x000000ffff07d224 */ /* 0x000fe400078e0a07 */
[----:B------:R-:W-:Y:S01]  /*15210*/  @!P2 IMAD.IADD R14, R14, 0x1, -R3 ;  /* 0x000000010e0ea824 */ /* 0x000fe200078e0a03 */
[----:B------:R-:W-:Y:S01]  /*15220*/  ISETP.GT.U32.AND P5, PT, R3, R11, PT ;  /* 0x0000000b0300720c */ /* 0x000fe20003fa4070 */
[C---:B------:R-:W-:Y:S01]  /*15230*/  VIADD R9, R0.reuse, 0x71 ;  /* 0x0000007100097836 */ /* 0x040fe20000000000 */
[----:B------:R0:W-:Y:S01]  /*15240*/  STL [R1+0x264], R7 ;  /* 0x0002640701007387 */ /* 0x0001e20000100800 */
[----:B------:R-:W-:Y:S01]  /*15250*/  ISETP.GE.AND P2, PT, R5, RZ, PT ;  /* 0x000000ff0500720c */ /* 0x000fe20003f46270 */
[----:B------:R-:W-:-:S02]  /*15260*/  VIADD R5, R0, 0x70 ;  /* 0x0000007000057836 */ /* 0x000fc40000000000 */
[----:B------:R-:W-:Y:S01]  /*15270*/  IABS R2, R9 ;  /* 0x0000000900027213 */ /* 0x000fe20000000000 */
[--C-:B------:R-:W-:Y:S02]  /*15280*/  @!P4 IMAD.IADD R12, R12, 0x1, -R3.reuse ;  /* 0x000000010c0cc824 */ /* 0x100fe400078e0a03 */
[----:B------:R-:W-:Y:S01]  /*15290*/  @!P1 IMAD.IADD R15, R15, 0x1, -R3 ;  /* 0x000000010f0f9824 */ /* 0x000fe200078e0a03 */
[----:B------:R-:W-:Y:S01]  /*152a0*/  ISETP.GE.AND P1, PT, R10, RZ, PT ;  /* 0x000000ff0a00720c */ /* 0x000fe20003f26270 */
[----:B------:R-:W-:Y:S01]  /*152b0*/  IMAD.HI.U32 R13, R4, R2, RZ ;  /* 0x00000002040d7227 */ /* 0x000fe200078e00ff */
[----:B------:R-:W-:-:S03]  /*152c0*/  ISETP.GT.U32.AND P4, PT, R3, R12, PT ;  /* 0x0000000c0300720c */ /* 0x000fc60003f84070 */
[----:B0-----:R-:W-:Y:S01]  /*152d0*/  IMAD.MOV.U32 R7, RZ, RZ, R14 ;  /* 0x000000ffff077224 */ /* 0x001fe200078e000e */
[----:B------:R-:W-:Y:S01]  /*152e0*/  IABS R14, R5 ;  /* 0x00000005000e7213 */ /* 0x000fe20000000000 */
[----:B------:R-:W-:Y:S01]  /*152f0*/  @!P5 IMAD.IADD R11, R11, 0x1, -R3 ;  /* 0x000000010b0bd824 */ /* 0x000fe200078e0a03 */
[C---:B------:R-:W-:Y:S01]  /*15300*/  ISETP.GT.U32.AND P5, PT, R3.reuse, R15, PT ;  /* 0x0000000f0300720c */ /* 0x040fe20003fa4070 */
[----:B------:R-:W-:Y:S02]  /*15310*/  @!P3 IMAD.MOV R7, RZ, RZ, -R7 ;  /* 0x000000ffff07b224 */ /* 0x000fe400078e0a07 */
[----:B------:R-:W-:Y:S01]  /*15320*/  IMAD.MOV R13, RZ, RZ, -R13 ;  /* 0x000000ffff0d7224 */ /* 0x000fe200078e0a0d */
[C---:B------:R-:W-:Y:S01]  /*15330*/  ISETP.GT.U32.AND P3, PT, R3.reuse, R11, PT ;  /* 0x0000000b0300720c */ /* 0x040fe20003f64070 */
[----:B------:R-:W-:Y:S01]  /*15340*/  VIADD R10, R0, 0x6f ;  /* 0x0000006f000a7836 */ /* 0x000fe20000000000 */
[----:B------:R0:W-:Y:S01]  /*15350*/  STL [R1+0x268], R7 ;  /* 0x0002680701007387 */ /* 0x0001e20000100800 */
[----:B------:R-:W-:-:S02]  /*15360*/  IMAD R2, R3, R13, R2 ;  /* 0x0000000d03027224 */ /* 0x000fc400078e0202 */
[--C-:B------:R-:W-:Y:S01]  /*15370*/  @!P4 IMAD.IADD R12, R12, 0x1, -R3.reuse ;  /* 0x000000010c0cc824 */ /* 0x100fe200078e0a03 */
[----:B------:R-:W-:Y:S01]  /*15380*/  IABS R13, R10 ;  /* 0x0000000a000d7213 */ /* 0x000fe20000000000 */
[----:B------:R-:W-:Y:S02]  /*15390*/  VIADD R20, R0, 0x5c ;  /* 0x0000005c00147836 */ /* 0x000fe40000000000 */
[----:B------:R-:W-:Y:S01]  /*153a0*/  @!P5 IMAD.IADD R15, R15, 0x1, -R3 ;  /* 0x000000010f0fd824 */ /* 0x000fe200078e0a03 */
[----:B------:R-:W-:Y:S01]  /*153b0*/  ISETP.GT.U32.AND P5, PT, R3, R2, PT ;  /* 0x000000020300720c */ /* 0x000fe20003fa4070 */
[----:B------:R-:W-:Y:S01]  /*153c0*/  IMAD.HI.U32 R17, R4, R13, RZ ;  /* 0x0000000d04117227 */ /* 0x000fe200078e00ff */
[----:B------:R-:W-:-:S03]  /*153d0*/  IABS R21, R20 ;  /* 0x0000001400157213 */ /* 0x000fc60000000000 */
[----:B0-----:R-:W-:Y:S02]  /*153e0*/  IMAD.MOV.U32 R7, RZ, RZ, R8 ;  /* 0x000000ffff077224 */ /* 0x001fe400078e0008 */
        /* <DEDUP_REMOVED lines=9> */
[----:B------:R0:W-:Y:S01]  /*15480*/  STL [R1+0x270], R7 ;  /* 0x0002700701007387 */ /* 0x0001e20000100800 */
[----:B------:R-:W-:-:S02]  /*15490*/  IMAD.MOV R17, RZ, RZ, -R17 ;  /* 0x000000ffff117224 */ /* 0x000fc400078e0a11 */
[----:B------:R-:W-:Y:S01]  /*154a0*/  IABS R9, R5 ;  /* 0x0000000500097213 */ /* 0x000fe20000000000 */
[----:B------:R-:W-:Y:S02]  /*154b0*/  @!P5 IMAD.IADD R2, R2, 0x1, -R3 ;  /* 0x000000010202d824 */ /* 0x000fe400078e0a03 */
[C---:B------:R-:W-:Y:S02]  /*154c0*/  IMAD R13, R3.reuse, R17, R13 ;  /* 0x00000011030d7224 */ /* 0x040fe400078e020d */
[----:B------:R-:W-:Y:S01]  /*154d0*/  VIADD R8, R0, 0x6d ;  /* 0x0000006d00087836 */ /* 0x000fe20000000000 */
[C---:B------:R-:W-:Y:S01]  /*154e0*/  ISETP.GT.U32.AND P5, PT, R3.reuse, R2, PT ;  /* 0x000000020300720c */ /* 0x040fe20003fa4070 */
[----:B0-----:R-:W-:Y:S02]  /*154f0*/  IMAD.MOV.U32 R7, RZ, RZ, R15 ;  /* 0x000000ffff077224 */ /* 0x001fe400078e000f */
[----:B------:R-:W-:Y:S01]  /*15500*/  @!P4 IMAD.IADD R14, R14, 0x1, -R3 ;  /* 0x000000010e0ec824 */ /* 0x000fe200078e0a03 */
[----:B------:R-:W-:Y:S01]  /*15510*/  IABS R16, R8 ;  /* 0x0000000800107213 */ /* 0x000fe20000000000 */
[----:B------:R-:W-:Y:S01]  /*15520*/  @!P0 IMAD.MOV R7, RZ, RZ, -R7 ;  /* 0x000000ffff078224 */ /* 0x000fe200078e0a07 */
[----:B------:R-:W-:Y:S01]  /*15530*/  ISETP.GE.AND P0, PT, R10, RZ, PT ;  /* 0x000000ff0a00720c */ /* 0x000fe20003f06270 */
[----:B------:R-:W-:Y:S01]  /*15540*/  IMAD.MOV.U32 R15, RZ, RZ, R11 ;  /* 0x000000ffff0f7224 */ /* 0x000fe200078e000b */
[C---:B------:R-:W-:Y:S01]  /*15550*/  ISETP.GT.U32.AND P4, PT, R3.reuse, R14, PT ;  /* 0x0000000e0300720c */ /* 0x040fe20003f84070 */
[----:B------:R-:W-:Y:S01]  /*15560*/  IMAD.HI.U32 R10, R4, R9, RZ ;  /* 0x00000009040a7227 */ /* 0x000fe200078e00ff */
[----:B------:R0:W-:Y:S03]  /*15570*/  STL [R1+0x26c], R7 ;  /* 0x00026c0701007387 */ /* 0x0001e60000100800 */
[----:B------:R-:W-:Y:S01]  /*15580*/  @!P2 IMAD.MOV R15, RZ, RZ, -R15 ;  /* 0x000000ffff0fa224 */ /* 0x000fe200078e0a0f */
[----:B------:R-:W-:Y:S01]  /*15590*/  ISETP.GT.U32.AND P2, PT, R3, R13, PT ;  /* 0x0000000d0300720c */ /* 0x000fe20003f44070 */
[----:B------:R-:W-:-:S02]  /*155a0*/  IMAD.MOV R10, RZ, RZ, -R10 ;  /* 0x000000ffff0a7224 */ /* 0x000fc400078e0a0a */
[----:B------:R-:W-:Y:S01]  /*155b0*/  IMAD.HI.U32 R11, R4, R16, RZ ;  /* 0x00000010040b7227 */ /* 0x000fe200078e00ff */
[----:B------:R1:W-:Y:S03]  /*155c0*/  STL [R1+0x248], R15 ;  /* 0x0002480f01007387 */ /* 0x0003e60000100800 */
[C---:B------:R-:W-:Y:S02]  /*155d0*/  IMAD R9, R3.reuse, R10, R9 ;  /* 0x0000000a03097224 */ /* 0x040fe400078e0209 */
[----:B------:R-:W-:Y:S02]  /*155e0*/  @!P4 IMAD.IADD R14, R14, 0x1, -R3 ;  /* 0x000000010e0ec824 */ /* 0x000fe400078e0a03 */
[----:B------:R-:W-:Y:S01]  /*155f0*/  IMAD.MOV R11, RZ, RZ, -R11 ;  /* 0x000000ffff0b7224 */ /* 0x000fe200078e0a0b */
[----:B------:R-:W-:Y:S01]  /*15600*/  ISETP.GT.U32.AND P4, PT, R3, R9, PT ;  /* 0x000000090300720c */ /* 0x000fe20003f84070 */
[--C-:B------:R-:W-:Y:S01]  /*15610*/  @!P5 IMAD.IADD R2, R2, 0x1, -R3.reuse ;  /* 0x000000010202d824 */ /* 0x100fe200078e0a03 */
[----:B------:R-:W-:Y:S01]  /*15620*/  ISETP.GE.AND P5, PT, R8, RZ, PT ;  /* 0x000000ff0800720c */ /* 0x000fe20003fa6270 */
[----:B------:R-:W-:-:S02]  /*15630*/  @!P2 IMAD.IADD R13, R13, 0x1, -R3 ;  /* 0x000000010d0da824 */ /* 0x000fc400078e0a03 */
[----:B0-----:R-:W-:Y:S02]  /*15640*/  IMAD.MOV.U32 R7, RZ, RZ, R12 ;  /* 0x000000ffff077224 */ /* 0x001fe400078e000c */
[C---:B------:R-:W-:Y:S01]  /*15650*/  IMAD R16, R3.reuse, R11, R16 ;  /* 0x0000000b03107224 */ /* 0x040fe200078e0210 */
[----:B------:R-:W-:Y:S01]  /*15660*/  ISETP.GT.U32.AND P2, PT, R3, R13, PT ;  /* 0x0000000d0300720c */ /* 0x000fe20003f44070 */
[----:B-1----:R-:W-:Y:S02]  /*15670*/  IMAD.MOV.U32 R15, RZ, RZ, R2 ;  /* 0x000000ffff0f7224 */ /* 0x002fe400078e0002 */
[----:B------:R-:W-:Y:S01]  /*15680*/  @!P1 IMAD.MOV R7, RZ, RZ, -R7 ;  /* 0x000000ffff079224 */ /* 0x000fe200078e0a07 */
[----:B------:R-:W-:Y:S01]  /*15690*/  ISETP.GE.AND P1, PT, R5, RZ, PT ;  /* 0x000000ff0500720c */ /* 0x000fe20003f26270 */
[----:B------:R-:W-:Y:S01]  /*156a0*/  @!P6 IMAD.MOV R15, RZ, RZ, -R15 ;  /* 0x000000ffff0fe224 */ /* 0x000fe200078e0a0f */
[----:B------:R-:W-:Y:S01]  /*156b0*/  ISETP.GT.U32.AND P6, PT, R3, R16, PT ;  /* 0x000000100300720c */ /* 0x000fe20003fc4070 */
[----:B------:R-:W-:Y:S01]  /*156c0*/  @!P4 IMAD.IADD R9, R9, 0x1, -R3 ;  /* 0x000000010909c824 */ /* 0x000fe200078e0a03 */
[----:B------:R0:W-:Y:S01]  /*156d0*/  STL [R1+0x24c], R7 ;  /* 0x00024c0701007387 */ /* 0x0001e20000100800 */
[----:B------:R-:W-:-:S02]  /*156e0*/  VIADD R12, R0, 0x6c ;  /* 0x0000006c000c7836 */ /* 0x000fc40000000000 */
[C---:B------:R-:W-:Y:S01]  /*156f0*/  VIADD R11, R0.reuse, 0x6b ;  /* 0x0000006b000b7836 */ /* 0x040fe20000000000 */
[----:B------:R-:W-:Y:S01]  /*15700*/  ISETP.GT.U32.AND P4, PT, R3, R9, PT ;  /* 0x000000090300720c */ /* 0x000fe20003f84070 */
[--C-:B------:R-:W-:Y:S01]  /*15710*/  @!P2 IMAD.IADD R13, R13, 0x1, -R3.reuse ;  /* 0x000000010d0da824 */ /* 0x100fe200078e0a03 */
[----:B------:R-:W-:Y:S01]  /*15720*/  IABS R8, R12 ;  /* 0x0000000c00087213 */ /* 0x000fe20000000000 */
[----:B------:R-:W-:Y:S01]  /*15730*/  STL [R1+0x260], R15 ;  /* 0x0002600f01007387 */ /* 0x000fe20000100800 */
[----:B------:R-:W-:Y:S01]  /*15740*/  IABS R10, R11 ;  /* 0x0000000b000a7213 */ /* 0x000fe20000000000 */
[----:B------:R-:W-:Y:S01]  /*15750*/  VIADD R5, R0, 0x6a ;  /* 0x0000006a00057836 */ /* 0x000fe20000000000 */
[----:B------:R-:W-:Y:S01]  /*15760*/  ISETP.GE.AND P2, PT, R11, RZ, PT ;  /* 0x000000ff0b00720c */ /* 0x000fe20003f46270 */
[----:B0-----:R-:W-:Y:S02]  /*15770*/  IMAD.MOV.U32 R7, RZ, RZ, R14 ;  /* 0x000000ffff077224 */ /* 0x001fe400078e000e */
[----:B------:R-:W-:Y:S01]  /*15780*/  @!P6 IMAD.IADD R16, R16, 0x1, -R3 ;  /* 0x000000011010e824 */ /* 0x000fe200078e0a03 */
[----:B------:R-:W-:Y:S01]  /*15790*/  IABS R2, R5 ;  /* 0x0000000500027213 */ /* 0x000fe20000000000 */
[----:B------:R-:W-:Y:S01]  /*157a0*/  @!P3 IMAD.MOV R7, RZ, RZ, -R7 ;  /* 0x000000ffff07b224 */ /* 0x000fe200078e0a07 */
[----:B------:R-:W-:Y:S01]  /*157b0*/  ISETP.GE.AND P3, PT, R12, RZ, PT ;  /* 0x000000ff0c00720c */ /* 0x000fe20003f66270 */
[----:B------:R-:W-:Y:S01]  /*157c0*/  IMAD.HI.U32 R14, R4, R8, RZ ;  /* 0x00000008040e7227 */ /* 0x000fe200078e00ff */
[----:B------:R-:W-:-:S02]  /*157d0*/  ISETP.GT.U32.AND P6, PT, R3, R16, PT ;  /* 0x000000100300720c */ /* 0x000fc40003fc4070 */
[----:B------:R0:W-:Y:S01]  /*157e0*/  STL [R1+0x25c], R7 ;  /* 0x00025c0701007387 */ /* 0x0001e20000100800 */
[----:B------:R-:W-:-:S04]  /*157f0*/  IMAD.HI.U32 R11, R4, R10, RZ ;  /* 0x0000000a040b7227 */ /* 0x000fc800078e00ff */
[----:B------:R-:W-:Y:S02]  /*15800*/  IMAD.MOV R14, RZ, RZ, -R14 ;  /* 0x000000ffff0e7224 */ /* 0x000fe400078e0a0e */
[----:B------:R-:W-:Y:S02]  /*15810*/  IMAD.MOV R11, RZ, RZ, -R11 ;  /* 0x000000ffff0b7224 */ /* 0x000fe400078e0a0b */
[----:B------:R-:W-:Y:S02]  /*15820*/  @!P4 IMAD.IADD R9, R9, 0x1, -R3 ;  /* 0x000000010909c824 */ /* 0x000fe400078e0a03 */
[----:B0-----:R-:W-:Y:S02]  /*15830*/  IMAD.MOV.U32 R7, RZ, RZ, R13 ;  /* 0x000000ffff077224 */ /* 0x001fe400078e000d */
[----:B------:R-:W-:Y:S02]  /*15840*/  IMAD R8, R3, R14, R8 ;  /* 0x0000000e03087224 */ /* 0x000fe400078e0208 */
[----:B------:R-:W-:Y:S01]  /*15850*/  @!P0 IMAD.MOV R7, RZ, RZ, -R7 ;  /* 0x000000ffff078224 */ /* 0x000fe200078e0a07 */
[----:B------:R-:W-:Y:S01]  /*15860*/  ISETP.GE.AND P0, PT, R5, RZ, PT ;  /* 0x000000ff0500720c */ /* 0x000fe20003f06270 */
[C---:B------:R-:W-:Y:S01]  /*15870*/  IMAD R5, R3.reuse, R11, R10 ;  /* 0x0000000b03057224 */ /* 0x040fe200078e020a */
[----:B------:R-:W-:Y:S01]  /*15880*/  ISETP.GT.U32.AND P4, PT, R3, R8, PT ;  /* 0x000000080300720c */ /* 0x000fe20003f84070 */
[----:B------:R-:W-:Y:S01]  /*15890*/  IMAD.HI.U32 R12, R4, R2, RZ ;  /* 0x00000002040c7227 */ /* 0x000fe200078e00ff */
[----:B------:R0:W-:Y:S03]  /*158a0*/  STL [R1+0x254], R7 ;  /* 0x0002540701007387 */ /* 0x0001e60000100800 */
[----:B------:R-:W-:-:S02]  /*158b0*/  IMAD.MOV R12, RZ, RZ, -R12 ;  /* 0x000000ffff0c7224 */ /* 0x000fc400078e0a0c */
[----:B------:R-:W-:Y:S02]  /*158c0*/  @!P6 IMAD.IADD R16, R16, 0x1, -R3 ;  /* 0x000000011010e824 */ /* 0x000fe400078e0a03 */
[C---:B------:R-:W-:Y:S02]  /*158d0*/  IMAD R2, R3.reuse, R12, R2 ;  /* 0x0000000c03027224 */ /* 0x040fe400078e0202 */
[----:B------:R-:W-:Y:S02]  /*158e0*/  VIADD R12, R0, 0x69 ;  /* 0x00000069000c7836 */ /* 0x000fe40000000000 */
[----:B0-----:R-:W-:Y:S02]  /*158f0*/  IMAD.MOV.U32 R7, RZ, RZ, R9 ;  /* 0x000000ffff077224 */ /* 0x001fe400078e0009 */
[----:B------:R-:W-:Y:S01]  /*15900*/  @!P4 IMAD.IADD R8, R8, 0x1, -R3 ;  /* 0x000000010808c824 */ /* 0x000fe200078e0a03 */
[----:B------:R-:W-:Y:S01]  /*15910*/  ISETP.GE.AND P6, PT, R12, RZ, PT ;  /* 0x000000ff0c00720c */ /* 0x000fe20003fc6270 */
[----:B------:R-:W-:Y:S01]  /*15920*/  @!P1 IMAD.MOV R7, RZ, RZ, -R7 ;  /* 0x000000ffff079224 */ /* 0x000fe200078e0a07 */
[C---:B------:R-:W-:Y:S01]  /*15930*/  ISETP.GT.U32.AND P1, PT, R3.reuse, R5, PT ;  /* 0x000000050300720c */ /* 0x040fe20003f24070 */
[C---:B------:R-:W-:Y:S01]  /*15940*/  VIADD R11, R0.reuse, 0x66 ;  /* 0x00000066000b7836 */ /* 0x040fe20000000000 */
[----:B------:R-:W-:Y:S01]  /*15950*/  ISETP.GT.U32.AND P4, PT, R3, R8, PT ;  /* 0x000000080300720c */ /* 0x000fe20003f84070 */
[C---:B------:R-:W-:Y:S01]  /*15960*/  VIADD R9, R0.reuse, 0x68 ;  /* 0x0000006800097836 */ /* 0x040fe20000000000 */
[----:B------:R0:W-:Y:S01]  /*15970*/  STL [R1+0x258], R7 ;  /* 0x0002580701007387 */ /* 0x0001e20000100800 */
[----:B------:R-:W-:Y:S01]  /*15980*/  IABS R12, R12 ;  /* 0x0000000c000c7213 */ /* 0x000fe20000000000 */
[----:B------:R-:W-:Y:S01]  /*15990*/  VIADD R10, R0, 0x67 ;  /* 0x00000067000a7836 */ /* 0x000fe20000000000 */
[----:B------:R-:W-:Y:S01]  /*159a0*/  IABS R15, R11 ;  /* 0x0000000b000f7213 */ /* 0x000fe20000000000 */
[----:B------:R-:W-:Y:S01]  /*159b0*/  IMAD.HI.U32 R24, R4, R21, RZ ;  /* 0x0000001504187227 */ /* 0x000fe200078e00ff */
[----:B------:R-:W-:-:S02]  /*159c0*/  IABS R13, R9 ;  /* 0x00000009000d7213 */ /* 0x000fc40000000000 */
[----:B------:R-:W-:Y:S01]  /*159d0*/  IABS R14, R10 ;  /* 0x0000000a000e7213 */ /* 0x000fe20000000000 */
[----:B------:R-:W-:Y:S02]  /*159e0*/  IMAD.MOV R24, RZ, RZ, -R24 ;  /* 0x000000ffff187224 */ /* 0x000fe400078e0a18 */
[----:B0-----:R-:W-:Y:S02]  /*159f0*/  IMAD.MOV.U32 R7, RZ, RZ, R16 ;  /* 0x000000ffff077224 */ /* 0x001fe400078e0010 */
[----:B------:R-:W-:Y:S02]  /*15a00*/  @!P1 IMAD.IADD R5, R5, 0x1, -R3 ;  /* 0x0000000105059824 */ /* 0x000fe400078e0a03 */
[----:B------:R-:W-:Y:S01]  /*15a10*/  @!P5 IMAD.MOV R7, RZ, RZ, -R7 ;  /* 0x000000ffff07d224 */ /* 0x000fe200078e0a07 */
[C---:B------:R-:W-:Y:S01]  /*15a20*/  ISETP.GT.U32.AND P5, PT, R3.reuse, R2, PT ;  /* 0x000000020300720c */ /* 0x040fe20003fa4070 */
[----:B------:R-:W-:Y:S01]  /*15a30*/  IMAD.HI.U32 R16, R4, R12, RZ ;  /* 0x0000000c04107227 */ /* 0x000fe200078e00ff */
[----:B------:R-:W-:-:S02]  /*15a40*/  ISETP.GT.U32.AND P1, PT, R3, R5, PT ;  /* 0x000000050300720c */ /* 0x000fc40003f24070 */
[----:B------:R0:W-:Y:S01]  /*15a50*/  STL [R1+0x250], R7 ;  /* 0x0002500701007387 */ /* 0x0001e20000100800 */
[--C-:B------:R-:W-:Y:S01]  /*15a60*/  @!P4 IMAD.IADD R8, R8, 0x1, -R3.reuse ;  /* 0x000000010808c824 */ /* 0x100fe200078e0a03 */
[----:B------:R-:W-:Y:S01]  /*15a70*/  ISETP.GE.AND P4, PT, R9, RZ, PT ;  /* 0x000000ff0900720c */ /* 0x000fe20003f86270 */
[----:B------:R-:W-:Y:S02]  /*15a80*/  IMAD.MOV R16, RZ, RZ, -R16 ;  /* 0x000000ffff107224 */ /* 0x000fe400078e0a10 */
[----:B------:R-:W-:Y:S02]  /*15a90*/  IMAD.MOV.U32 R19, RZ, RZ, R8 ;  /* 0x000000ffff137224 */ /* 0x000fe400078e0008 */
[----:B------:R-:W-:Y:S02]  /*15aa0*/  IMAD R12, R3, R16, R12 ;  /* 0x00000010030c7224 */ /* 0x000fe400078e020c */
[--C-:B------:R-:W-:Y:S02]  /*15ab0*/  @!P5 IMAD.IADD R2, R2, 0x1, -R3.reuse ;  /* 0x000000010202d824 */ /* 0x100fe400078e0a03 */
[----:B------:R-:W-:Y:S01]  /*15ac0*/  @!P1 IMAD.IADD R5, R5, 0x1, -R3 ;  /* 0x0000000105059824 */ /* 0x000fe200078e0a03 */
[C---:B------:R-:W-:Y:S01]  /*15ad0*/  ISETP.GT.U32.AND P1, PT, R3.reuse, R12, PT ;  /* 0x0000000c0300720c */ /* 0x040fe20003f24070 */
[----:B------:R-:W-:Y:S01]  /*15ae0*/  IMAD.HI.U32 R9, R4, R15, RZ ;  /* 0x0000000f04097227 */ /* 0x000fe200078e00ff */
[----:B------:R-:W-:-:S03]  /*15af0*/  ISETP.GT.U32.AND P5, PT, R3, R2, PT ;  /* 0x000000020300720c */ /* 0x000fc60003fa4070 */
[----:B0-----:R-:W-:Y:S02]  /*15b00*/  IMAD.MOV.U32 R7, RZ, RZ, R5 ;  /* 0x000000ffff077224 */ /* 0x001fe400078e0005 */
[----:B------:R-:W-:Y:S02]  /*15b10*/  @!P3 IMAD.MOV R19, RZ, RZ, -R19 ;  /* 0x000000ffff13b224 */ /* 0x000fe400078e0a13 */
[----:B------:R-:W-:Y:S01]  /*15b20*/  @!P2 IMAD.MOV R7, RZ, RZ, -R7 ;  /* 0x000000ffff07a224 */ /* 0x000fe200078e0a07 */
[----:B------:R-:W-:Y:S01]  /*15b30*/  ISETP.GE.AND P2, PT, R10, RZ, PT ;  /* 0x000000ff0a00720c */ /* 0x000fe20003f46270 */
[----:B------:R-:W-:Y:S01]  /*15b40*/  IMAD.MOV R8, RZ, RZ, -R9 ;  /* 0x000000ffff087224 */ /* 0x000fe200078e0a09 */
[----:B------:R-:W-:Y:S01]  /*15b50*/  STL [R1+0x240], R19 ;  /* 0x0002401301007387 */ /* 0x000fe20000100800 */
[----:B------:R-:W-:-:S03]  /*15b60*/  IMAD.HI.U32 R17, R4, R13, RZ ;  /* 0x0000000d04117227 */ /* 0x000fc600078e00ff */
[----:B------:R0:W-:Y:S01]  /*15b70*/  STL [R1+0x23c], R7 ;  /* 0x00023c0701007387 */ /* 0x0001e20000100800 */
[----:B------:R-:W-:Y:S02]  /*15b80*/  @!P5 IMAD.IADD R2, R2, 0x1, -R3 ;  /* 0x000000010202d824 */ /* 0x000fe400078e0a03 */
[----:B------:R-:W-:Y:S02]  /*15b90*/  IMAD R15, R3, R8, R15 ;  /* 0x00000008030f7224 */ /* 0x000fe400078e020f */
[----:B------:R-:W-:Y:S02]  /*15ba0*/  IMAD.MOV R17, RZ, RZ, -R17 ;  /* 0x000000ffff117224 */ /* 0x000fe400078e0a11 */
[----:B------:R-:W-:-:S04]  /*15bb0*/  IMAD.HI.U32 R18, R4, R14, RZ ;  /* 0x0000000e04127227 */ /* 0x000fc800078e00ff */
[----:B0-----:R-:W-:Y:S02]  /*15bc0*/  IMAD.MOV.U32 R7, RZ, RZ, R2 ;  /* 0x000000ffff077224 */ /* 0x001fe400078e0002 */
[C---:B------:R-:W-:Y:S02]  /*15bd0*/  IMAD R17, R3.reuse, R17, R13 ;  /* 0x0000001103117224 */ /* 0x040fe400078e020d */
[----:B------:R-:W-:Y:S01]  /*15be0*/  @!P0 IMAD.MOV R7, RZ, RZ, -R7 ;  /* 0x000000ffff078224 */ /* 0x000fe200078e0a07 */
[C---:B------:R-:W-:Y:S01]  /*15bf0*/  ISETP.GT.U32.AND P0, PT, R3.reuse, R15, PT ;  /* 0x0000000f0300720c */ /* 0x040fe20003f04070 */
[----:B------:R-:W-:Y:S01]  /*15c00*/  VIADD R5, R0, 0x65 ;  /* 0x0000006500057836 */ /* 0x000fe20000000000 */
[C---:B------:R-:W-:Y:S01]  /*15c10*/  ISETP.GT.U32.AND P3, PT, R3.reuse, R17, PT ;  /* 0x000000110300720c */ /* 0x040fe20003f64070 */
[----:B------:R-:W-:Y:S01]  /*15c20*/  IMAD.MOV R18, RZ, RZ, -R18 ;  /* 0x000000ffff127224 */ /* 0x000fe200078e0a12 */
[----:B------:R0:W-:Y:S01]  /*15c30*/  STL [R1+0x238], R7 ;  /* 0x0002380701007387 */ /* 0x0001e20000100800 */
[----:B------:R-:W-:Y:S01]  /*15c40*/  @!P1 IMAD.IADD R12, R12, 0x1, -R3 ;  /* 0x000000010c0c9824 */ /* 0x000fe200078e0a03 */
[----:B------:R-:W-:Y:S01]  /*15c50*/  IABS R13, R5 ;  /* 0x00000005000d7213 */ /* 0x000fe20000000000 */
[----:B------:R-:W-:-:S02]  /*15c60*/  IMAD R14, R3, R18, R14 ;  /* 0x00000012030e7224 */ /* 0x000fc400078e020e */
[----:B------:R-:W-:Y:S01]  /*15c70*/  VIADD R8, R0, 0x64 ;  /* 0x0000006400087836 */ /* 0x000fe20000000000 */
[C---:B------:R-:W-:Y:S01]  /*15c80*/  ISETP.GT.U32.AND P1, PT, R3.reuse, R12, PT ;  /* 0x0000000c0300720c */ /* 0x040fe20003f24070 */
[----:B------:R-:W-:Y:S01]  /*15c90*/  IMAD.HI.U32 R10, R4, R13, RZ ;  /* 0x0000000d040a7227 */ /* 0x000fe200078e00ff */
[----:B------:R-:W-:Y:S02]  /*15ca0*/  ISETP.GT.U32.AND P5, PT, R3, R14, PT ;  /* 0x0000000e0300720c */ /* 0x000fe40003fa4070 */
[----:B------:R-:W-:Y:S01]  /*15cb0*/  IABS R2, R8 ;  /* 0x0000000800027213 */ /* 0x000fe20000000000 */
[--C-:B------:R-:W-:Y:S02]  /*15cc0*/  @!P0 IMAD.IADD R15, R15, 0x1, -R3.reuse ;  /* 0x000000010f0f8824 */ /* 0x100fe400078e0a03 */
[----:B------:R-:W-:Y:S02]  /*15cd0*/  IMAD.MOV R10, RZ, RZ, -R10 ;  /* 0x000000ffff0a7224 */ /* 0x000fe400078e0a0a */
[----:B------:R-:W-:Y:S01]  /*15ce0*/  @!P3 IMAD.IADD R17, R17, 0x1, -R3 ;  /* 0x000000011111b824 */ /* 0x000fe200078e0a03 */
[C---:B------:R-:W-:Y:S01]  /*15cf0*/  ISETP.GT.U32.AND P0, PT, R3.reuse, R15, PT ;  /* 0x0000000f0300720c */ /* 0x040fe20003f04070 */
[----:B------:R-:W-:-:S02]  /*15d00*/  IMAD R13, R3, R10, R13 ;  /* 0x0000000a030d7224 */ /* 0x000fc400078e020d */
[----:B------:R-:W-:Y:S01]  /*15d10*/  IMAD.HI.U32 R10, R4, R2, RZ ;  /* 0x00000002040a7227 */ /* 0x000fe200078e00ff */
[----:B------:R-:W-:-:S03]  /*15d20*/  ISETP.GT.U32.AND P3, PT, R3, R17, PT ;  /* 0x000000110300720c */ /* 0x000fc60003f64070 */
[--C-:B------:R-:W-:Y:S01]  /*15d30*/  @!P1 IMAD.IADD R12, R12, 0x1, -R3.reuse ;  /* 0x000000010c0c9824 */ /* 0x100fe200078e0a03 */
[----:B------:R-:W-:Y:S01]  /*15d40*/  ISETP.GE.AND P1, PT, R11, RZ, PT ;  /* 0x000000ff0b00720c */ /* 0x000fe20003f26270 */
[----:B------:R-:W-:Y:S02]  /*15d50*/  IMAD.MOV R10, RZ, RZ, -R10 ;  /* 0x000000ffff0a7224 */ /* 0x000fe400078e0a0a */
[--C-:B------:R-:W-:Y:S02]  /*15d60*/  @!P5 IMAD.IADD R14, R14, 0x1, -R3.reuse ;  /* 0x000000010e0ed824 */ /* 0x100fe400078e0a03 */
[----:B------:R-:W-:Y:S02]  /*15d70*/  IMAD.MOV.U32 R16, RZ, RZ, R12 ;  /* 0x000000ffff107224 */ /* 0x000fe400078e000c */
[C---:B------:R-:W-:Y:S01]  /*15d80*/  IMAD R12, R3.reuse, R10, R2 ;  /* 0x0000000a030c7224 */ /* 0x040fe200078e0202 */
[----:B------:R-:W-:Y:S01]  /*15d90*/  ISETP.GT.U32.AND P5, PT, R3, R14, PT ;  /* 0x0000000e0300720c */ /* 0x000fe20003fa4070 */
[----:B------:R-:W-:-:S02]  /*15da0*/  @!P0 IMAD.IADD R15, R15, 0x1, -R3 ;  /* 0x000000010f0f8824 */ /* 0x000fc400078e0a03 */
[C---:B------:R-:W-:Y:S01]  /*15db0*/  VIADD R9, R0.reuse, 0x63 ;  /* 0x0000006300097836 */ /* 0x040fe20000000000 */
[----:B------:R-:W-:Y:S01]  /*15dc0*/  ISETP.GT.U32.AND P0, PT, R3, R12, PT ;  /* 0x0000000c0300720c */ /* 0x000fe20003f04070 */
[----:B------:R-:W-:Y:S01]  /*15dd0*/  @!P3 IMAD.IADD R17, R17, 0x1, -R3 ;  /* 0x000000011111b824 */ /* 0x000fe200078e0a03 */
[----:B------:R-:W-:Y:S01]  /*15de0*/  ISETP.GT.U32.AND P3, PT, R3, R13, PT ;  /* 0x0000000d0300720c */ /* 0x000fe20003f64070 */
[----:B------:R-:W-:Y:S01]  /*15df0*/  VIADD R2, R0, 0x62 ;  /* 0x0000006200027836 */ /* 0x000fe20000000000 */
[----:B------:R-:W-:Y:S01]  /*15e00*/  IABS R18, R9 ;  /* 0x0000000900127213 */ /* 0x000fe20000000000 */
[----:B------:R-:W-:Y:S01]  /*15e10*/  @!P6 IMAD.MOV R16, RZ, RZ, -R16 ;  /* 0x000000ffff10e224 */ /* 0x000fe200078e0a10 */
[----:B------:R-:W-:Y:S01]  /*15e20*/  ISETP.GE.AND P6, PT, R5, RZ, PT ;  /* 0x000000ff0500720c */ /* 0x000fe20003fc6270 */
[----:B0-----:R-:W-:Y:S02]  /*15e30*/  IMAD.MOV.U32 R7, RZ, RZ, R17 ;  /* 0x000000ffff077224 */ /* 0x001fe400078e0011 */
[----:B------:R-:W-:Y:S01]  /*15e40*/  IMAD.HI.U32 R11, R4, R18, RZ ;  /* 0x00000012040b7227 */ /* 0x000fe200078e00ff */
[----:B------:R0:W-:Y:S03]  /*15e50*/  STL [R1+0x234], R16 ;  /* 0x0002341001007387 */ /* 0x0001e60000100800 */
[--C-:B------:R-:W-:Y:S01]  /*15e60*/  @!P5 IMAD.IADD R14, R14, 0x1, -R3.reuse ;  /* 0x000000010e0ed824 */ /* 0x100fe200078e0a03 */
[----:B------:R-:W-:Y:S01]  /*15e70*/  ISETP.GE.AND P5, PT, R9, RZ, PT ;  /* 0x000000ff0900720c */ /* 0x000fe20003fa6270 */
[----:B------:R-:W-:Y:S01]  /*15e80*/  @!P0 IMAD.IADD R12, R12, 0x1, -R3 ;  /* 0x000000010c0c8824 */ /* 0x000fe200078e0a03 */
[----:B------:R-:W-:Y:S01]  /*15e90*/  IABS R9, R2 ;  /* 0x0000000200097213 */ /* 0x000fe20000000000 */
[----:B------:R-:W-:-:S02]  /*15ea0*/  IMAD.MOV R11, RZ, RZ, -R11 ;  /* 0x000000ffff0b7224 */ /* 0x000fc400078e0a0b */
[----:B------:R-:W-:Y:S01]  /*15eb0*/  @!P3 IMAD.IADD R13, R13, 0x1, -R3 ;  /* 0x000000010d0db824 */ /* 0x000fe200078e0a03 */
[C---:B------:R-:W-:Y:S01]  /*15ec0*/  ISETP.GT.U32.AND P0, PT, R3.reuse, R12, PT ;  /* 0x0000000c0300720c */ /* 0x040fe20003f04070 */
[----:B0-----:R-:W-:Y:S02]  /*15ed0*/  IMAD.MOV.U32 R16, RZ, RZ, R14 ;  /* 0x000000ffff107224 */ /* 0x001fe400078e000e */
[C---:B------:R-:W-:Y:S01]  /*15ee0*/  IMAD R18, R3.reuse, R11, R18 ;  /* 0x0000000b03127224 */ /* 0x040fe200078e0212 */
[----:B------:R-:W-:Y:S01]  /*15ef0*/  ISETP.GT.U32.AND P3, PT, R3, R13, PT ;  /* 0x0000000d0300720c */ /* 0x000fe20003f64070 */
[----:B------:R-:W-:-:S04]  /*15f00*/  IMAD.HI.U32 R11, R4, R9, RZ ;  /* 0x00000009040b7227 */ /* 0x000fc800078e00ff */
[----:B------:R-:W-:Y:S01]  /*15f10*/  @!P4 IMAD.MOV R7, RZ, RZ, -R7 ;  /* 0x000000ffff07c224 */ /* 0x000fe200078e0a07 */
[----:B------:R-:W-:Y:S01]  /*15f20*/  ISETP.GE.AND P4, PT, R8, RZ, PT ;  /* 0x000000ff0800720c */ /* 0x000fe20003f86270 */
[----:B------:R-:W-:Y:S01]  /*15f30*/  @!P2 IMAD.MOV R16, RZ, RZ, -R16 ;  /* 0x000000ffff10a224 */ /* 0x000fe200078e0a10 */
[----:B------:R-:W-:Y:S01]  /*15f40*/  ISETP.GE.AND P2, PT, R2, RZ, PT ;  /* 0x000000ff0200720c */ /* 0x000fe20003f46270 */
[----:B------:R-:W-:Y:S01]  /*15f50*/  VIADD R5, R0, 0x61 ;  /* 0x0000006100057836 */ /* 0x000fe20000000000 */
[----:B------:R0:W-:Y:S01]  /*15f60*/  STL [R1+0x220], R7 ;  /* 0x0002200701007387 */ /* 0x0001e20000100800 */
[----:B------:R-:W-:Y:S02]  /*15f70*/  IMAD.MOV R11, RZ, RZ, -R11 ;  /* 0x000000ffff0b7224 */ /* 0x000fe400078e0a0b */
[----:B------:R-:W-:Y:S01]  /*15f80*/  @!P0 IMAD.IADD R12, R12, 0x1, -R3 ;  /* 0x000000010c0c8824 */ /* 0x000fe200078e0a03 */
[----:B------:R1:W-:Y:S01]  /*15f90*/  STL [R1+0x22c], R16 ;  /* 0x00022c1001007387 */ /* 0x0003e20000100800 */
[----:B------:R-:W-:-:S02]  /*15fa0*/  IMAD R9, R3, R11, R9 ;  /* 0x0000000b03097224 */ /* 0x000fc400078e0209 */
[----:B------:R-:W-:Y:S01]  /*15fb0*/  @!P3 IMAD.IADD R13, R13, 0x1, -R3 ;  /* 0x000000010d0db824 */ /* 0x000fe200078e0a03 */
[C---:B------:R-:W-:Y:S01]  /*15fc0*/  ISETP.GT.U32.AND P3, PT, R3.reuse, R18, PT ;  /* 0x000000120300720c */ /* 0x040fe20003f64070 */
[----:B------:R-:W-:Y:S01]  /*15fd0*/  VIADD R2, R0, 0x60 ;  /* 0x0000006000027836 */ /* 0x000fe20000000000 */
[----:B------:R-:W-:Y:S01]  /*15fe0*/  ISETP.GT.U32.AND P0, PT, R3, R9, PT ;  /* 0x000000090300720c */ /* 0x000fe20003f04070 */
[----:B0-----:R-:W-:Y:S02]  /*15ff0*/  IMAD.MOV.U32 R7, RZ, RZ, R15 ;  /* 0x000000ffff077224 */ /* 0x001fe400078e000f */
[----:B------:R-:W-:Y:S01]  /*16000*/  IMAD.MOV.U32 R15, RZ, RZ, R13 ;  /* 0x000000ffff0f7224 */ /* 0x000fe200078e000d */
[----:B-1----:R-:W-:Y:S01]  /*16010*/  IABS R16, R5 ;  /* 0x0000000500107213 */ /* 0x002fe20000000000 */
[----:B------:R-:W-:Y:S01]  /*16020*/  @!P1 IMAD.MOV R7, RZ, RZ, -R7 ;  /* 0x000000ffff079224 */ /* 0x000fe200078e0a07 */
[----:B------:R-:W-:Y:S01]  /*16030*/  ISETP.GE.AND P1, PT, R5, RZ, PT ;  /* 0x000000ff0500720c */ /* 0x000fe20003f26270 */
[----:B------:R-:W-:Y:S01]  /*16040*/  @!P6 IMAD.MOV R15, RZ, RZ, -R15 ;  /* 0x000000ffff0fe224 */ /* 0x000fe200078e0a0f */
[----:B------:R-:W-:Y:S01]  /*16050*/  IABS R8, R2 ;  /* 0x0000000200087213 */ /* 0x000fe20000000000 */
[----:B------:R-:W-:Y:S01]  /*16060*/  IMAD.HI.U32 R5, R4, R16, RZ ;  /* 0x0000001004057227 */ /* 0x000fe200078e00ff */
[----:B------:R0:W-:Y:S03]  /*16070*/  STL [R1+0x230], R7 ;  /* 0x0002300701007387 */ /* 0x0001e60000100800 */
[----:B------:R-:W-:Y:S01]  /*16080*/  IMAD.MOV R5, RZ, RZ, -R5 ;  /* 0x000000ffff057224 */ /* 0x000fe200078e0a05 */
[----:B------:R1:W-:Y:S01]  /*16090*/  STL [R1+0x224], R15 ;  /* 0x0002240f01007387 */ /* 0x0003e20000100800 */
[----:B------:R-:W-:-:S02]  /*160a0*/  @!P0 IMAD.IADD R9, R9, 0x1, -R3 ;  /* 0x0000000109098824 */ /* 0x000fc400078e0a03 */
[C---:B------:R-:W-:Y:S02]  /*160b0*/  IMAD R16, R3.reuse, R5, R16 ;  /* 0x0000000503107224 */ /* 0x040fe400078e0210 */
[----:B------:R-:W-:Y:S01]  /*160c0*/  VIADD R10, R0, 0x5f ;  /* 0x0000005f000a7836 */ /* 0x000fe20000000000 */
[C---:B------:R-:W-:Y:S01]  /*160d0*/  ISETP.GT.U32.AND P0, PT, R3.reuse, R9, PT ;  /* 0x000000090300720c */ /* 0x040fe20003f04070 */
[----:B------:R-:W-:Y:S01]  /*160e0*/  IMAD.HI.U32 R11, R4, R8, RZ ;  /* 0x00000008040b7227 */ /* 0x000fe200078e00ff */
[----:B------:R-:W-:Y:S02]  /*160f0*/  ISETP.GT.U32.AND P6, PT, R3, R16, PT ;  /* 0x000000100300720c */ /* 0x000fe40003fc4070 */
[----:B------:R-:W-:Y:S01]  /*16100*/  IABS R14, R10 ;  /* 0x0000000a000e7213 */ /* 0x000fe20000000000 */
[----:B0-----:R-:W-:Y:S02]  /*16110*/  IMAD.MOV.U32 R7, RZ, RZ, R12 ;  /* 0x000000ffff077224 */ /* 0x001fe400078e000c */
[----:B------:R-:W-:-:S02]  /*16120*/  IMAD.MOV R11, RZ, RZ, -R11 ;  /* 0x000000ffff0b7224 */ /* 0x000fc400078e0a0b */
[----:B------:R-:W-:Y:S02]  /*16130*/  VIADD R17, R0, 0x5e ;  /* 0x0000005e00117836 */ /* 0x000fe40000000000 */
[----:B------:R-:W-:Y:S01]  /*16140*/  @!P4 IMAD.MOV R7, RZ, RZ, -R7 ;  /* 0x000000ffff07c224 */ /* 0x000fe200078e0a07 */
[----:B------:R-:W-:Y:S01]  /*16150*/  ISETP.GE.AND P4, PT, R2, RZ, PT ;  /* 0x000000ff0200720c */ /* 0x000fe20003f86270 */
[--C-:B------:R-:W-:Y:S02]  /*16160*/  @!P3 IMAD.IADD R18, R18, 0x1, -R3.reuse ;  /* 0x000000011212b824 */ /* 0x100fe400078e0a03 */
[----:B------:R-:W-:Y:S01]  /*16170*/  @!P6 IMAD.IADD R16, R16, 0x1, -R3 ;  /* 0x000000011010e824 */ /* 0x000fe200078e0a03 */
[----:B------:R0:W-:Y:S01]  /*16180*/  STL [R1+0x228], R7 ;  /* 0x0002280701007387 */ /* 0x0001e20000100800 */
[----:B------:R-:W-:Y:S01]  /*16190*/  IMAD.HI.U32 R5, R4, R14, RZ ;  /* 0x0000000e04057227 */ /* 0x000fe200078e00ff */
[C---:B------:R-:W-:Y:S02]  /*161a0*/  ISETP.GT.U32.AND P3, PT, R3.reuse, R18, PT ;  /* 0x000000120300720c */ /* 0x040fe40003f64070 */
[C---:B------:R-:W-:Y:S01]  /*161b0*/  ISETP.GT.U32.AND P6, PT, R3.reuse, R16, PT ;  /* 0x000000100300720c */ /* 0x040fe20003fc4070 */
[----:B------:R-:W-:Y:S01]  /*161c0*/  IMAD R2, R3, R11, R8 ;  /* 0x0000000b03027224 */ /* 0x000fe200078e0208 */
[----:B------:R-:W-:Y:S01]  /*161d0*/  IABS R11, R17 ;  /* 0x00000011000b7213 */ /* 0x000fe20000000000 */
[----:B------:R-:W-:-:S02]  /*161e0*/  IMAD.MOV R5, RZ, RZ, -R5 ;  /* 0x000000ffff057224 */ /* 0x000fc400078e0a05 */
[----:B------:R-:W-:Y:S01]  /*161f0*/  @!P0 IMAD.IADD R9, R9, 0x1, -R3 ;  /* 0x0000000109098824 */ /* 0x000fe200078e0a03 */
[----:B------:R-:W-:Y:S01]  /*16200*/  ISETP.GT.U32.AND P0, PT, R3, R2, PT ;  /* 0x000000020300720c */ /* 0x000fe20003f04070 */
[----:B-1----:R-:W-:-:S04]  /*16210*/  IMAD.HI.U32 R15, R4, R11, RZ ;  /* 0x0000000b040f7227 */ /* 0x002fc800078e00ff */
[C---:B------:R-:W-:Y:S02]  /*16220*/  IMAD R14, R3.reuse, R5, R14 ;  /* 0x00000005030e7224 */ /* 0x040fe400078e020e */
[----:B------:R-:W-:Y:S02]  /*16230*/  VIADD R5, R0, 0x5d ;  /* 0x0000005d00057836 */ /* 0x000fe40000000000 */
[----:B------:R-:W-:Y:S02]  /*16240*/  IMAD.MOV R15, RZ, RZ, -R15 ;  /* 0x000000ffff0f7224 */ /* 0x000fe400078e0a0f */
[----:B------:R-:W-:Y:S01]  /*16250*/  @!P6 IMAD.IADD R16, R16, 0x1, -R3 ;  /* 0x000000011010e824 */ /* 0x000fe200078e0a03 */
[----:B------:R-:W-:Y:S01]  /*16260*/  IABS R23, R5 ;  /* 0x0000000500177213 */ /* 0x000fe20000000000 */
[C---:B------:R-:W-:Y:S01]  /*16270*/  IMAD R11, R3.reuse, R15, R11 ;  /* 0x0000000f030b7224 */ /* 0x040fe200078e020b */
[C---:B------:R-:W-:Y:S01]  /*16280*/  ISETP.GT.U32.AND P6, PT, R3.reuse, R14, PT ;  /* 0x0000000e0300720c */ /* 0x040fe20003fc4070 */
[--C-:B------:R-:W-:Y:S01]  /*16290*/  @!P3 IMAD.IADD R18, R18, 0x1, -R3.reuse ;  /* 0x000000011212b824 */ /* 0x100fe200078e0a03 */
[----:B------:R-:W-:Y:S01]  /*162a0*/  ISETP.GE.AND P3, PT, R10, RZ, PT ;  /* 0x000000ff0a00720c */ /* 0x000fe20003f66270 */
[----:B------:R-:W-:Y:S01]  /*162b0*/  @!P0 IMAD.IADD R2, R2, 0x1, -R3 ;  /* 0x0000000102028824 */ /* 0x000fe200078e0a03 */
[----:B------:R-:W-:Y:S01]  /*162c0*/  ISETP.GT.U32.AND P0, PT, R3, R11, PT ;  /* 0x0000000b0300720c */ /* 0x000fe20003f04070 */
[----:B------:R-:W-:-:S04]  /*162d0*/  IMAD.HI.U32 R22, R4, R23, RZ ;  /* 0x0000001704167227 */ /* 0x000fc800078e00ff */
[----:B0-----:R-:W-:Y:S02]  /*162e0*/  IMAD.MOV.U32 R7, RZ, RZ, R18 ;  /* 0x000000ffff077224 */ /* 0x001fe400078e0012 */
[----:B------:R-:W-:Y:S02]  /*162f0*/  IMAD.MOV R22, RZ, RZ, -R22 ;  /* 0x000000ffff167224 */ /* 0x000fe400078e0a16 */
[C---:B------:R-:W-:Y:S02]  /*16300*/  VIADD R8, R0.reuse, 0x5b ;  /* 0x0000005b00087836 */ /* 0x040fe40000000000 */
[----:B------:R-:W-:Y:S01]  /*16310*/  @!P5 IMAD.MOV R7, RZ, RZ, -R7 ;  /* 0x000000ffff07d224 */ /* 0x000fe200078e0a07 */
[C---:B------:R-:W-:Y:S01]  /*16320*/  ISETP.GT.U32.AND P5, PT, R3.reuse, R2, PT ;  /* 0x000000020300720c */ /* 0x040fe20003fa4070 */
[C---:B------:R-:W-:Y:S01]  /*16330*/  IMAD R22, R3.reuse, R22, R23 ;  /* 0x0000001603167224 */ /* 0x040fe200078e0217 */
[----:B------:R-:W-:Y:S01]  /*16340*/  IABS R10, R8 ;  /* 0x00000008000a7213 */ /* 0x000fe20000000000 */
[----:B------:R-:W-:Y:S01]  /*16350*/  VIADD R13, R0, 0x5a ;  /* 0x0000005a000d7836 */ /* 0x000fe20000000000 */
[----:B------:R0:W-:Y:S01]  /*16360*/  STL [R1+0x1e8], R7 ;  /* 0x0001e80701007387 */ /* 0x0001e20000100800 */
[--C-:B------:R-:W-:Y:S01]  /*16370*/  @!P6 IMAD.IADD R14, R14, 0x1, -R3.reuse ;  /* 0x000000010e0ee824 */ /* 0x100fe200078e0a03 */
[----:B------:R-:W-:Y:S01]  /*16380*/  ISETP.GT.U32.AND P6, PT, R3, R22, PT ;  /* 0x000000160300720c */ /* 0x000fe20003fc4070 */
[----:B------:R-:W-:Y:S01]  /*16390*/  @!P0 IMAD.IADD R11, R11, 0x1, -R3 ;  /* 0x000000010b0b8824 */ /* 0x000fe200078e0a03 */
[----:B------:R-:W-:Y:S01]  /*163a0*/  IABS R12, R13 ;  /* 0x0000000d000c7213 */ /* 0x000fe20000000000 */
[----:B------:R-:W-:Y:S01]  /*163b0*/  IMAD.HI.U32 R19, R4, R10, RZ ;  /* 0x0000000a04137227 */ /* 0x000fe200078e00ff */
[----:B------:R-:W-:-:S03]  /*163c0*/  ISETP.GT.U32.AND P0, PT, R3, R14, PT ;  /* 0x0000000e0300720c */ /* 0x000fc60003f04070 */
[----:B------:R-:W-:-:S04]  /*163d0*/  IMAD.HI.U32 R15, R4, R12, RZ ;  /* 0x0000000c040f7227 */ /* 0x000fc800078e00ff */
[----:B0-----:R-:W-:Y:S02]  /*163e0*/  IMAD.MOV.U32 R7, RZ, RZ, R9 ;  /* 0x000000ffff077224 */ /* 0x001fe400078e0009 */
[----:B------:R-:W-:Y:S02]  /*163f0*/  IMAD.MOV R19, RZ, RZ, -R19 ;  /* 0x000000ffff137224 */ /* 0x000fe400078e0a13 */
[----:B------:R-:W-:Y:S01]  /*16400*/  @!P2 IMAD.MOV R7, RZ, RZ, -R7 ;  /* 0x000000ffff07a224 */ /* 0x000fe200078e0a07 */
[C---:B------:R-:W-:Y:S01]  /*16410*/  ISETP.GT.U32.AND P2, PT, R3.reuse, R11, PT ;  /* 0x0000000b0300720c */ /* 0x040fe20003f44070 */
[C---:B------:R-:W-:Y:S02]  /*16420*/  IMAD R21, R3.reuse, R24, R21 ;  /* 0x0000001803157224 */ /* 0x040fe400078e0215 */
[----:B------:R-:W-:Y:S01]  /*16430*/  IMAD.MOV R15, RZ, RZ, -R15 ;  /* 0x000000ffff0f7224 */ /* 0x000fe200078e0a0f */
[----:B------:R0:W-:Y:S01]  /*16440*/  STL [R1+0x1e0], R7 ;  /* 0x0001e00701007387 */ /* 0x0001e20000100800 */
[----:B------:R-:W-:-:S02]  /*16450*/  IMAD R10, R3, R19, R10 ;  /* 0x00000013030a7224 */ /* 0x000fc400078e020a */
[--C-:B------:R-:W-:Y:S02]  /*16460*/  @!P6 IMAD.IADD R22, R22, 0x1, -R3.reuse ;  /* 0x000000011616e824 */ /* 0x100fe400078e0a03 */
[C---:B------:R-:W-:Y:S02]  /*16470*/  IMAD R12, R3.reuse, R15, R12 ;  /* 0x0000000f030c7224 */ /* 0x040fe400078e020c */
[--C-:B------:R-:W-:Y:S01]  /*16480*/  @!P5 IMAD.IADD R2, R2, 0x1, -R3.reuse ;  /* 0x000000010202d824 */ /* 0x100fe200078e0a03 */
[----:B------:R-:W-:Y:S01]  /*16490*/  ISETP.GT.U32.AND P5, PT, R3, R10, PT ;  /* 0x0000000a0300720c */ /* 0x000fe20003fa4070 */
[----:B------:R-:W-:Y:S01]  /*164a0*/  @!P2 IMAD.IADD R11, R11, 0x1, -R3 ;  /* 0x000000010b0ba824 */ /* 0x000fe200078e0a03 */
[C---:B------:R-:W-:Y:S01]  /*164b0*/  ISETP.GT.U32.AND P6, PT, R3.reuse, R22, PT ;  /* 0x000000160300720c */ /* 0x040fe20003fc4070 */
[----:B0-----:R-:W-:Y:S01]  /*164c0*/  IMAD.MOV.U32 R7, RZ, RZ, R16 ;  /* 0x000000ffff077224 */ /* 0x001fe200078e0010 */
[----:B------:R-:W-:Y:S01]  /*164d0*/  ISETP.GT.U32.AND P2, PT, R3, R12, PT ;  /* 0x0000000c0300720c */ /* 0x000fe20003f44070 */
[----:B------:R-:W-:-:S02]  /*164e0*/  VIADD R19, R0, 0x59 ;  /* 0x0000005900137836 */ /* 0x000fc40000000000 */
[----:B------:R-:W-:Y:S01]  /*164f0*/  @!P1 IMAD.MOV R7, RZ, RZ, -R7 ;  /* 0x000000ffff079224 */ /* 0x000fe200078e0a07 */
[----:B------:R-:W-:Y:S01]  /*16500*/  ISETP.GT.U32.AND P1, PT, R3, R21, PT ;  /* 0x000000150300720c */ /* 0x000fe20003f24070 */
[--C-:B------:R-:W-:Y:S01]  /*16510*/  @!P0 IMAD.IADD R14, R14, 0x1, -R3.reuse ;  /* 0x000000010e0e8824 */ /* 0x100fe200078e0a03 */
[----:B------:R-:W-:Y:S01]  /*16520*/  IABS R15, R19 ;  /* 0x00000013000f7213 */ /* 0x000fe20000000000 */
[----:B------:R-:W-:Y:S01]  /*16530*/  VIADD R18, R0, 0x58 ;  /* 0x0000005800127836 */ /* 0x000fe20000000000 */
[----:B------:R0:W-:Y:S01]  /*16540*/  STL [R1+0x1dc], R7 ;  /* 0x0001dc0701007387 */ /* 0x0001e20000100800 */
[----:B------:R-:W-:Y:S01]  /*16550*/  @!P5 IMAD.IADD R10, R10, 0x1, -R3 ;  /* 0x000000010a0ad824 */ /* 0x000fe200078e0a03 */
[----:B------:R-:W-:Y:S01]  /*16560*/  ISETP.GE.AND P0, PT, R17, RZ, PT ;  /* 0x000000ff1100720c */ /* 0x000fe20003f06270 */
[----:B------:R-:W-:Y:S01]  /*16570*/  IMAD.MOV.U32 R23, RZ, RZ, R2 ;  /* 0x000000ffff177224 */ /* 0x000fe200078e0002 */
[----:B------:R-:W-:Y:S01]  /*16580*/  IABS R9, R18 ;  /* 0x0000001200097213 */ /* 0x000fe20000000000 */
[----:B------:R-:W-:Y:S01]  /*16590*/  IMAD.HI.U32 R16, R4, R15, RZ ;  /* 0x0000000f04107227 */ /* 0x000fe200078e00ff */
[----:B------:R-:W-:-:S03]  /*165a0*/  ISETP.GE.AND P5, PT, R8, RZ, PT ;  /* 0x000000ff0800720c */ /* 0x000fc60003fa6270 */
[--C-:B------:R-:W-:Y:S01]  /*165b0*/  @!P1 IMAD.IADD R21, R21, 0x1, -R3.reuse ;  /* 0x0000000115159824 */ /* 0x100fe200078e0a03 */
[----:B------:R-:W-:Y:S01]  /*165c0*/  ISETP.GE.AND P1, PT, R20, RZ, PT ;  /* 0x000000ff1400720c */ /* 0x000fe20003f26270 */
[--C-:B------:R-:W-:Y:S01]  /*165d0*/  @!P6 IMAD.IADD R22, R22, 0x1, -R3.reuse ;  /* 0x000000011616e824 */ /* 0x100fe200078e0a03 */
[----:B------:R-:W-:Y:S01]  /*165e0*/  ISETP.GE.AND P6, PT, R5, RZ, PT ;  /* 0x000000ff0500720c */ /* 0x000fe20003fc6270 */
[----:B0-----:R-:W-:Y:S02]  /*165f0*/  IMAD.MOV.U32 R7, RZ, RZ, R14 ;  /* 0x000000ffff077224 */ /* 0x001fe400078e000e */
[----:B------:R-:W-:Y:S01]  /*16600*/  @!P2 IMAD.IADD R12, R12, 0x1, -R3 ;  /* 0x000000010c0ca824 */ /* 0x000fe200078e0a03 */
[C---:B------:R-:W-:Y:S01]  /*16610*/  ISETP.GT.U32.AND P2, PT, R3.reuse, R21, PT ;  /* 0x000000150300720c */ /* 0x040fe20003f44070 */
[----:B------:R-:W-:Y:S01]  /*16620*/  @!P4 IMAD.MOV R23, RZ, RZ, -R23 ;  /* 0x000000ffff17c224 */ /* 0x000fe200078e0a17 */
[----:B------:R-:W-:Y:S01]  /*16630*/  ISETP.GT.U32.AND P4, PT, R3, R10, PT ;  /* 0x0000000a0300720c */ /* 0x000fe20003f84070 */
[----:B------:R-:W-:-:S02]  /*16640*/  IMAD.MOV R16, RZ, RZ, -R16 ;  /* 0x000000ffff107224 */ /* 0x000fc400078e0a10 */
[----:B------:R-:W-:Y:S01]  /*16650*/  @!P3 IMAD.MOV R7, RZ, RZ, -R7 ;  /* 0x000000ffff07b224 */ /* 0x000fe200078e0a07 */
[----:B------:R-:W-:Y:S01]  /*16660*/  STL [R1+0x1d0], R23 ;  /* 0x0001d01701007387 */ /* 0x000fe20000100800 */
[----:B------:R-:W-:Y:S01]  /*16670*/  IMAD.HI.U32 R17, R4, R9, RZ ;  /* 0x0000000904117227 */ /* 0x000fe200078e00ff */
[C---:B------:R-:W-:Y:S02]  /*16680*/  ISETP.GT.U32.AND P3, PT, R3.reuse, R12, PT ;  /* 0x0000000c0300720c */ /* 0x040fe40003f64070 */
[----:B------:R0:W-:Y:S01]  /*16690*/  STL [R1+0x1cc], R7 ;  /* 0x0001cc0701007387 */ /* 0x0001e20000100800 */
[----:B------:R-:W-:Y:S02]  /*166a0*/  IMAD R16, R3, R16, R15 ;  /* 0x0000001003107224 */ /* 0x000fe400078e020f */
[----:B------:R-:W-:Y:S02]  /*166b0*/  IMAD.MOV.U32 R8, RZ, RZ, R11 ;  /* 0x000000ffff087224 */ /* 0x000fe400078e000b */
[----:B------:R-:W-:-:S02]  /*166c0*/  IMAD.MOV R17, RZ, RZ, -R17 ;  /* 0x000000ffff117224 */ /* 0x000fc400078e0a11 */
[----:B------:R-:W-:Y:S02]  /*166d0*/  VIADD R2, R0, 0x57 ;  /* 0x0000005700027836 */ /* 0x000fe40000000000 */
[----:B------:R-:W-:Y:S01]  /*166e0*/  @!P0 IMAD.MOV R8, RZ, RZ, -R8 ;  /* 0x000000ffff088224 */ /* 0x000fe200078e0a08 */
[C---:B------:R-:W-:Y:S01]  /*166f0*/  ISETP.GT.U32.AND P0, PT, R3.reuse, R16, PT ;  /* 0x000000100300720c */ /* 0x040fe20003f04070 */
[----:B0-----:R-:W-:Y:S01]  /*16700*/  IMAD.MOV.U32 R7, RZ, RZ, R22 ;  /* 0x000000ffff077224 */ /* 0x001fe200078e0016 */
[----:B------:R-:W-:Y:S01]  /*16710*/  IABS R15, R2 ;  /* 0x00000002000f7213 */ /* 0x000fe20000000000 */
[----:B------:R-:W-:Y:S01]  /*16720*/  IMAD R9, R3, R17, R9 ;  /* 0x0000001103097224 */ /* 0x000fe200078e0209 */
[----:B------:R-:W-:Y:S01]  /*16730*/  STL [R1+0x1c8], R8 ;  /* 0x0001c80801007387 */ /* 0x000fe20000100800 */
[----:B------:R-:W-:Y:S01]  /*16740*/  @!P6 IMAD.MOV R7, RZ, RZ, -R7 ;  /* 0x000000ffff07e224 */ /* 0x000fe200078e0a07 */
[----:B------:R-:W-:Y:S01]  /*16750*/  ISETP.GE.AND P6, PT, R13, RZ, PT ;  /* 0x000000ff0d00720c */ /* 0x000fe20003fc6270 */
[--C-:B------:R-:W-:Y:S01]  /*16760*/  @!P2 IMAD.IADD R21, R21, 0x1, -R3.reuse ;  /* 0x000000011515a824 */ /* 0x100fe200078e0a03 */
[----:B------:R-:W-:Y:S01]  /*16770*/  ISETP.GT.U32.AND P2, PT, R3, R9, PT ;  /* 0x000000090300720c */ /* 0x000fe20003f44070 */
[----:B------:R-:W-:Y:S01]  /*16780*/  @!P4 IMAD.IADD R10, R10, 0x1, -R3 ;  /* 0x000000010a0ac824 */ /* 0x000fe200078e0a03 */
[----:B------:R0:W-:Y:S01]  /*16790*/  STL [R1+0x1c4], R7 ;  /* 0x0001c40701007387 */ /* 0x0001e20000100800 */
[----:B------:R-:W-:Y:S01]  /*167a0*/  IMAD.MOV.U32 R14, RZ, RZ, R21 ;  /* 0x000000ffff0e7224 */ /* 0x000fe200078e0015 */
[----:B------:R-:W-:Y:S01]  /*167b0*/  ISETP.GE.AND P4, PT, R19, RZ, PT ;  /* 0x000000ff1300720c */ /* 0x000fe20003f86270 */
[----:B------:R-:W-:-:S04]  /*167c0*/  IMAD.HI.U32 R11, R4, R15, RZ ;  /* 0x0000000f040b7227 */ /* 0x000fc800078e00ff */
[----:B------:R-:W-:Y:S02]  /*167d0*/  @!P1 IMAD.MOV R14, RZ, RZ, -R14 ;  /* 0x000000ffff0e9224 */ /* 0x000fe400078e0a0e */
[--C-:B------:R-:W-:Y:S01]  /*167e0*/  @!P3 IMAD.IADD R12, R12, 0x1, -R3.reuse ;  /* 0x000000010c0cb824 */ /* 0x100fe200078e0a03 */
[----:B------:R-:W-:Y:S01]  /*167f0*/  ISETP.GE.AND P3, PT, R18, RZ, PT ;  /* 0x000000ff1200720c */ /* 0x000fe20003f66270 */
[----:B0-----:R-:W-:Y:S01]  /*16800*/  IMAD.MOV.U32 R7, RZ, RZ, R10 ;  /* 0x000000ffff077224 */ /* 0x001fe200078e000a */
[----:B------:R-:W-:Y:S01]  /*16810*/  STL [R1+0x1c0], R14 ;  /* 0x0001c00e01007387 */ /* 0x000fe20000100800 */
[----:B------:R-:W-:Y:S01]  /*16820*/  @!P0 IMAD.IADD R16, R16, 0x1, -R3 ;  /* 0x0000000110108824 */ /* 0x000fe200078e0a03 */
[----:B------:R-:W-:Y:S01]  /*16830*/  ISETP.GE.AND P0, PT, R2, RZ, PT ;  /* 0x000000ff0200720c */ /* 0x000fe20003f06270 */
[----:B------:R-:W-:Y:S02]  /*16840*/  @!P5 IMAD.MOV R7, RZ, RZ, -R7 ;  /* 0x000000ffff07d224 */ /* 0x000fe400078e0a07 */
[----:B------:R-:W-:Y:S01]  /*16850*/  IMAD.MOV R11, RZ, RZ, -R11 ;  /* 0x000000ffff0b7224 */ /* 0x000fe200078e0a0b */
[C---:B------:R-:W-:Y:S01]  /*16860*/  ISETP.GT.U32.AND P1, PT, R3.reuse, R16, PT ;  /* 0x000000100300720c */ /* 0x040fe20003f24070 */
[----:B------:R-:W-:Y:S01]  /*16870*/  VIADD R5, R0, 0x56 ;  /* 0x0000005600057836 */ /* 0x000fe20000000000 */
[----:B------:R0:W-:Y:S01]  /*16880*/  STL [R1+0x1bc], R7 ;  /* 0x0001bc0701007387 */ /* 0x0001e20000100800 */
[----:B------:R-:W-:-:S02]  /*16890*/  IMAD R15, R3, R11, R15 ;  /* 0x0000000b030f7224 */ /* 0x000fc400078e020f */
[----:B------:R-:W-:Y:S01]  /*168a0*/  @!P2 IMAD.IADD R9, R9, 0x1, -R3 ;  /* 0x000000010909a824 */ /* 0x000fe200078e0a03 */
[----:B------:R-:W-:Y:S02]  /*168b0*/  IABS R8, R5 ;  /* 0x0000000500087213 */ /* 0x000fe40000000000 */
[----:B------:R-:W-:Y:S01]  /*168c0*/  ISETP.GE.AND P2, PT, R5, RZ, PT ;  /* 0x000000ff0500720c */ /* 0x000fe20003f46270 */
[----:B------:R-:W-:Y:S01]  /*168d0*/  VIADD R5, R0, 0x55 ;  /* 0x0000005500057836 */ /* 0x000fe20000000000 */
[----:B------:R-:W-:Y:S01]  /*168e0*/  ISETP.GT.U32.AND P5, PT, R3, R9, PT ;  /* 0x000000090300720c */ /* 0x000fe20003fa4070 */
[----:B------:R-:W-:-:S04]  /*168f0*/  IMAD.HI.U32 R2, R4, R8, RZ ;  /* 0x0000000804027227 */ /* 0x000fc800078e00ff */
[----:B0-----:R-:W-:Y:S02]  /*16900*/  IMAD.MOV.U32 R7, RZ, RZ, R12 ;  /* 0x000000ffff077224 */ /* 0x001fe400078e000c */
[----:B------:R-:W-:Y:S02]  /*16910*/  IMAD.MOV R2, RZ, RZ, -R2 ;  /* 0x000000ffff027224 */ /* 0x000fe400078e0a02 */
[----:B------:R-:W-:Y:S01]  /*16920*/  @!P6 IMAD.MOV R7, RZ, RZ, -R7 ;  /* 0x000000ffff07e224 */ /* 0x000fe200078e0a07 */
[----:B------:R-:W-:Y:S01]  /*16930*/  ISETP.GT.U32.AND P6, PT, R3, R15, PT ;  /* 0x0000000f0300720c */ /* 0x000fe20003fc4070 */
[--C-:B------:R-:W-:Y:S01]  /*16940*/  @!P1 IMAD.IADD R16, R16, 0x1, -R3.reuse ;  /* 0x0000000110109824 */ /* 0x100fe200078e0a03 */
[----:B------:R-:W-:Y:S01]  /*16950*/  ISETP.GE.AND P1, PT, R5, RZ, PT ;  /* 0x000000ff0500720c */ /* 0x000fe20003f26270 */
[----:B------:R-:W-:Y:S01]  /*16960*/  IMAD R18, R3, R2, R8 ;  /* 0x0000000203127224 */ /* 0x000fe200078e0208 */
[----:B------:R0:W-:Y:S01]  /*16970*/  STL [R1+0x80], R7 ;  /* 0x0000800701007387 */ /* 0x0001e20000100800 */
[----:B------:R-:W-:Y:S01]  /*16980*/  IABS R5, R5 ;  /* 0x0000000500057213 */ /* 0x000fe20000000000 */
[----:B------:R-:W-:-:S02]  /*16990*/  @!P5 IMAD.IADD R9, R9, 0x1, -R3 ;  /* 0x000000010909d824 */ /* 0x000fc400078e0a03 */
[----:B------:R-:W-:Y:S01]  /*169a0*/  ISETP.GT.U32.AND P5, PT, R3, R18, PT ;  /* 0x000000120300720c */ /* 0x000fe20003fa4070 */
[----:B------:R-:W-:Y:S02]  /*169b0*/  VIADD R2, R0, 0x53 ;  /* 0x0000005300027836 */ /* 0x000fe40000000000 */
[----:B------:R-:W-:-:S03]  /*169c0*/  IMAD.HI.U32 R13, R4, R5, RZ ;  /* 0x00000005040d7227 */ /* 0x000fc600078e00ff */
[----:B------:R-:W-:Y:S01]  /*169d0*/  IABS R11, R2 ;  /* 0x00000002000b7213 */ /* 0x000fe20000000000 */
[----:B0-----:R-:W-:Y:S02]  /*169e0*/  IMAD.MOV.U32 R7, RZ, RZ, R16 ;  /* 0x000000ffff077224 */ /* 0x001fe400078e0010 */
[----:B------:R-:W-:Y:S02]  /*169f0*/  @!P6 IMAD.IADD R15, R15, 0x1, -R3 ;  /* 0x000000010f0fe824 */ /* 0x000fe400078e0a03 */
[----:B------:R-:W-:Y:S02]  /*16a00*/  @!P4 IMAD.MOV R7, RZ, RZ, -R7 ;  /* 0x000000ffff07c224 */ /* 0x000fe400078e0a07 */
[----:B------:R-:W-:Y:S01]  /*16a10*/  IMAD.MOV R13, RZ, RZ, -R13 ;  /* 0x000000ffff0d7224 */ /* 0x000fe200078e0a0d */
[C---:B------:R-:W-:Y:S01]  /*16a20*/  ISETP.GT.U32.AND P4, PT, R3.reuse, R15, PT ;  /* 0x0000000f0300720c */ /* 0x040fe20003f84070 */
[----:B------:R-:W-:Y:S01]  /*16a30*/  VIADD R8, R0, 0x54 ;  /* 0x0000005400087836 */ /* 0x000fe20000000000 */
[----:B------:R0:W-:Y:S01]  /*16a40*/  STL [R1+0x7c], R7 ;  /* 0x00007c0701007387 */ /* 0x0001e20000100800 */
[----:B------:R-:W-:-:S02]  /*16a50*/  IMAD R16, R3, R13, R5 ;  /* 0x0000000d03107224 */ /* 0x000fc400078e0205 */
[----:B------:R-:W-:Y:S01]  /*16a60*/  @!P5 IMAD.IADD R18, R18, 0x1, -R3 ;  /* 0x000000011212d824 */ /* 0x000fe200078e0a03 */
[----:B------:R-:W-:Y:S01]  /*16a70*/  IABS R12, R8 ;  /* 0x00000008000c7213 */ /* 0x000fe20000000000 */
[----:B------:R-:W-:Y:S01]  /*16a80*/  VIADD R5, R0, 0x4f ;  /* 0x0000004f00057836 */ /* 0x000fe20000000000 */
[----:B------:R-:W-:Y:S01]  /*16a90*/  ISETP.GE.AND P6, PT, R8, RZ, PT ;  /* 0x000000ff0800720c */ /* 0x000fe20003fc6270 */
[----:B------:R-:W-:Y:S01]  /*16aa0*/  IMAD.HI.U32 R8, R4, R11, RZ ;  /* 0x0000000b04087227 */ /* 0x000fe200078e00ff */
[----:B------:R-:W-:-:S03]  /*16ab0*/  ISETP.GT.U32.AND P5, PT, R3, R18, PT ;  /* 0x000000120300720c */ /* 0x000fc60003fa4070 */
[----:B------:R-:W-:Y:S01]  /*16ac0*/  @!P4 IMAD.IADD R15, R15, 0x1, -R3 ;  /* 0x000000010f0fc824 */ /* 0x000fe200078e0a03 */
[----:B------:R-:W-:Y:S01]  /*16ad0*/  ISETP.GT.U32.AND P4, PT, R3, R16, PT ;  /* 0x000000100300720c */ /* 0x000fe20003f84070 */
[----:B0-----:R-:W-:Y:S01]  /*16ae0*/  IMAD.MOV.U32 R7, RZ, RZ, R9 ;  /* 0x000000ffff077224 */ /* 0x001fe200078e0009 */
[----:B------:R-:W-:Y:S01]  /*16af0*/  IABS R9, R5 ;  /* 0x0000000500097213 */ /* 0x000fe20000000000 */
[----:B------:R-:W-:-:S04]  /*16b00*/  IMAD.HI.U32 R10, R4, R12, RZ ;  /* 0x0000000c040a7227 */ /* 0x000fc800078e00ff */
[----:B------:R-:W-:Y:S01]  /*16b10*/  @!P3 IMAD.MOV R7, RZ, RZ, -R7 ;  /* 0x000000ffff07b224 */ /* 0x000fe200078e0a07 */
[----:B------:R-:W-:Y:S01]  /*16b20*/  ISETP.GE.AND P3, PT, R2, RZ, PT ;  /* 0x000000ff0200720c */ /* 0x000fe20003f66270 */
[----:B------:R-:W-:Y:S02]  /*16b30*/  IMAD.MOV R8, RZ, RZ, -R8 ;  /* 0x000000ffff087224 */ /* 0x000fe400078e0a08 */
[----:B------:R-:W-:Y:S01]  /*16b40*/  IMAD.MOV R10, RZ, RZ, -R10 ;  /* 0x000000ffff0a7224 */ /* 0x000fe200078e0a0a */
[----:B------:R0:W-:Y:S01]  /*16b50*/  STL [R1+0x1b8], R7 ;  /* 0x0001b80701007387 */ /* 0x0001e20000100800 */
[----:B------:R-:W-:Y:S02]  /*16b60*/  VIADD R2, R0, 0x52 ;  /* 0x0000005200027836 */ /* 0x000fe40000000000 */
[C---:B------:R-:W-:Y:S02]  /*16b70*/  IMAD R11, R3.reuse, R8, R11 ;  /* 0x00000008030b7224 */ /* 0x040fe400078e020b */
[C---:B------:R-:W-:Y:S01]  /*16b80*/  IMAD R12, R3.reuse, R10, R12 ;  /* 0x0000000a030c7224 */ /* 0x040fe200078e020c */
[----:B------:R-:W-:Y:S01]  /*16b90*/  IABS R8, R2 ;  /* 0x0000000200087213 */ /* 0x000fe20000000000 */
[--C-:B------:R-:W-:Y:S01]  /*16ba0*/  @!P4 IMAD.IADD R16, R16, 0x1, -R3.reuse ;  /* 0x000000011010c824 */ /* 0x100fe200078e0a03 */
[C---:B------:R-:W-:Y:S01]  /*16bb0*/  ISETP.GT.U32.AND P4, PT, R3.reuse, R11, PT ;  /* 0x0000000b0300720c */ /* 0x040fe20003f84070 */
[----:B------:R-:W-:Y:S01]  /*16bc0*/  @!P5 IMAD.IADD R18, R18, 0x1, -R3 ;  /* 0x000000011212d824 */ /* 0x000fe200078e0a03 */
[----:B------:R-:W-:Y:S01]  /*16bd0*/  ISETP.GT.U32.AND P5, PT, R3, R12, PT ;  /* 0x0000000c0300720c */ /* 0x000fe20003fa4070 */
[----:B0-----:R-:W-:-:S02]  /*16be0*/  IMAD.MOV.U32 R7, RZ, RZ, R15 ;  /* 0x000000ffff077224 */ /* 0x001fc400078e000f */
[----:B------:R-:W-:-:S04]  /*16bf0*/  IMAD.HI.U32 R15, R4, R8, RZ ;  /* 0x00000008040f7227 */ /* 0x000fc800078e00ff */
[----:B------:R-:W-:Y:S01]  /*16c00*/  @!P0 IMAD.MOV R7, RZ, RZ, -R7 ;  /* 0x000000ffff078224 */ /* 0x000fe200078e0a07 */
[----:B------:R-:W-:Y:S01]  /*16c10*/  ISETP.GT.U32.AND P0, PT, R3, R16, PT ;  /* 0x000000100300720c */ /* 0x000fe20003f04070 */
[----:B------:R-:W-:Y:S02]  /*16c20*/  IMAD.MOV R15, RZ, RZ, -R15 ;  /* 0x000000ffff0f7224 */ /* 0x000fe400078e0a0f */
[--C-:B------:R-:W-:Y:S01]  /*16c30*/  @!P4 IMAD.IADD R11, R11, 0x1, -R3.reuse ;  /* 0x000000010b0bc824 */ /* 0x100fe200078e0a03 */
[----:B------:R0:W-:Y:S01]  /*16c40*/  STL [R1+0x14c], R7 ;  /* 0x00014c0701007387 */ /* 0x0001e20000100800 */
[----:B------:R-:W-:Y:S02]  /*16c50*/  @!P5 IMAD.IADD R12, R12, 0x1, -R3 ;  /* 0x000000010c0cd824 */ /* 0x000fe400078e0a03 */
[C---:B------:R-:W-:Y:S01]  /*16c60*/  VIADD R13, R0.reuse, 0x51 ;  /* 0x00000051000d7836 */ /* 0x040fe20000000000 */
[C---:B------:R-:W-:Y:S01]  /*16c70*/  ISETP.GT.U32.AND P4, PT, R3.reuse, R11, PT ;  /* 0x0000000b0300720c */ /* 0x040fe20003f84070 */
[----:B------:R-:W-:Y:S01]  /*16c80*/  VIADD R10, R0, 0x50 ;  /* 0x00000050000a7836 */ /* 0x000fe20000000000 */
[----:B------:R-:W-:-:S02]  /*16c90*/  ISETP.GT.U32.AND P5, PT, R3, R12, PT ;  /* 0x0000000c0300720c */ /* 0x000fc40003fa4070 */
[----:B------:R-:W-:Y:S01]  /*16ca0*/  IABS R17, R13 ;  /* 0x0000000d00117213 */ /* 0x000fe20000000000 */
[----:B------:R-:W-:Y:S01]  /*16cb0*/  @!P0 IMAD.IADD R16, R16, 0x1, -R3 ;  /* 0x0000000110108824 */ /* 0x000fe200078e0a03 */
[----:B------:R-:W-:Y:S01]  /*16cc0*/  IABS R14, R10 ;  /* 0x0000000a000e7213 */ /* 0x000fe20000000000 */
[----:B0-----:R-:W-:Y:S02]  /*16cd0*/  IMAD.MOV.U32 R7, RZ, RZ, R18 ;  /* 0x000000ffff077224 */ /* 0x001fe400078e0012 */
[----:B------:R-:W-:-:S04]  /*16ce0*/  IMAD.HI.U32 R18, R4, R17, RZ ;  /* 0x0000001104127227 */ /* 0x000fc800078e00ff */
[----:B------:R-:W-:Y:S01]  /*16cf0*/  @!P2 IMAD.MOV R7, RZ, RZ, -R7 ;  /* 0x000000ffff07a224 */ /* 0x000fe200078e0a07 */
[----:B------:R-:W-:Y:S01]  /*16d00*/  ISETP.GE.AND P2, PT, R2, RZ, PT ;  /* 0x000000ff0200720c */ /* 0x000fe20003f46270 */
[C---:B------:R-:W-:Y:S02]  /*16d10*/  IMAD R2, R3.reuse, R15, R8 ;  /* 0x0000000f03027224 */ /* 0x040fe400078e0208 */
[C---:B------:R-:W-:Y:S01]  /*16d20*/  IMAD.HI.U32 R15, R4.reuse, R9, RZ ;  /* 0x00000009040f7227 */ /* 0x040fe200078e00ff */
[----:B------:R0:W-:Y:S02]  /*16d30*/  STL [R1+0x1b4], R7 ;  /* 0x0001b40701007387 */ /* 0x0001e40000100800 */
[----:B------:R-:W-:Y:S01]  /*16d40*/  ISETP.GT.U32.AND P0, PT, R3, R2, PT ;  /* 0x000000020300720c */ /* 0x000fe20003f04070 */
[----:B------:R-:W-:-:S04]  /*16d50*/  IMAD.HI.U32 R8, R4, R14, RZ ;  /* 0x0000000e04087227 */ /* 0x000fc800078e00ff */
[----:B------:R-:W-:Y:S02]  /*16d60*/  IMAD.MOV R15, RZ, RZ, -R15 ;  /* 0x000000ffff0f7224 */ /* 0x000fe400078e0a0f */
[----:B------:R-:W-:Y:S02]  /*16d70*/  @!P4 IMAD.IADD R11, R11, 0x1, -R3 ;  /* 0x000000010b0bc824 */ /* 0x000fe400078e0a03 */
[----:B0-----:R-:W-:Y:S02]  /*16d80*/  IMAD.MOV.U32 R7, RZ, RZ, R16 ;  /* 0x000000ffff077224 */ /* 0x001fe400078e0010 */
[----:B------:R-:W-:Y:S02]  /*16d90*/  IMAD.MOV R18, RZ, RZ, -R18 ;  /* 0x000000ffff127224 */ /* 0x000fe400078e0a12 */
[----:B------:R-:W-:Y:S02]  /*16da0*/  @!P1 IMAD.MOV R7, RZ, RZ, -R7 ;  /* 0x000000ffff079224 */ /* 0x000fe400078e0a07 */
[----:B------:R-:W-:-:S02]  /*16db0*/  @!P0 IMAD.IADD R2, R2, 0x1, -R3 ;  /* 0x0000000102028824 */ /* 0x000fc400078e0a03 */
[----:B------:R-:W-:Y:S01]  /*16dc0*/  IMAD.MOV R8, RZ, RZ, -R8 ;  /* 0x000000ffff087224 */ /* 0x000fe200078e0a08 */
[----:B------:R0:W-:Y:S01]  /*16dd0*/  STL [R1+0x198], R7 ;  /* 0x0001980701007387 */ /* 0x0001e20000100800 */
[----:B------:R-:W-:Y:S01]  /*16de0*/  @!P5 IMAD.IADD R12, R12, 0x1, -R3 ;  /* 0x000000010c0cd824 */ /* 0x000fe200078e0a03 */
[----:B------:R-:W-:Y:S01]  /*16df0*/  ISETP.GE.AND P5, PT, R13, RZ, PT ;  /* 0x000000ff0d00720c */ /* 0x000fe20003fa6270 */
[C---:B------:R-:W-:Y:S01]  /*16e00*/  IMAD R9, R3.reuse, R15, R9 ;  /* 0x0000000f03097224 */ /* 0x040fe200078e0209 */
[C---:B------:R-:W-:Y:S01]  /*16e10*/  ISETP.GT.U32.AND P1, PT, R3.reuse, R2, PT ;  /* 0x000000020300720c */ /* 0x040fe20003f24070 */
[C---:B------:R-:W-:Y:S02]  /*16e20*/  IMAD R13, R3.reuse, R18, R17 ;  /* 0x00000012030d7224 */ /* 0x040fe400078e0211 */
[C---:B------:R-:W-:Y:S02]  /*16e30*/  IMAD R14, R3.reuse, R8, R14 ;  /* 0x00000008030e7224 */ /* 0x040fe400078e020e */
[----:B------:R-:W-:Y:S01]  /*16e40*/  VIADD R8, R0, 0x4e ;  /* 0x0000004e00087836 */ /* 0x000fe20000000000 */
[C---:B------:R-:W-:Y:S01]  /*16e50*/  ISETP.GT.U32.AND P0, PT, R3.reuse, R13, PT ;  /* 0x0000000d0300720c */ /* 0x040fe20003f04070 */
[----:B0-----:R-:W-:Y:S01]  /*16e60*/  IMAD.MOV.U32 R7, RZ, RZ, R11 ;  /* 0x000000ffff077224 */ /* 0x001fe200078e000b */
[C---:B------:R-:W-:Y:S01]  /*16e70*/  ISETP.GT.U32.AND P4, PT, R3.reuse, R14, PT ;  /* 0x0000000e0300720c */ /* 0x040fe20003f84070 */
[----:B------:R-:W-:Y:S01]  /*16e80*/  IMAD.MOV.U32 R16, RZ, RZ, R12 ;  /* 0x000000ffff107224 */ /* 0x000fe200078e000c */
[----:B------:R-:W-:Y:S01]  /*16e90*/  IABS R15, R8 ;  /* 0x00000008000f7213 */ /* 0x000fe20000000000 */
[----:B------:R-:W-:Y:S01]  /*16ea0*/  @!P3 IMAD.MOV R7, RZ, RZ, -R7 ;  /* 0x000000ffff07b224 */ /* 0x000fe200078e0a07 */
[----:B------:R-:W-:Y:S01]  /*16eb0*/  ISETP.GT.U32.AND P3, PT, R3, R9, PT ;  /* 0x000000090300720c */ /* 0x000fe20003f64070 */
[----:B------:R-:W-:Y:S01]  /*16ec0*/  @!P6 IMAD.MOV R16, RZ, RZ, -R16 ;  /* 0x000000ffff10e224 */ /* 0x000fe200078e0a10 */
[----:B------:R-:W-:Y:S01]  /*16ed0*/  ISETP.GE.AND P6, PT, R10, RZ, PT ;  /* 0x000000ff0a00720c */ /* 0x000fe20003fc6270 */
[----:B------:R-:W-:Y:S01]  /*16ee0*/  @!P1 IMAD.IADD R2, R2, 0x1, -R3 ;  /* 0x0000000102029824 */ /* 0x000fe200078e0a03 */
[----:B------:R-:W-:Y:S01]  /*16ef0*/  ISETP.GE.AND P1, PT, R5, RZ, PT ;  /* 0x000000ff0500720c */ /* 0x000fe20003f26270 */
[----:B------:R-:W-:Y:S01]  /*16f00*/  IMAD.MOV.U32 R12, RZ, RZ, R15 ;  /* 0x000000ffff0c7224 */ /* 0x000fe200078e000f */
[----:B------:R-:W-:Y:S01]  /*16f10*/  STL [R1+0x1a8], R16 ;  /* 0x0001a81001007387 */ /* 0x000fe20000100800 */
[----:B------:R-:W-:-:S02]  /*16f20*/  VIADD R10, R0, 0x4d ;  /* 0x0000004d000a7836 */ /* 0x000fc40000000000 */
[----:B------:R-:W-:Y:S01]  /*16f30*/  IMAD.HI.U32 R11, R4, R12, RZ ;  /* 0x0000000c040b7227 */ /* 0x000fe200078e00ff */
[----:B------:R0:W-:Y:S02]  /*16f40*/  STL [R1+0x1ac], R7 ;  /* 0x0001ac0701007387 */ /* 0x0001e40000100800 */
[----:B------:R-:W-:Y:S01]  /*16f50*/  IABS R15, R10 ;  /* 0x0000000a000f7213 */ /* 0x000fe20000000000 */
[--C-:B------:R-:W-:Y:S02]  /*16f60*/  @!P3 IMAD.IADD R9, R9, 0x1, -R3.reuse ;  /* 0x000000010909b824 */ /* 0x100fe400078e0a03 */
[--C-:B------:R-:W-:Y:S01]  /*16f70*/  @!P0 IMAD.IADD R13, R13, 0x1, -R3.reuse ;  /* 0x000000010d0d8824 */ /* 0x100fe200078e0a03 */
[----:B------:R-:W-:Y:S01]  /*16f80*/  ISETP.GE.AND P0, PT, R8, RZ, PT ;  /* 0x000000ff0800720c */ /* 0x000fe20003f06270 */
[----:B------:R-:W-:Y:S02]  /*16f90*/  @!P4 IMAD.IADD R14, R14, 0x1, -R3 ;  /* 0x000000010e0ec824 */ /* 0x000fe400078e0a03 */
[----:B------:R-:W-:Y:S01]  /*16fa0*/  IMAD.MOV R11, RZ, RZ, -R11 ;  /* 0x000000ffff0b7224 */ /* 0x000fe200078e0a0b */
[C---:B------:R-:W-:Y:S01]  /*16fb0*/  ISETP.GT.U32.AND P4, PT, R3.reuse, R13, PT ;  /* 0x0000000d0300720c */ /* 0x040fe20003f84070 */
[----:B0-----:R-:W-:Y:S01]  /*16fc0*/  IMAD.MOV.U32 R7, RZ, RZ, R2 ;  /* 0x000000ffff077224 */ /* 0x001fe200078e0002 */
[----:B------:R-:W-:Y:S01]  /*16fd0*/  ISETP.GT.U32.AND P3, PT, R3, R14, PT ;  /* 0x0000000e0300720c */ /* 0x000fe20003f64070 */
[----:B------:R-:W-:-:S04]  /*16fe0*/  IMAD.HI.U32 R2, R4, R15, RZ ;  /* 0x0000000f04027227 */ /* 0x000fc800078e00ff */
[----:B------:R-:W-:Y:S01]  /*16ff0*/  @!P2 IMAD.MOV R7, RZ, RZ, -R7 ;  /* 0x000000ffff07a224 */ /* 0x000fe200078e0a07 */
[C---:B------:R-:W-:Y:S01]  /*17000*/  ISETP.GT.U32.AND P2, PT, R3.reuse, R9, PT ;  /* 0x000000090300720c */ /* 0x040fe20003f44070 */
[C---:B------:R-:W-:Y:S02]  /*17010*/  IMAD R12, R3.reuse, R11, R12 ;  /* 0x0000000b030c7224 */ /* 0x040fe400078e020c */
[C---:B------:R-:W-:Y:S01]  /*17020*/  VIADD R11, R0.reuse, 0x4a ;  /* 0x0000004a000b7836 */ /* 0x040fe20000000000 */
[----:B------:R0:W-:Y:S01]  /*17030*/  STL [R1+0x1b0], R7 ;  /* 0x0001b00701007387 */ /* 0x0001e20000100800 */
[C---:B------:R-:W-:Y:S02]  /*17040*/  VIADD R8, R0.reuse, 0x4c ;  /* 0x0000004c00087836 */ /* 0x040fe40000000000 */
[----:B------:R-:W-:Y:S01]  /*17050*/  IMAD.MOV R2, RZ, RZ, -R2 ;  /* 0x000000ffff027224 */ /* 0x000fe200078e0a02 */
[----:B------:R-:W-:Y:S01]  /*17060*/  IABS R17, R11 ;  /* 0x0000000b00117213 */ /* 0x000fe20000000000 */
[----:B------:R-:W-:Y:S01]  /*17070*/  VIADD R5, R0, 0x4b ;  /* 0x0000004b00057836 */ /* 0x000fe20000000000 */
[----:B------:R-:W-:Y:S01]  /*17080*/  IABS R16, R8 ;  /* 0x0000000800107213 */ /* 0x000fe20000000000 */
[----:B------:R-:W-:-:S02]  /*17090*/  IMAD R15, R3, R2, R15 ;  /* 0x00000002030f7224 */ /* 0x000fc400078e020f */
[--C-:B------:R-:W-:Y:S01]  /*170a0*/  @!P2 IMAD.IADD R9, R9, 0x1, -R3.reuse ;  /* 0x000000010909a824 */ /* 0x100fe200078e0a03 */
[----:B------:R-:W-:Y:S01]  /*170b0*/  ISETP.GE.AND P2, PT, R10, RZ, PT ;  /* 0x000000ff0a00720c */ /* 0x000fe20003f46270 */
[--C-:B------:R-:W-:Y:S01]  /*170c0*/  @!P4 IMAD.IADD R13, R13, 0x1, -R3.reuse ;  /* 0x000000010d0dc824 */ /* 0x100fe200078e0a03 */
[----:B------:R-:W-:Y:S01]  /*170d0*/  IABS R2, R5 ;  /* 0x0000000500027213 */ /* 0x000fe20000000000 */
[----:B------:R-:W-:Y:S01]  /*170e0*/  @!P3 IMAD.IADD R14, R14, 0x1, -R3 ;  /* 0x000000010e0eb824 */ /* 0x000fe200078e0a03 */
[C---:B------:R-:W-:Y:S01]  /*170f0*/  ISETP.GT.U32.AND P3, PT, R3.reuse, R15, PT ;  /* 0x0000000f0300720c */ /* 0x040fe20003f64070 */
[----:B------:R-:W-:Y:S01]  /*17100*/  IMAD.MOV.U32 R10, RZ, RZ, R17 ;  /* 0x000000ffff0a7224 */ /* 0x000fe200078e0011 */
[----:B------:R-:W-:Y:S01]  /*17110*/  ISETP.GT.U32.AND P4, PT, R3, R12, PT ;  /* 0x0000000c0300720c */ /* 0x000fe20003f84070 */
[----:B------:R-:W-:-:S04]  /*17120*/  IMAD.HI.U32 R17, R4, R16, RZ ;  /* 0x0000001004117227 */ /* 0x000fc800078e00ff */
[----:B0-----:R-:W-:Y:S02]  /*17130*/  IMAD.MOV.U32 R7, RZ, RZ, R13 ;  /* 0x000000ffff077224 */ /* 0x001fe400078e000d */
[----:B------:R-:W-:-:S04]  /*17140*/  IMAD.HI.U32 R18, R4, R2, RZ ;  /* 0x0000000204127227 */ /* 0x000fc800078e00ff */
[----:B------:R-:W-:Y:S02]  /*17150*/  IMAD.MOV R17, RZ, RZ, -R17 ;  /* 0x000000ffff117224 */ /* 0x000fe400078e0a11 */
[----:B------:R-:W-:Y:S02]  /*17160*/  @!P5 IMAD.MOV R7, RZ, RZ, -R7 ;  /* 0x000000ffff07d224 */ /* 0x000fe400078e0a07 */
[----:B------:R-:W-:Y:S02]  /*17170*/  IMAD.MOV R13, RZ, RZ, -R18 ;  /* 0x000000ffff0d7224 */ /* 0x000fe400078e0a12 */
[----:B------:R-:W-:Y:S01]  /*17180*/  IMAD R16, R3, R17, R16 ;  /* 0x0000001103107224 */ /* 0x000fe200078e0210 */
[----:B------:R0:W-:Y:S01]  /*17190*/  STL [R1+0x1a4], R7 ;  /* 0x0001a40701007387 */ /* 0x0001e20000100800 */
[----:B------:R-:W-:Y:S02]  /*171a0*/  @!P3 IMAD.IADD R15, R15, 0x1, -R3 ;  /* 0x000000010f0fb824 */ /* 0x000fe400078e0a03 */
[----:B------:R-:W-:-:S02]  /*171b0*/  IMAD R2, R3, R13, R2 ;  /* 0x0000000d03027224 */ /* 0x000fc400078e0202 */
[----:B------:R-:W-:Y:S01]  /*171c0*/  @!P6 IMAD.MOV R14, RZ, RZ, -R14 ;  /* 0x000000ffff0ee224 */ /* 0x000fe200078e0a0e */
[C---:B------:R-:W-:Y:S01]  /*171d0*/  ISETP.GT.U32.AND P6, PT, R3.reuse, R16, PT ;  /* 0x000000100300720c */ /* 0x040fe20003fc4070 */
[----:B------:R-:W-:Y:S01]  /*171e0*/  @!P4 IMAD.IADD R12, R12, 0x1, -R3 ;  /* 0x000000010c0cc824 */ /* 0x000fe200078e0a03 */
[----:B------:R-:W-:Y:S01]  /*171f0*/  ISETP.GE.AND P4, PT, R8, RZ, PT ;  /* 0x000000ff0800720c */ /* 0x000fe20003f86270 */
[----:B------:R-:W-:Y:S01]  /*17200*/  IMAD.HI.U32 R8, R4, R10, RZ ;  /* 0x0000000a04087227 */ /* 0x000fe200078e00ff */
[C---:B------:R-:W-:Y:S01]  /*17210*/  ISETP.GT.U32.AND P3, PT, R3.reuse, R15, PT ;  /* 0x0000000f0300720c */ /* 0x040fe20003f64070 */
[----:B------:R-:W-:Y:S01]  /*17220*/  STL [R1+0x18c], R14 ;  /* 0x00018c0e01007387 */ /* 0x000fe20000100800 */
[----:B------:R-:W-:Y:S01]  /*17230*/  ISETP.GT.U32.AND P5, PT, R3, R12, PT ;  /* 0x0000000c0300720c */ /* 0x000fe20003fa4070 */
[----:B0-----:R-:W-:Y:S02]  /*17240*/  IMAD.MOV.U32 R7, RZ, RZ, R9 ;  /* 0x000000ffff077224 */ /* 0x001fe400078e0009 */
[----:B------:R-:W-:-:S02]  /*17250*/  IMAD.MOV R8, RZ, RZ, -R8 ;  /* 0x000000ffff087224 */ /* 0x000fc400078e0a08 */
[----:B------:R-:W-:Y:S01]  /*17260*/  @!P1 IMAD.MOV R7, RZ, RZ, -R7 ;  /* 0x000000ffff079224 */ /* 0x000fe200078e0a07 */
[C---:B------:R-:W-:Y:S01]  /*17270*/  ISETP.GT.U32.AND P1, PT, R3.reuse, R2, PT ;  /* 0x000000020300720c */ /* 0x040fe20003f24070 */
[----:B------:R-:W-:Y:S02]  /*17280*/  VIADD R17, R0, 0x49 ;  /* 0x0000004900117836 */ /* 0x000fe40000000000 */
[----:B------:R-:W-:Y:S01]  /*17290*/  IMAD R10, R3, R8, R10 ;  /* 0x00000008030a7224 */ /* 0x000fe200078e020a */
[----:B------:R0:W-:Y:S01]  /*172a0*/  STL [R1+0x190], R7 ;  /* 0x0001900701007387 */ /* 0x0001e20000100800 */
[--C-:B------:R-:W-:Y:S01]  /*172b0*/  @!P6 IMAD.IADD R16, R16, 0x1, -R3.reuse ;  /* 0x000000011010e824 */ /* 0x100fe200078e0a03 */
[----:B------:R-:W-:Y:S01]  /*172c0*/  IABS R8, R17 ;  /* 0x0000001100087213 */ /* 0x000fe20000000000 */
[--C-:B------:R-:W-:Y:S01]  /*172d0*/  @!P3 IMAD.IADD R15, R15, 0x1, -R3.reuse ;  /* 0x000000010f0fb824 */ /* 0x100fe200078e0a03 */
[----:B------:R-:W-:Y:S01]  /*172e0*/  ISETP.GT.U32.AND P3, PT, R3, R10, PT ;  /* 0x0000000a0300720c */ /* 0x000fe20003f64070 */
[----:B------:R-:W-:Y:S01]  /*172f0*/  @!P5 IMAD.IADD R12, R12, 0x1, -R3 ;  /* 0x000000010c0cd824 */ /* 0x000fe200078e0a03 */
[----:B------:R-:W-:Y:S01]  /*17300*/  ISETP.GE.AND P5, PT, R5, RZ, PT ;  /* 0x000000ff0500720c */ /* 0x000fe20003fa6270 */
[----:B------:R-:W-:Y:S01]  /*17310*/  IMAD.HI.U32 R13, R4, R8, RZ ;  /* 0x00000008040d7227 */ /* 0x000fe200078e00ff */
[----:B------:R-:W-:-:S03]  /*17320*/  ISETP.GE.AND P6, PT, R11, RZ, PT ;  /* 0x000000ff0b00720c */ /* 0x000fc60003fc6270 */
[----:B------:R-:W-:Y:S01]  /*17330*/  @!P1 IMAD.IADD R2, R2, 0x1, -R3 ;  /* 0x0000000102029824 */ /* 0x000fe200078e0a03 */
[C---:B------:R-:W-:Y:S01]  /*17340*/  ISETP.GT.U32.AND P1, PT, R3.reuse, R16, PT ;  /* 0x000000100300720c */ /* 0x040fe20003f24070 */
[----:B------:R-:W-:Y:S02]  /*17350*/  VIADD R5, R0, 0x48 ;  /* 0x0000004800057836 */ /* 0x000fe40000000000 */
[----:B------:R-:W-:Y:S02]  /*17360*/  IMAD.MOV R13, RZ, RZ, -R13 ;  /* 0x000000ffff0d7224 */ /* 0x000fe400078e0a0d */
[----:B------:R-:W-:Y:S01]  /*17370*/  @!P3 IMAD.IADD R10, R10, 0x1, -R3 ;  /* 0x000000010a0ab824 */ /* 0x000fe200078e0a03 */
[----:B------:R-:W-:Y:S01]  /*17380*/  IABS R9, R5 ;  /* 0x0000000500097213 */ /* 0x000fe20000000000 */
[C---:B------:R-:W-:Y:S01]  /*17390*/  IMAD R8, R3.reuse, R13, R8 ;  /* 0x0000000d03087224 */ /* 0x040fe200078e0208 */
[----:B------:R-:W-:Y:S01]  /*173a0*/  ISETP.GT.U32.AND P3, PT, R3, R2, PT ;  /* 0x000000020300720c */ /* 0x000fe20003f64070 */
[----:B0-----:R-:W-:-:S02]  /*173b0*/  IMAD.MOV.U32 R7, RZ, RZ, R12 ;  /* 0x000000ffff077224 */ /* 0x001fc400078e000c */
[----:B------:R-:W-:-:S04]  /*173c0*/  IMAD.HI.U32 R12, R4, R9, RZ ;  /* 0x00000009040c7227 */ /* 0x000fc800078e00ff */
[----:B------:R-:W-:Y:S01]  /*173d0*/  @!P1 IMAD.IADD R16, R16, 0x1, -R3 ;  /* 0x0000000110109824 */ /* 0x000fe200078e0a03 */
[C---:B------:R-:W-:Y:S01]  /*173e0*/  ISETP.GT.U32.AND P1, PT, R3.reuse, R8, PT ;  /* 0x000000080300720c */ /* 0x040fe20003f24070 */
[C---:B------:R-:W-:Y:S02]  /*173f0*/  VIADD R11, R0.reuse, 0x47 ;  /* 0x00000047000b7836 */ /* 0x040fe40000000000 */
[----:B------:R-:W-:Y:S02]  /*17400*/  IMAD.MOV R12, RZ, RZ, -R12 ;  /* 0x000000ffff0c7224 */ /* 0x000fe400078e0a0c */
[----:B------:R-:W-:Y:S01]  /*17410*/  VIADD R13, R0, 0x46 ;  /* 0x00000046000d7836 */ /* 0x000fe20000000000 */
[----:B------:R-:W-:Y:S01]  /*17420*/  IABS R19, R11 ;  /* 0x0000000b00137213 */ /* 0x000fe20000000000 */
[C---:B------:R-:W-:Y:S02]  /*17430*/  IMAD R9, R3.reuse, R12, R9 ;  /* 0x0000000c03097224 */ /* 0x040fe400078e0209 */
[----:B------:R-:W-:Y:S01]  /*17440*/  @!P0 IMAD.MOV R7, RZ, RZ, -R7 ;  /* 0x000000ffff078224 */ /* 0x000fe200078e0a07 */
[C---:B------:R-:W-:Y:S01]  /*17450*/  ISETP.GT.U32.AND P0, PT, R3.reuse, R10, PT ;  /* 0x0000000a0300720c */ /* 0x040fe20003f04070 */
[--C-:B------:R-:W-:Y:S01]  /*17460*/  @!P3 IMAD.IADD R2, R2, 0x1, -R3.reuse ;  /* 0x000000010202b824 */ /* 0x100fe200078e0a03 */
[----:B------:R-:W-:Y:S01]  /*17470*/  IABS R12, R13 ;  /* 0x0000000d000c7213 */ /* 0x000fe20000000000 */
[----:B------:R-:W-:Y:S01]  /*17480*/  @!P1 IMAD.IADD R8, R8, 0x1, -R3 ;  /* 0x0000000108089824 */ /* 0x000fe200078e0a03 */
[----:B------:R-:W-:Y:S01]  /*17490*/  ISETP.GT.U32.AND P3, PT, R3, R9, PT ;  /* 0x000000090300720c */ /* 0x000fe20003f64070 */
[----:B------:R-:W-:Y:S01]  /*174a0*/  IMAD.HI.U32 R20, R4, R19, RZ ;  /* 0x0000001304147227 */ /* 0x000fe200078e00ff */
[----:B------:R0:W-:Y:S01]  /*174b0*/  STL [R1+0x194], R7 ;  /* 0x0001940701007387 */ /* 0x0001e20000100800 */
[----:B------:R-:W-:-:S02]  /*174c0*/  ISETP.GE.AND P1, PT, R5, RZ, PT ;  /* 0x000000ff0500720c */ /* 0x000fc40003f26270 */
[----:B------:R-:W-:Y:S01]  /*174d0*/  @!P2 IMAD.MOV R15, RZ, RZ, -R15 ;  /* 0x000000ffff0fa224 */ /* 0x000fe200078e0a0f */
[C---:B------:R-:W-:Y:S01]  /*174e0*/  ISETP.GT.U32.AND P2, PT, R3.reuse, R8, PT ;  /* 0x000000080300720c */ /* 0x040fe20003f44070 */
[----:B------:R-:W-:Y:S02]  /*174f0*/  IMAD.MOV R20, RZ, RZ, -R20 ;  /* 0x000000ffff147224 */ /* 0x000fe400078e0a14 */
[----:B------:R-:W-:Y:S01]  /*17500*/  IMAD.HI.U32 R18, R4, R12, RZ ;  /* 0x0000000c04127227 */ /* 0x000fe200078e00ff */
[----:B------:R-:W-:Y:S03]  /*17510*/  STL [R1+0x15c], R15 ;  /* 0x00015c0f01007387 */ /* 0x000fe60000100800 */
[----:B0-----:R-:W-:Y:S02]  /*17520*/  IMAD.MOV.U32 R7, RZ, RZ, R16 ;  /* 0x000000ffff077224 */ /* 0x001fe400078e0010 */
[----:B------:R-:W-:-:S02]  /*17530*/  IMAD R5, R3, R20, R19 ;  /* 0x0000001403057224 */ /* 0x000fc400078e0213 */
[----:B------:R-:W-:Y:S02]  /*17540*/  IMAD.MOV R18, RZ, RZ, -R18 ;  /* 0x000000ffff127224 */ /* 0x000fe400078e0a12 */
[----:B------:R-:W-:Y:S02]  /*17550*/  @!P4 IMAD.MOV R7, RZ, RZ, -R7 ;  /* 0x000000ffff07c224 */ /* 0x000fe400078e0a07 */
[--C-:B------:R-:W-:Y:S01]  /*17560*/  @!P0 IMAD.IADD R10, R10, 0x1, -R3.reuse ;  /* 0x000000010a0a8824 */ /* 0x100fe200078e0a03 */
[----:B------:R-:W-:Y:S01]  /*17570*/  ISETP.GE.AND P0, PT, R17, RZ, PT ;  /* 0x000000ff1100720c */ /* 0x000fe20003f06270 */
[--C-:B------:R-:W-:Y:S01]  /*17580*/  @!P3 IMAD.IADD R9, R9, 0x1, -R3.reuse ;  /* 0x000000010909b824 */ /* 0x100fe200078e0a03 */
[C---:B------:R-:W-:Y:S01]  /*17590*/  ISETP.GT.U32.AND P3, PT, R3.reuse, R5, PT ;  /* 0x000000050300720c */ /* 0x040fe20003f64070 */
[C---:B------:R-:W-:Y:S01]  /*175a0*/  IMAD R12, R3.reuse, R18, R12 ;  /* 0x00000012030c7224 */ /* 0x040fe200078e020c */
[----:B------:R0:W-:Y:S01]  /*175b0*/  STL [R1+0x158], R7 ;  /* 0x0001580701007387 */ /* 0x0001e20000100800 */
[----:B------:R-:W-:Y:S01]  /*175c0*/  @!P2 IMAD.IADD R8, R8, 0x1, -R3 ;  /* 0x000000010808a824 */ /* 0x000fe200078e0a03 */
[C---:B------:R-:W-:Y:S01]  /*175d0*/  ISETP.GT.U32.AND P4, PT, R3.reuse, R9, PT ;  /* 0x000000090300720c */ /* 0x040fe20003f84070 */
[C---:B------:R-:W-:Y:S01]  /*175e0*/  VIADD R14, R0.reuse, 0x45 ;  /* 0x00000045000e7836 */ /* 0x040fe20000000000 */
[----:B------:R-:W-:Y:S01]  /*175f0*/  ISETP.GT.U32.AND P2, PT, R3, R12, PT ;  /* 0x0000000c0300720c */ /* 0x000fe20003f44070 */
[----:B------:R-:W-:Y:S01]  /*17600*/  @!P5 IMAD.MOV R2, RZ, RZ, -R2 ;  /* 0x000000ffff02d224 */ /* 0x000fe200078e0a02 */
[----:B------:R-:W-:Y:S01]  /*17610*/  ISETP.GE.AND P5, PT, R11, RZ, PT ;  /* 0x000000ff0b00720c */ /* 0x000fe20003fa6270 */
[C---:B------:R-:W-:Y:S01]  /*17620*/  VIADD R11, R0.reuse, 0x43 ;  /* 0x00000043000b7836 */ /* 0x040fe20000000000 */
[----:B------:R-:W-:Y:S01]  /*17630*/  IABS R17, R14 ;  /* 0x0000000e00117213 */ /* 0x000fe20000000000 */
[C---:B------:R-:W-:Y:S01]  /*17640*/  VIADD R16, R0.reuse, 0x3e ;  /* 0x0000003e00107836 */ /* 0x040fe20000000000 */
[----:B------:R1:W-:Y:S01]  /*17650*/  STL [R1+0x154], R2 ;  /* 0x0001540201007387 */ /* 0x0003e20000100800 */
[----:B0-----:R-:W-:Y:S01]  /*17660*/  IMAD.MOV.U32 R7, RZ, RZ, R10 ;  /* 0x000000ffff077224 */ /* 0x001fe200078e000a */
[----:B------:R-:W-:Y:S01]  /*17670*/  IABS R18, R11 ;  /* 0x0000000b00127213 */ /* 0x000fe20000000000 */
[----:B------:R-:W-:-:S02]  /*17680*/  VIADD R10, R0, 0x44 ;  /* 0x00000044000a7836 */ /* 0x000fc40000000000 */
[----:B------:R-:W-:Y:S01]  /*17690*/  @!P6 IMAD.MOV R7, RZ, RZ, -R7 ;  /* 0x000000ffff07e224 */ /* 0x000fe200078e0a07 */
[----:B------:R-:W-:Y:S01]  /*176a0*/  ISETP.GE.AND P6, PT, R13, RZ, PT ;  /* 0x000000ff0d00720c */ /* 0x000fe20003fc6270 */
[--C-:B------:R-:W-:Y:S01]  /*176b0*/  @!P3 IMAD.IADD R5, R5, 0x1, -R3.reuse ;  /* 0x000000010505b824 */ /* 0x100fe200078e0a03 */
[----:B------:R-:W-:Y:S01]  /*176c0*/  IABS R19, R10 ;  /* 0x0000000a00137213 */ /* 0x000fe20000000000 */
[--C-:B------:R-:W-:Y:S01]  /*176d0*/  @!P2 IMAD.IADD R12, R12, 0x1, -R3.reuse ;  /* 0x000000010c0ca824 */ /* 0x100fe200078e0a03 */
[----:B------:R0:W-:Y:S01]  /*176e0*/  STL [R1+0x150], R7 ;  /* 0x0001500701007387 */ /* 0x0001e20000100800 */
[----:B-1----:R-:W-:Y:S01]  /*176f0*/  IMAD.HI.U32 R2, R4, R17, RZ ;  /* 0x0000001104027227 */ /* 0x002fe200078e00ff */
[----:B------:R-:W-:Y:S02]  /*17700*/  ISETP.GT.U32.AND P2, PT, R3, R5, PT ;  /* 0x000000050300720c */ /* 0x000fe40003f44070 */
[----:B------:R-:W-:Y:S01]  /*17710*/  ISETP.GE.AND P3, PT, R10, RZ, PT ;  /* 0x000000ff0a00720c */ /* 0x000fe20003f66270 */
[----:B------:R-:W-:Y:S01]  /*17720*/  IMAD.MOV R2, RZ, RZ, -R2 ;  /* 0x000000ffff027224 */ /* 0x000fe200078e0a02 */
[----:B------:R-:W-:Y:S01]  /*17730*/  IABS R13, R16 ;  /* 0x00000010000d7213 */ /* 0x000fe20000000000 */
[----:B------:R-:W-:Y:S01]  /*17740*/  @!P4 IMAD.IADD R9, R9, 0x1, -R3 ;  /* 0x000000010909c824 */ /* 0x000fe200078e0a03 */
[----:B------:R-:W-:Y:S01]  /*17750*/  ISETP.GE.AND P4, PT, R14, RZ, PT ;  /* 0x000000ff0e00720c */ /* 0x000fe20003f86270 */
[----:B------:R-:W-:-:S02]  /*17760*/  IMAD R20, R3, R2, R17 ;  /* 0x0000000203147224 */ /* 0x000fc400078e0211 */
[----:B0-----:R-:W-:Y:S02]  /*17770*/  IMAD.MOV.U32 R7, RZ, RZ, R8 ;  /* 0x000000ffff077224 */ /* 0x001fe400078e0008 */
[----:B------:R-:W-:-:S04]  /*17780*/  IMAD.HI.U32 R8, R4, R19, RZ ;  /* 0x0000001304087227 */ /* 0x000fc800078e00ff */
[----:B------:R-:W-:Y:S01]  /*17790*/  @!P0 IMAD.MOV R7, RZ, RZ, -R7 ;  /* 0x000000ffff078224 */ /* 0x000fe200078e0a07 */
[----:B------:R-:W-:Y:S01]  /*177a0*/  ISETP.GT.U32.AND P0, PT, R3, R12, PT ;  /* 0x0000000c0300720c */ /* 0x000fe20003f04070 */
[----:B------:R-:W-:Y:S02]  /*177b0*/  IMAD.MOV R8, RZ, RZ, -R8 ;  /* 0x000000ffff087224 */ /* 0x000fe400078e0a08 */
[----:B------:R-:W-:Y:S01]  /*177c0*/  @!P2 IMAD.IADD R5, R5, 0x1, -R3 ;  /* 0x000000010505a824 */ /* 0x000fe200078e0a03 */
[----:B------:R0:W-:Y:S01]  /*177d0*/  STL [R1+0x148], R7 ;  /* 0x0001480701007387 */ /* 0x0001e20000100800 */
[C---:B------:R-:W-:Y:S02]  /*177e0*/  IMAD R19, R3.reuse, R8, R19 ;  /* 0x0000000803137224 */ /* 0x040fe400078e0213 */
[C---:B------:R-:W-:Y:S02]  /*177f0*/  VIADD R10, R0.reuse, 0x42 ;  /* 0x00000042000a7836 */ /* 0x040fe40000000000 */
[----:B------:R-:W-:Y:S01]  /*17800*/  VIADD R2, R0, 0x41 ;  /* 0x0000004100027836 */ /* 0x000fe20000000000 */
[----:B------:R-:W-:Y:S01]  /*17810*/  ISETP.GT.U32.AND P2, PT, R3, R19, PT ;  /* 0x000000130300720c */ /* 0x000fe20003f44070 */
[----:B------:R-:W-:Y:S01]  /*17820*/  IMAD.HI.U32 R8, R4, R18, RZ ;  /* 0x0000001204087227 */ /* 0x000fe200078e00ff */
[----:B------:R-:W-:-:S02]  /*17830*/  IABS R15, R10 ;  /* 0x0000000a000f7213 */ /* 0x000fc40000000000 */
[----:B------:R-:W-:Y:S01]  /*17840*/  IABS R17, R2 ;  /* 0x0000000200117213 */ /* 0x000fe20000000000 */
[----:B0-----:R-:W-:Y:S02]  /*17850*/  IMAD.MOV.U32 R7, RZ, RZ, R9 ;  /* 0x000000ffff077224 */ /* 0x001fe400078e0009 */
[----:B------:R-:W-:Y:S01]  /*17860*/  @!P0 IMAD.IADD R12, R12, 0x1, -R3 ;  /* 0x000000010c0c8824 */ /* 0x000fe200078e0a03 */
[----:B------:R-:W-:Y:S01]  /*17870*/  ISETP.GE.AND P0, PT, R11, RZ, PT ;  /* 0x000000ff0b00720c */ /* 0x000fe20003f06270 */
[----:B------:R-:W-:Y:S01]  /*17880*/  @!P1 IMAD.MOV R7, RZ, RZ, -R7 ;  /* 0x000000ffff079224 */ /* 0x000fe200078e0a07 */
[----:B------:R-:W-:Y:S01]  /*17890*/  ISETP.GT.U32.AND P1, PT, R3, R20, PT ;  /* 0x000000140300720c */ /* 0x000fe20003f24070 */
[----:B------:R-:W-:-:S03]  /*178a0*/  IMAD.HI.U32 R9, R4, R15, RZ ;  /* 0x0000000f04097227 */ /* 0x000fc600078e00ff */
[----:B------:R0:W-:Y:S01]  /*178b0*/  STL [R1+0x138], R7 ;  /* 0x0001380701007387 */ /* 0x0001e20000100800 */
[----:B------:R-:W-:Y:S02]  /*178c0*/  @!P2 IMAD.IADD R19, R19, 0x1, -R3 ;  /* 0x000000011313a824 */ /* 0x000fe400078e0a03 */
[----:B------:R-:W-:Y:S02]  /*178d0*/  IMAD.MOV R11, RZ, RZ, -R8 ;  /* 0x000000ffff0b7224 */ /* 0x000fe400078e0a08 */
[----:B------:R-:W-:Y:S01]  /*178e0*/  IMAD.HI.U32 R8, R4, R17, RZ ;  /* 0x0000001104087227 */ /* 0x000fe200078e00ff */
[----:B------:R-:W-:-:S03]  /*178f0*/  ISETP.GT.U32.AND P2, PT, R3, R19, PT ;  /* 0x000000130300720c */ /* 0x000fc60003f44070 */
[----:B------:R-:W-:Y:S01]  /*17900*/  @!P1 IMAD.IADD R20, R20, 0x1, -R3 ;  /* 0x0000000114149824 */ /* 0x000fe200078e0a03 */
[----:B------:R-:W-:Y:S01]  /*17910*/  ISETP.GE.AND P1, PT, R10, RZ, PT ;  /* 0x000000ff0a00720c */ /* 0x000fe20003f26270 */
        /* <DEDUP_REMOVED lines=8> */
[----:B------:R-:W-:Y:S02]  /*179a0*/  IMAD R17, R3, R8, R17 ;  /* 0x0000000803117224 */ /* 0x000fe400078e0211 */
[--C-:B------:R-:W-:Y:S02]  /*179b0*/  @!P2 IMAD.IADD R19, R19, 0x1, -R3.reuse ;  /* 0x000000011313a824 */ /* 0x100fe400078e0a03 */
[----:B------:R-:W-:Y:S01]  /*179c0*/  VIADD R9, R0, 0x40 ;  /* 0x0000004000097836 */ /* 0x000fe20000000000 */
[C---:B------:R-:W-:Y:S01]  /*179d0*/  ISETP.GT.U32.AND P2, PT, R3.reuse, R17, PT ;  /* 0x000000110300720c */ /* 0x040fe20003f44070 */
[----:B------:R-:W-:Y:S01]  /*179e0*/  @!P5 IMAD.IADD R20, R20, 0x1, -R3 ;  /* 0x000000011414d824 */ /* 0x000fe200078e0a03 */
[----:B------:R-:W-:Y:S01]  /*179f0*/  ISETP.GT.U32.AND P5, PT, R3, R15, PT ;  /* 0x0000000f0300720c */ /* 0x000fe20003fa4070 */
[----:B0-----:R-:W-:Y:S01]  /*17a00*/  IMAD.MOV.U32 R7, RZ, RZ, R12 ;  /* 0x000000ffff077224 */ /* 0x001fe200078e000c */
[----:B------:R-:W-:Y:S01]  /*17a10*/  IABS R12, R9 ;  /* 0x00000009000c7213 */ /* 0x000fe20000000000 */
[----:B------:R-:W-:-:S02]  /*17a20*/  VIADD R5, R0, 0x3f ;  /* 0x0000003f00057836 */ /* 0x000fc40000000000 */
[----:B------:R-:W-:Y:S01]  /*17a30*/  @!P6 IMAD.MOV R7, RZ, RZ, -R7 ;  /* 0x000000ffff07e224 */ /* 0x000fe200078e0a07 */
[----:B------:R-:W-:Y:S01]  /*17a40*/  ISETP.GT.U32.AND P6, PT, R3, R18, PT ;  /* 0x000000120300720c */ /* 0x000fe20003fc4070 */
[----:B------:R-:W-:Y:S01]  /*17a50*/  IMAD.HI.U32 R14, R4, R12, RZ ;  /* 0x0000000c040e7227 */ /* 0x000fe200078e00ff */
[----:B------:R-:W-:Y:S02]  /*17a60*/  IABS R8, R5 ;  /* 0x0000000500087213 */ /* 0x000fe40000000000 */
[----:B------:R0:W-:Y:S01]  /*17a70*/  STL [R1+0x140], R7 ;  /* 0x0001400701007387 */ /* 0x0001e20000100800 */
[--C-:B------:R-:W-:Y:S02]  /*17a80*/  @!P2 IMAD.IADD R17, R17, 0x1, -R3.reuse ;  /* 0x000000011111a824 */ /* 0x100fe400078e0a03 */
[----:B------:R-:W-:Y:S02]  /*17a90*/  @!P5 IMAD.IADD R15, R15, 0x1, -R3 ;  /* 0x000000010f0fd824 */ /* 0x000fe400078e0a03 */
[----:B------:R-:W-:-:S02]  /*17aa0*/  IMAD.MOV R14, RZ, RZ, -R14 ;  /* 0x000000ffff0e7224 */ /* 0x000fc400078e0a0e */
[----:B------:R-:W-:Y:S01]  /*17ab0*/  IMAD.MOV.U32 R21, RZ, RZ, R20 ;  /* 0x000000ffff157224 */ /* 0x000fe200078e0014 */
[C---:B------:R-:W-:Y:S01]  /*17ac0*/  ISETP.GT.U32.AND P2, PT, R3.reuse, R15, PT ;  /* 0x0000000f0300720c */ /* 0x040fe20003f44070 */
[----:B------:R-:W-:Y:S01]  /*17ad0*/  @!P6 IMAD.IADD R18, R18, 0x1, -R3 ;  /* 0x000000011212e824 */ /* 0x000fe200078e0a03 */
[----:B------:R-:W-:Y:S01]  /*17ae0*/  ISETP.GE.AND P6, PT, R2, RZ, PT ;  /* 0x000000ff0200720c */ /* 0x000fe20003fc6270 */
[----:B0-----:R-:W-:Y:S02]  /*17af0*/  IMAD.MOV.U32 R7, RZ, RZ, R19 ;  /* 0x000000ffff077224 */ /* 0x001fe400078e0013 */
[----:B------:R-:W-:Y:S01]  /*17b00*/  IMAD.MOV.U32 R2, RZ, RZ, R13 ;  /* 0x000000ffff027224 */ /* 0x000fe200078e000d */
[----:B------:R-:W-:Y:S01]  /*17b10*/  ISETP.GT.U32.AND P5, PT, R3, R18, PT ;  /* 0x000000120300720c */ /* 0x000fe20003fa4070 */
[----:B------:R-:W-:-:S04]  /*17b20*/  IMAD.HI.U32 R13, R4, R8, RZ ;  /* 0x00000008040d7227 */ /* 0x000fc800078e00ff */
[----:B------:R-:W-:Y:S01]  /*17b30*/  @!P3 IMAD.MOV R7, RZ, RZ, -R7 ;  /* 0x000000ffff07b224 */ /* 0x000fe200078e0a07 */
[----:B------:R-:W-:Y:S01]  /*17b40*/  ISETP.GE.AND P3, PT, R9, RZ, PT ;  /* 0x000000ff0900720c */ /* 0x000fe20003f66270 */
[----:B------:R-:W-:Y:S02]  /*17b50*/  IMAD.MOV R13, RZ, RZ, -R13 ;  /* 0x000000ffff0d7224 */ /* 0x000fe400078e0a0d */
[C---:B------:R-:W-:Y:S02]  /*17b60*/  IMAD R9, R3.reuse, R14, R12 ;  /* 0x0000000e03097224 */ /* 0x040fe400078e020c */
[C---:B------:R-:W-:Y:S02]  /*17b70*/  IMAD R8, R3.reuse, R13, R8 ;  /* 0x0000000d03087224 */ /* 0x040fe400078e0208 */
[--C-:B------:R-:W-:Y:S01]  /*17b80*/  @!P5 IMAD.IADD R18, R18, 0x1, -R3.reuse ;  /* 0x000000011212d824 */ /* 0x100fe200078e0a03 */
[----:B------:R-:W-:Y:S01]  /*17b90*/  ISETP.GT.U32.AND P5, PT, R3, R9, PT ;  /* 0x000000090300720c */ /* 0x000fe20003fa4070 */
[----:B------:R-:W-:Y:S01]  /*17ba0*/  @!P2 IMAD.IADD R15, R15, 0x1, -R3 ;  /* 0x000000010f0fa824 */ /* 0x000fe200078e0a03 */
[C---:B------:R-:W-:Y:S01]  /*17bb0*/  ISETP.GT.U32.AND P2, PT, R3.reuse, R8, PT ;  /* 0x000000080300720c */ /* 0x040fe20003f44070 */
[----:B------:R-:W-:Y:S01]  /*17bc0*/  @!P4 IMAD.MOV R21, RZ, RZ, -R21 ;  /* 0x000000ffff15c224 */ /* 0x000fe200078e0a15 */
[----:B------:R-:W-:Y:S01]  /*17bd0*/  ISETP.GT.U32.AND P4, PT, R3, R17, PT ;  /* 0x000000110300720c */ /* 0x000fe20003f84070 */
[----:B------:R-:W-:-:S03]  /*17be0*/  IMAD.HI.U32 R14, R4, R2, RZ ;  /* 0x00000002040e7227 */ /* 0x000fc600078e00ff */
[----:B------:R-:W-:Y:S01]  /*17bf0*/  STL [R1+0x78], R21 ;  /* 0x0000781501007387 */ /* 0x000fe20000100800 */
[----:B------:R-:W-:Y:S02]  /*17c00*/  VIADD R11, R0, 0x3d ;  /* 0x0000003d000b7836 */ /* 0x000fe40000000000 */
[----:B------:R-:W-:Y:S01]  /*17c10*/  IMAD.MOV R14, RZ, RZ, -R14 ;  /* 0x000000ffff0e7224 */ /* 0x000fe200078e0a0e */
[----:B------:R0:W-:Y:S01]  /*17c20*/  STL [R1+0x104], R7 ;  /* 0x0001040701007387 */ /* 0x0001e20000100800 */
[--C-:B------:R-:W-:Y:S01]  /*17c30*/  @!P5 IMAD.IADD R9, R9, 0x1, -R3.reuse ;  /* 0x000000010909d824 */ /* 0x100fe200078e0a03 */
[----:B------:R-:W-:Y:S01]  /*17c40*/  IABS R10, R11 ;  /* 0x0000000b000a7213 */ /* 0x000fe20000000000 */
[C---:B------:R-:W-:Y:S02]  /*17c50*/  IMAD R2, R3.reuse, R14, R2 ;  /* 0x0000000e03027224 */ /* 0x040fe400078e0202 */
[--C-:B------:R-:W-:Y:S01]  /*17c60*/  @!P2 IMAD.IADD R8, R8, 0x1, -R3.reuse ;  /* 0x000000010808a824 */ /* 0x100fe200078e0a03 */
[----:B------:R-:W-:Y:S01]  /*17c70*/  ISETP.GT.U32.AND P2, PT, R3, R9, PT ;  /* 0x000000090300720c */ /* 0x000fe20003f44070 */
[----:B------:R-:W-:Y:S01]  /*17c80*/  @!P4 IMAD.IADD R17, R17, 0x1, -R3 ;  /* 0x000000011111c824 */ /* 0x000fe200078e0a03 */
[----:B------:R-:W-:Y:S01]  /*17c90*/  ISETP.GT.U32.AND P5, PT, R3, R2, PT ;  /* 0x000000020300720c */ /* 0x000fe20003fa4070 */
[----:B------:R-:W-:Y:S01]  /*17ca0*/  IMAD.HI.U32 R12, R4, R10, RZ ;  /* 0x0000000a040c7227 */ /* 0x000fe200078e00ff */
[----:B------:R-:W-:-:S03]  /*17cb0*/  ISETP.GE.AND P4, PT, R5, RZ, PT ;  /* 0x000000ff0500720c */ /* 0x000fc60003f86270 */
[----:B0-----:R-:W-:Y:S02]  /*17cc0*/  IMAD.MOV.U32 R7, RZ, RZ, R18 ;  /* 0x000000ffff077224 */ /* 0x001fe400078e0012 */
[----:B------:R-:W-:Y:S02]  /*17cd0*/  IMAD.MOV.U32 R18, RZ, RZ, R15 ;  /* 0x000000ffff127224 */ /* 0x000fe400078e000f */
[----:B------:R-:W-:Y:S01]  /*17ce0*/  @!P0 IMAD.MOV R7, RZ, RZ, -R7 ;  /* 0x000000ffff078224 */ /* 0x000fe200078e0a07 */
[----:B------:R-:W-:Y:S01]  /*17cf0*/  ISETP.GT.U32.AND P0, PT, R3, R8, PT ;  /* 0x000000080300720c */ /* 0x000fe20003f04070 */
[----:B------:R-:W-:Y:S02]  /*17d00*/  IMAD.MOV R12, RZ, RZ, -R12 ;  /* 0x000000ffff0c7224 */ /* 0x000fe400078e0a0c */
[----:B------:R-:W-:Y:S01]  /*17d10*/  VIADD R5, R0, 0x3b ;  /* 0x0000003b00057836 */ /* 0x000fe20000000000 */
[----:B------:R0:W-:Y:S01]  /*17d20*/  STL [R1+0x110], R7 ;  /* 0x0001100701007387 */ /* 0x0001e20000100800 */
[----:B------:R-:W-:-:S02]  /*17d30*/  @!P1 IMAD.MOV R18, RZ, RZ, -R18 ;  /* 0x000000ffff129224 */ /* 0x000fc400078e0a12 */
[----:B------:R-:W-:Y:S01]  /*17d40*/  IMAD R10, R3, R12, R10 ;  /* 0x0000000c030a7224 */ /* 0x000fe200078e020a */
[----:B------:R-:W-:Y:S01]  /*17d50*/  IABS R12, R5 ;  /* 0x00000005000c7213 */ /* 0x000fe20000000000 */
[--C-:B------:R-:W-:Y:S01]  /*17d60*/  @!P2 IMAD.IADD R9, R9, 0x1, -R3.reuse ;  /* 0x000000010909a824 */ /* 0x100fe200078e0a03 */
[----:B------:R-:W-:Y:S01]  /*17d70*/  STL [R1+0x134], R18 ;  /* 0x0001341201007387 */ /* 0x000fe20000100800 */
[----:B------:R-:W-:Y:S01]  /*17d80*/  @!P5 IMAD.IADD R2, R2, 0x1, -R3 ;  /* 0x000000010202d824 */ /* 0x000fe200078e0a03 */
[----:B------:R-:W-:Y:S01]  /*17d90*/  ISETP.GE.AND P5, PT, R16, RZ, PT ;  /* 0x000000ff1000720c */ /* 0x000fe20003fa6270 */
[----:B------:R-:W-:Y:S01]  /*17da0*/  IMAD.HI.U32 R16, R4, R12, RZ ;  /* 0x0000000c04107227 */ /* 0x000fe200078e00ff */
[----:B------:R-:W-:Y:S02]  /*17db0*/  ISETP.GT.U32.AND P1, PT, R3, R10, PT ;  /* 0x0000000a0300720c */ /* 0x000fe40003f24070 */
[----:B------:R-:W-:Y:S01]  /*17dc0*/  ISETP.GE.AND P2, PT, R11, RZ, PT ;  /* 0x000000ff0b00720c */ /* 0x000fe20003f46270 */
[----:B0-----:R-:W-:-:S02]  /*17dd0*/  IMAD.MOV.U32 R7, RZ, RZ, R17 ;  /* 0x000000ffff077224 */ /* 0x001fc400078e0011 */
[----:B------:R-:W-:Y:S02]  /*17de0*/  VIADD R13, R0, 0x3c ;  /* 0x0000003c000d7836 */ /* 0x000fe40000000000 */
[----:B------:R-:W-:Y:S01]  /*17df0*/  @!P6 IMAD.MOV R7, RZ, RZ, -R7 ;  /* 0x000000ffff07e224 */ /* 0x000fe200078e0a07 */
[C---:B------:R-:W-:Y:S01]  /*17e00*/  ISETP.GT.U32.AND P6, PT, R3.reuse, R2, PT ;  /* 0x000000020300720c */ /* 0x040fe20003fc4070 */
[----:B------:R-:W-:Y:S01]  /*17e10*/  IMAD.MOV R16, RZ, RZ, -R16 ;  /* 0x000000ffff107224 */ /* 0x000fe200078e0a10 */
[----:B------:R-:W-:Y:S01]  /*17e20*/  IABS R14, R13 ;  /* 0x0000000d000e7213 */ /* 0x000fe20000000000 */
[----:B------:R-:W-:Y:S01]  /*17e30*/  @!P0 IMAD.IADD R8, R8, 0x1, -R3 ;  /* 0x0000000108088824 */ /* 0x000fe200078e0a03 */
[----:B------:R0:W-:Y:S01]  /*17e40*/  STL [R1+0x114], R7 ;  /* 0x0001140701007387 */ /* 0x0001e20000100800 */
[----:B------:R-:W-:Y:S01]  /*17e50*/  IMAD R12, R3, R16, R12 ;  /* 0x00000010030c7224 */ /* 0x000fe200078e020c */
[----:B------:R-:W-:Y:S01]  /*17e60*/  ISETP.GE.AND P0, PT, R13, RZ, PT ;  /* 0x000000ff0d00720c */ /* 0x000fe20003f06270 */
[----:B------:R-:W-:-:S04]  /*17e70*/  IMAD.HI.U32 R15, R4, R14, RZ ;  /* 0x0000000e040f7227 */ /* 0x000fc800078e00ff */
[----:B------:R-:W-:Y:S02]  /*17e80*/  @!P1 IMAD.IADD R10, R10, 0x1, -R3 ;  /* 0x000000010a0a9824 */ /* 0x000fe400078e0a03 */
[----:B------:R-:W-:Y:S02]  /*17e90*/  IMAD.MOV R15, RZ, RZ, -R15 ;  /* 0x000000ffff0f7224 */ /* 0x000fe400078e0a0f */
[----:B0-----:R-:W-:Y:S01]  /*17ea0*/  IMAD.MOV.U32 R7, RZ, RZ, R9 ;  /* 0x000000ffff077224 */ /* 0x001fe200078e0009 */
[C---:B------:R-:W-:Y:S01]  /*17eb0*/  ISETP.GT.U32.AND P1, PT, R3.reuse, R10, PT ;  /* 0x0000000a0300720c */ /* 0x040fe20003f24070 */
[----:B------:R-:W-:Y:S02]  /*17ec0*/  IMAD R11, R3, R15, R14 ;  /* 0x0000000f030b7224 */ /* 0x000fe400078e020e */
[----:B------:R-:W-:Y:S01]  /*17ed0*/  @!P3 IMAD.MOV R7, RZ, RZ, -R7 ;  /* 0x000000ffff07b224 */ /* 0x000fe200078e0a07 */
[----:B------:R-:W-:Y:S01]  /*17ee0*/  ISETP.GE.AND P3, PT, R5, RZ, PT ;  /* 0x000000ff0500720c */ /* 0x000fe20003f66270 */
[----:B------:R-:W-:Y:S01]  /*17ef0*/  @!P6 IMAD.IADD R2, R2, 0x1, -R3 ;  /* 0x000000010202e824 */ /* 0x000fe200078e0a03 */
[----:B------:R-:W-:Y:S01]  /*17f00*/  ISETP.GT.U32.AND P6, PT, R3, R11, PT ;  /* 0x0000000b0300720c */ /* 0x000fe20003fc4070 */
[C---:B------:R-:W-:Y:S01]  /*17f10*/  VIADD R9, R0.reuse, 0x3a ;  /* 0x0000003a00097836 */ /* 0x040fe20000000000 */
[----:B------:R0:W-:Y:S01]  /*17f20*/  STL [R1+0x11c], R7 ;  /* 0x00011c0701007387 */ /* 0x0001e20000100800 */
[----:B------:R-:W-:-:S02]  /*17f30*/  VIADD R13, R0, 0x39 ;  /* 0x00000039000d7836 */ /* 0x000fc40000000000 */
[----:B------:R-:W-:Y:S01]  /*17f40*/  @!P5 IMAD.MOV R2, RZ, RZ, -R2 ;  /* 0x000000ffff02d224 */ /* 0x000fe200078e0a02 */
[----:B------:R-:W-:Y:S01]  /*17f50*/  IABS R5, R9 ;  /* 0x0000000900057213 */ /* 0x000fe20000000000 */
[----:B------:R-:W-:Y:S01]  /*17f60*/  @!P1 IMAD.IADD R10, R10, 0x1, -R3 ;  /* 0x000000010a0a9824 */ /* 0x000fe200078e0a03 */
[----:B------:R-:W-:Y:S01]  /*17f70*/  ISETP.GE.AND P1, PT, R13, RZ, PT ;  /* 0x000000ff0d00720c */ /* 0x000fe20003f26270 */
[C---:B------:R-:W-:Y:S01]  /*17f80*/  VIADD R18, R0.reuse, 0x36 ;  /* 0x0000003600127836 */ /* 0x040fe20000000000 */
[----:B------:R-:W-:Y:S01]  /*17f90*/  IABS R13, R13 ;  /* 0x0000000d000d7213 */ /* 0x000fe20000000000 */
[----:B------:R-:W-:Y:S01]  /*17fa0*/  VIADD R19, R0, 0x32 ;  /* 0x0000003200137836 */ /* 0x000fe20000000000 */
[----:B------:R-:W-:Y:S01]  /*17fb0*/  ISETP.GE.AND P5, PT, R9, RZ, PT ;  /* 0x000000ff0900720c */ /* 0x000fe20003fa6270 */
[----:B0-----:R-:W-:Y:S02]  /*17fc0*/  IMAD.MOV.U32 R7, RZ, RZ, R8 ;  /* 0x000000ffff077224 */ /* 0x001fe400078e0008 */
[----:B------:R-:W-:-:S04]  /*17fd0*/  IMAD.HI.U32 R8, R4, R5, RZ ;  /* 0x0000000504087227 */ /* 0x000fc800078e00ff */
[----:B------:R-:W-:Y:S01]  /*17fe0*/  @!P4 IMAD.MOV R7, RZ, RZ, -R7 ;  /* 0x000000ffff07c224 */ /* 0x000fe200078e0a07 */
[----:B------:R-:W-:Y:S01]  /*17ff0*/  ISETP.GT.U32.AND P4, PT, R3, R12, PT ;  /* 0x0000000c0300720c */ /* 0x000fe20003f84070 */
[----:B------:R-:W-:Y:S02]  /*18000*/  @!P6 IMAD.IADD R11, R11, 0x1, -R3 ;  /* 0x000000010b0be824 */ /* 0x000fe400078e0a03 */
[----:B------:R-:W-:Y:S01]  /*18010*/  IMAD.HI.U32 R14, R4, R13, RZ ;  /* 0x0000000d040e7227 */ /* 0x000fe200078e00ff */
[----:B------:R0:W-:Y:S02]  /*18020*/  STL [R1+0x120], R7 ;  /* 0x0001200701007387 */ /* 0x0001e40000100800 */
[----:B------:R-:W-:Y:S01]  /*18030*/  ISETP.GT.U32.AND P6, PT, R3, R11, PT ;  /* 0x0000000b0300720c */ /* 0x000fe20003fc4070 */
[----:B------:R-:W-:Y:S01]  /*18040*/  IMAD.MOV R8, RZ, RZ, -R8 ;  /* 0x000000ffff087224 */ /* 0x000fe200078e0a08 */
[----:B------:R1:W-:Y:S01]  /*18050*/  STL [R1+0x12c], R2 ;  /* 0x00012c0201007387 */ /* 0x0003e20000100800 */
[----:B------:R-:W-:-:S02]  /*18060*/  IMAD.MOV R14, RZ, RZ, -R14 ;  /* 0x000000ffff0e7224 */ /* 0x000fc400078e0a0e */
[----:B------:R-:W-:Y:S02]  /*18070*/  VIADD R20, R0, 0x33 ;  /* 0x0000003300147836 */ /* 0x000fe40000000000 */
[----:B------:R-:W-:Y:S02]  /*18080*/  @!P4 IMAD.IADD R12, R12, 0x1, -R3 ;  /* 0x000000010c0cc824 */ /* 0x000fe400078e0a03 */
[----:B0-----:R-:W-:Y:S02]  /*18090*/  IMAD.MOV.U32 R7, RZ, RZ, R10 ;  /* 0x000000ffff077224 */ /* 0x001fe400078e000a */
[C---:B------:R-:W-:Y:S01]  /*180a0*/  VIADD R10, R0.reuse, 0x37 ;  /* 0x00000037000a7836 */ /* 0x040fe20000000000 */
[----:B------:R-:W-:Y:S01]  /*180b0*/  ISETP.GT.U32.AND P4, PT, R3, R12, PT ;  /* 0x0000000c0300720c */ /* 0x000fe20003f84070 */
[----:B-1----:R-:W-:Y:S02]  /*180c0*/  VIADD R2, R0, 0x38 ;  /* 0x0000003800027836 */ /* 0x002fe40000000000 */
[----:B------:R-:W-:-:S02]  /*180d0*/  @!P2 IMAD.MOV R7, RZ, RZ, -R7 ;  /* 0x000000ffff07a224 */ /* 0x000fc400078e0a07 */
[----:B------:R-:W-:Y:S01]  /*180e0*/  @!P6 IMAD.IADD R11, R11, 0x1, -R3 ;  /* 0x000000010b0be824 */ /* 0x000fe200078e0a03 */
[----:B------:R-:W-:Y:S02]  /*180f0*/  IABS R9, R2 ;  /* 0x0000000200097213 */ /* 0x000fe40000000000 */
[----:B------:R-:W-:Y:S01]  /*18100*/  ISETP.GE.AND P2, PT, R2, RZ, PT ;  /* 0x000000ff0200720c */ /* 0x000fe20003f46270 */
[C---:B------:R-:W-:Y:S01]  /*18110*/  IMAD R2, R3.reuse, R8, R5 ;  /* 0x0000000803027224 */ /* 0x040fe200078e0205 */
[----:B------:R0:W-:Y:S01]  /*18120*/  STL [R1+0x130], R7 ;  /* 0x0001300701007387 */ /* 0x0001e20000100800 */
[----:B------:R-:W-:Y:S01]  /*18130*/  IABS R8, R10 ;  /* 0x0000000a00087213 */ /* 0x000fe20000000000 */
[----:B------:R-:W-:Y:S02]  /*18140*/  IMAD.HI.U32 R5, R4, R9, RZ ;  /* 0x0000000904057227 */ /* 0x000fe400078e00ff */
[C---:B------:R-:W-:Y:S02]  /*18150*/  ISETP.GT.U32.AND P6, PT, R3.reuse, R2, PT ;  /* 0x000000020300720c */ /* 0x040fe40003fc4070 */
[----:B------:R-:W-:Y:S01]  /*18160*/  @!P4 IMAD.IADD R12, R12, 0x1, -R3 ;  /* 0x000000010c0cc824 */ /* 0x000fe200078e0a03 */
[----:B------:R-:W-:Y:S01]  /*18170*/  ISETP.GE.AND P4, PT, R10, RZ, PT ;  /* 0x000000ff0a00720c */ /* 0x000fe20003f86270 */
[----:B------:R-:W-:Y:S01]  /*18180*/  IMAD R10, R3, R14, R13 ;  /* 0x0000000e030a7224 */ /* 0x000fe200078e020d */
[----:B------:R-:W-:Y:S01]  /*18190*/  IABS R13, R20 ;  /* 0x00000014000d7213 */ /* 0x000fe20000000000 */
[----:B0-----:R-:W-:-:S02]  /*181a0*/  IMAD.MOV.U32 R7, RZ, RZ, R12 ;  /* 0x000000ffff077224 */ /* 0x001fc400078e000c */
[----:B------:R-:W-:Y:S02]  /*181b0*/  IMAD.MOV R5, RZ, RZ, -R5 ;  /* 0x000000ffff057224 */ /* 0x000fe400078e0a05 */
[----:B------:R-:W-:Y:S01]  /*181c0*/  @!P3 IMAD.MOV R7, RZ, RZ, -R7 ;  /* 0x000000ffff07b224 */ /* 0x000fe200078e0a07 */
[C---:B------:R-:W-:Y:S01]  /*181d0*/  ISETP.GT.U32.AND P3, PT, R3.reuse, R10, PT ;  /* 0x0000000a0300720c */ /* 0x040fe20003f64070 */
[----:B------:R-:W-:Y:S02]  /*181e0*/  IMAD R9, R3, R5, R9 ;  /* 0x0000000503097224 */ /* 0x000fe400078e0209 */
[----:B------:R-:W-:Y:S02]  /*181f0*/  VIADD R5, R0, 0x35 ;  /* 0x0000003500057836 */ /* 0x000fe40000000000 */
[----:B------:R-:W-:Y:S02]  /*18200*/  IMAD.MOV.U32 R15, RZ, RZ, R11 ;  /* 0x000000ffff0f7224 */ /* 0x000fe400078e000b */
[----:B------:R-:W-:Y:S01]  /*18210*/  IMAD.HI.U32 R11, R4, R8, RZ ;  /* 0x00000008040b7227 */ /* 0x000fe200078e00ff */
[----:B------:R-:W-:-:S03]  /*18220*/  IABS R17, R5 ;  /* 0x0000000500117213 */ /* 0x000fc60000000000 */
[--C-:B------:R-:W-:Y:S02]  /*18230*/  @!P6 IMAD.IADD R2, R2, 0x1, -R3.reuse ;  /* 0x000000010202e824 */ /* 0x100fe400078e0a03 */
[----:B------:R-:W-:Y:S02]  /*18240*/  @!P3 IMAD.IADD R10, R10, 0x1, -R3 ;  /* 0x000000010a0ab824 */ /* 0x000fe400078e0a03 */
[----:B------:R-:W-:Y:S01]  /*18250*/  @!P0 IMAD.MOV R15, RZ, RZ, -R15 ;  /* 0x000000ffff0f8224 */ /* 0x000fe200078e0a0f */
[C---:B------:R-:W-:Y:S01]  /*18260*/  ISETP.GT.U32.AND P6, PT, R3.reuse, R2, PT ;  /* 0x000000020300720c */ /* 0x040fe20003fc4070 */
[----:B------:R-:W-:Y:S01]  /*18270*/  IMAD.MOV R11, RZ, RZ, -R11 ;  /* 0x000000ffff0b7224 */ /* 0x000fe200078e0a0b */
[C---:B------:R-:W-:Y:S01]  /*18280*/  ISETP.GT.U32.AND P3, PT, R3.reuse, R10, PT ;  /* 0x0000000a0300720c */ /* 0x040fe20003f64070 */
[----:B------:R-:W-:Y:S01]  /*18290*/  VIADD R12, R0, 0x34 ;  /* 0x00000034000c7836 */ /* 0x000fe20000000000 */
[----:B------:R-:W-:Y:S01]  /*182a0*/  ISETP.GE.AND P0, PT, R18, RZ, PT ;  /* 0x000000ff1200720c */ /* 0x000fe20003f06270 */
[----:B------:R0:W-:Y:S01]  /*182b0*/  STL [R1+0x124], R15 ;  /* 0x0001240f01007387 */ /* 0x0001e20000100800 */
[----:B------:R-:W-:Y:S01]  /*182c0*/  IABS R18, R18 ;  /* 0x0000001200127213 */ /* 0x000fe20000000000 */
[----:B------:R-:W-:Y:S01]  /*182d0*/  IMAD R8, R3, R11, R8 ;  /* 0x0000000b03087224 */ /* 0x000fe200078e0208 */
[----:B------:R-:W-:Y:S01]  /*182e0*/  IABS R16, R12 ;  /* 0x0000000c00107213 */ /* 0x000fe20000000000 */
[----:B------:R1:W-:Y:S02]  /*182f0*/  STL [R1+0x128], R7 ;  /* 0x0001280701007387 */ /* 0x0003e40000100800 */
[----:B------:R-:W-:-:S04]  /*18300*/  IMAD.HI.U32 R11, R4, R18, RZ ;  /* 0x00000012040b7227 */ /* 0x000fc800078e00ff */
[----:B0-----:R-:W-:-:S04]  /*18310*/  IMAD.HI.U32 R15, R4, R17, RZ ;  /* 0x00000011040f7227 */ /* 0x001fc800078e00ff */
[----:B------:R-:W-:Y:S01]  /*18320*/  @!P3 IMAD.IADD R10, R10, 0x1, -R3 ;  /* 0x000000010a0ab824 */ /* 0x000fe200078e0a03 */
[----:B------:R-:W-:Y:S01]  /*18330*/  ISETP.GT.U32.AND P3, PT, R3, R8, PT ;  /* 0x000000080300720c */ /* 0x000fe20003f64070 */
[----:B------:R-:W-:Y:S02]  /*18340*/  IMAD.MOV R15, RZ, RZ, -R15 ;  /* 0x000000ffff0f7224 */ /* 0x000fe400078e0a0f */
[----:B------:R-:W-:-:S04]  /*18350*/  IMAD.HI.U32 R14, R4, R16, RZ ;  /* 0x00000010040e7227 */ /* 0x000fc800078e00ff */
[----:B------:R-:W-:Y:S02]  /*18360*/  IMAD.MOV R11, RZ, RZ, -R11 ;  /* 0x000000ffff0b7224 */ /* 0x000fe400078e0a0b */
[C---:B------:R-:W-:Y:S02]  /*18370*/  IMAD R17, R3.reuse, R15, R17 ;  /* 0x0000000f03117224 */ /* 0x040fe400078e0211 */
[----:B------:R-:W-:Y:S01]  /*18380*/  @!P6 IMAD.IADD R2, R2, 0x1, -R3 ;  /* 0x000000010202e824 */ /* 0x000fe200078e0a03 */
[C---:B------:R-:W-:Y:S01]  /*18390*/  ISETP.GT.U32.AND P6, PT, R3.reuse, R9, PT ;  /* 0x000000090300720c */ /* 0x040fe20003fc4070 */
[----:B------:R-:W-:Y:S02]  /*183a0*/  IMAD.MOV R15, RZ, RZ, -R14 ;  /* 0x000000ffff0f7224 */ /* 0x000fe400078e0a0e */
[C---:B------:R-:W-:Y:S01]  /*183b0*/  IMAD R18, R3.reuse, R11, R18 ;  /* 0x0000000b03127224 */ /* 0x040fe200078e0212 */
[----:B------:R-:W-:Y:S01]  /*183c0*/  IABS R11, R19 ;  /* 0x00000013000b7213 */ /* 0x000fe20000000000 */
[----:B------:R-:W-:-:S02]  /*183d0*/  IMAD R16, R3, R15, R16 ;  /* 0x0000000f03107224 */ /* 0x000fc400078e0210 */
[----:B------:R-:W-:Y:S02]  /*183e0*/  IMAD.MOV.U32 R21, RZ, RZ, R2 ;  /* 0x000000ffff157224 */ /* 0x000fe400078e0002 */
[----:B------:R-:W-:Y:S01]  /*183f0*/  @!P3 IMAD.IADD R8, R8, 0x1, -R3 ;  /* 0x000000010808b824 */ /* 0x000fe200078e0a03 */
[C---:B------:R-:W-:Y:S01]  /*18400*/  ISETP.GT.U32.AND P3, PT, R3.reuse, R16, PT ;  /* 0x000000100300720c */ /* 0x040fe20003f64070 */
[----:B------:R-:W-:Y:S01]  /*18410*/  @!P5 IMAD.MOV R21, RZ, RZ, -R21 ;  /* 0x000000ffff15d224 */ /* 0x000fe200078e0a15 */
[----:B------:R-:W-:Y:S01]  /*18420*/  ISETP.GT.U32.AND P5, PT, R3, R18, PT ;  /* 0x000000120300720c */ /* 0x000fe20003fa4070 */
[----:B------:R-:W-:-:S03]  /*18430*/  IMAD.HI.U32 R2, R4, R11, RZ ;  /* 0x0000000b04027227 */ /* 0x000fc600078e00ff */
[----:B------:R0:W-:Y:S01]  /*18440*/  STL [R1+0x10c], R21 ;  /* 0x00010c1501007387 */ /* 0x0001e20000100800 */
[----:B-1----:R-:W-:Y:S02]  /*18450*/  IMAD.MOV.U32 R7, RZ, RZ, R10 ;  /* 0x000000ffff077224 */ /* 0x002fe400078e000a */
[----:B------:R-:W-:Y:S02]  /*18460*/  IMAD.MOV R2, RZ, RZ, -R2 ;  /* 0x000000ffff027224 */ /* 0x000fe400078e0a02 */
[----:B------:R-:W-:Y:S02]  /*18470*/  @!P6 IMAD.IADD R9, R9, 0x1, -R3 ;  /* 0x000000010909e824 */ /* 0x000fe400078e0a03 */
[----:B------:R-:W-:Y:S01]  /*18480*/  @!P1 IMAD.MOV R7, RZ, RZ, -R7 ;  /* 0x000000ffff079224 */ /* 0x000fe200078e0a07 */
[C---:B------:R-:W-:Y:S01]  /*18490*/  ISETP.GT.U32.AND P1, PT, R3.reuse, R17, PT ;  /* 0x000000110300720c */ /* 0x040fe20003f24070 */
[C---:B------:R-:W-:Y:S01]  /*184a0*/  IMAD R11, R3.reuse, R2, R11 ;  /* 0x00000002030b7224 */ /* 0x040fe200078e020b */
[C---:B------:R-:W-:Y:S01]  /*184b0*/  ISETP.GT.U32.AND P6, PT, R3.reuse, R9, PT ;  /* 0x000000090300720c */ /* 0x040fe20003fc4070 */
[----:B------:R-:W-:Y:S01]  /*184c0*/  VIADD R2, R0, 0x31 ;  /* 0x0000003100027836 */ /* 0x000fe20000000000 */
[----:B------:R1:W-:Y:S01]  /*184d0*/  STL [R1+0x108], R7 ;  /* 0x0001080701007387 */ /* 0x0003e20000100800 */
[--C-:B------:R-:W-:Y:S01]  /*184e0*/  @!P5 IMAD.IADD R18, R18, 0x1, -R3.reuse ;  /* 0x000000011212d824 */ /* 0x100fe200078e0a03 */
[----:B------:R-:W-:Y:S01]  /*184f0*/  ISETP.GT.U32.AND P5, PT, R3, R8, PT ;  /* 0x000000080300720c */ /* 0x000fe20003fa4070 */
[----:B------:R-:W-:Y:S01]  /*18500*/  @!P3 IMAD.IADD R16, R16, 0x1, -R3 ;  /* 0x000000011010b824 */ /* 0x000fe200078e0a03 */
[----:B------:R-:W-:Y:S01]  /*18510*/  IABS R10, R2 ;  /* 0x00000002000a7213 */ /* 0x000fe20000000000 */
[----:B------:R-:W-:-:S03]  /*18520*/  IMAD.HI.U32 R14, R4, R13, RZ ;  /* 0x0000000d040e7227 */ /* 0x000fc600078e00ff */
[----:B------:R-:W-:Y:S01]  /*18530*/  ISETP.GT.U32.AND P3, PT, R3, R16, PT ;  /* 0x000000100300720c */ /* 0x000fe20003f64070 */
[----:B------:R-:W-:Y:S02]  /*18540*/  IMAD.MOV R14, RZ, RZ, -R14 ;  /* 0x000000ffff0e7224 */ /* 0x000fe400078e0a0e */
[----:B0-----:R-:W-:-:S04]  /*18550*/  IMAD.HI.U32 R21, R4, R10, RZ ;  /* 0x0000000a04157227 */ /* 0x001fc800078e00ff */
[--C-:B------:R-:W-:Y:S01]  /*18560*/  @!P1 IMAD.IADD R17, R17, 0x1, -R3.reuse ;  /* 0x0000000111119824 */ /* 0x100fe200078e0a03 */
[----:B------:R-:W-:Y:S01]  /*18570*/  ISETP.GT.U32.AND P1, PT, R3, R18, PT ;  /* 0x000000120300720c */ /* 0x000fe20003f24070 */
[----:B------:R-:W-:Y:S01]  /*18580*/  @!P6 IMAD.IADD R9, R9, 0x1, -R3 ;  /* 0x000000010909e824 */ /* 0x000fe200078e0a03 */
[----:B------:R-:W-:Y:S01]  /*18590*/  ISETP.GE.AND P6, PT, R5, RZ, PT ;  /* 0x000000ff0500720c */ /* 0x000fe20003fc6270 */
[C---:B------:R-:W-:Y:S02]  /*185a0*/  IMAD R13, R3.reuse, R14, R13 ;  /* 0x0000000e030d7224 */ /* 0x040fe400078e020d */
[----:B------:R-:W-:Y:S02]  /*185b0*/  IMAD.MOV R21, RZ, RZ, -R21 ;  /* 0x000000ffff157224 */ /* 0x000fe400078e0a15 */
[----:B-1----:R-:W-:Y:S02]  /*185c0*/  IMAD.MOV.U32 R7, RZ, RZ, R9 ;  /* 0x000000ffff077224 */ /* 0x002fe400078e0009 */
[----:B------:R-:W-:Y:S01]  /*185d0*/  @!P5 IMAD.IADD R8, R8, 0x1, -R3 ;  /* 0x000000010808d824 */ /* 0x000fe200078e0a03 */
[C---:B------:R-:W-:Y:S01]  /*185e0*/  ISETP.GT.U32.AND P5, PT, R3.reuse, R13, PT ;  /* 0x0000000d0300720c */ /* 0x040fe20003fa4070 */
[----:B------:R-:W-:-:S02]  /*185f0*/  IMAD R10, R3, R21, R10 ;  /* 0x00000015030a7224 */ /* 0x000fc400078e020a */
[----:B------:R-:W-:Y:S01]  /*18600*/  @!P2 IMAD.MOV R7, RZ, RZ, -R7 ;  /* 0x000000ffff07a224 */ /* 0x000fe200078e0a07 */
[C---:B------:R-:W-:Y:S01]  /*18610*/  ISETP.GT.U32.AND P2, PT, R3.reuse, R17, PT ;  /* 0x000000110300720c */ /* 0x040fe20003f44070 */
[--C-:B------:R-:W-:Y:S01]  /*18620*/  @!P3 IMAD.IADD R16, R16, 0x1, -R3.reuse ;  /* 0x000000011010b824 */ /* 0x100fe200078e0a03 */
[C---:B------:R-:W-:Y:S01]  /*18630*/  ISETP.GT.U32.AND P3, PT, R3.reuse, R10, PT ;  /* 0x0000000a0300720c */ /* 0x040fe20003f64070 */
[----:B------:R-:W-:Y:S01]  /*18640*/  VIADD R5, R0, 0x30 ;  /* 0x0000003000057836 */ /* 0x000fe20000000000 */
[----:B------:R0:W-:Y:S01]  /*18650*/  STL [R1+0x100], R7 ;  /* 0x0001000701007387 */ /* 0x0001e20000100800 */
[--C-:B------:R-:W-:Y:S01]  /*18660*/  @!P1 IMAD.IADD R18, R18, 0x1, -R3.reuse ;  /* 0x0000000112129824 */ /* 0x100fe200078e0a03 */
[----:B------:R-:W-:Y:S01]  /*18670*/  ISETP.GT.U32.AND P1, PT, R3, R11, PT ;  /* 0x0000000b0300720c */ /* 0x000fe20003f24070 */
[----:B------:R-:W-:Y:S01]  /*18680*/  VIADD R15, R0, 0x2f ;  /* 0x0000002f000f7836 */ /* 0x000fe20000000000 */
[----:B------:R-:W-:Y:S01]  /*18690*/  IABS R9, R5 ;  /* 0x0000000500097213 */ /* 0x000fe20000000000 */
[----:B------:R-:W-:Y:S01]  /*186a0*/  @!P5 IMAD.IADD R13, R13, 0x1, -R3 ;  /* 0x000000010d0dd824 */ /* 0x000fe200078e0a03 */
[----:B------:R-:W-:Y:S01]  /*186b0*/  ISETP.GE.AND P5, PT, R20, RZ, PT ;  /* 0x000000ff1400720c */ /* 0x000fe20003fa6270 */
[----:B------:R-:W-:Y:S01]  /*186c0*/  IMAD.MOV.U32 R22, RZ, RZ, R8 ;  /* 0x000000ffff167224 */ /* 0x000fe200078e0008 */
[----:B------:R-:W-:Y:S01]  /*186d0*/  IABS R14, R15 ;  /* 0x0000000f000e7213 */ /* 0x000fe20000000000 */
[----:B------:R-:W-:-:S04]  /*186e0*/  IMAD.HI.U32 R21, R4, R9, RZ ;  /* 0x0000000904157227 */ /* 0x000fc800078e00ff */
[--C-:B------:R-:W-:Y:S01]  /*186f0*/  @!P2 IMAD.IADD R17, R17, 0x1, -R3.reuse ;  /* 0x000000011111a824 */ /* 0x100fe200078e0a03 */
[----:B------:R-:W-:Y:S01]  /*18700*/  ISETP.GE.AND P2, PT, R12, RZ, PT ;  /* 0x000000ff0c00720c */ /* 0x000fe20003f46270 */
[----:B------:R-:W-:Y:S01]  /*18710*/  @!P3 IMAD.IADD R10, R10, 0x1, -R3 ;  /* 0x000000010a0ab824 */ /* 0x000fe200078e0a03 */
[----:B------:R-:W-:Y:S01]  /*18720*/  ISETP.GT.U32.AND P3, PT, R3, R13, PT ;  /* 0x0000000d0300720c */ /* 0x000fe20003f64070 */
[----:B------:R-:W-:-:S04]  /*18730*/  IMAD.HI.U32 R12, R4, R14, RZ ;  /* 0x0000000e040c7227 */ /* 0x000fc800078e00ff */
[----:B------:R-:W-:Y:S02]  /*18740*/  IMAD.MOV R21, RZ, RZ, -R21 ;  /* 0x000000ffff157224 */ /* 0x000fe400078e0a15 */
[----:B0-----:R-:W-:Y:S02]  /*18750*/  IMAD.MOV.U32 R7, RZ, RZ, R18 ;  /* 0x000000ffff077224 */ /* 0x001fe400078e0012 */
[----:B------:R-:W-:Y:S01]  /*18760*/  @!P1 IMAD.IADD R11, R11, 0x1, -R3 ;  /* 0x000000010b0b9824 */ /* 0x000fe200078e0a03 */
[----:B------:R-:W-:Y:S01]  /*18770*/  ISETP.GE.AND P1, PT, R19, RZ, PT ;  /* 0x000000ff1300720c */ /* 0x000fe20003f26270 */
[----:B------:R-:W-:Y:S02]  /*18780*/  IMAD.MOV R20, RZ, RZ, -R12 ;  /* 0x000000ffff147224 */ /* 0x000fe400078e0a0c */
[C---:B------:R-:W-:Y:S02]  /*18790*/  IMAD R9, R3.reuse, R21, R9 ;  /* 0x0000001503097224 */ /* 0x040fe400078e0209 */
[----:B------:R-:W-:Y:S01]  /*187a0*/  @!P4 IMAD.MOV R22, RZ, RZ, -R22 ;  /* 0x000000ffff16c224 */ /* 0x000fe200078e0a16 */
[C---:B------:R-:W-:Y:S01]  /*187b0*/  ISETP.GT.U32.AND P4, PT, R3.reuse, R10, PT ;  /* 0x0000000a0300720c */ /* 0x040fe20003f84070 */
[----:B------:R-:W-:Y:S01]  /*187c0*/  @!P0 IMAD.MOV R7, RZ, RZ, -R7 ;  /* 0x000000ffff078224 */ /* 0x000fe200078e0a07 */
[C---:B------:R-:W-:Y:S01]  /*187d0*/  ISETP.GT.U32.AND P0, PT, R3.reuse, R11, PT ;  /* 0x0000000b0300720c */ /* 0x040fe20003f04070 */
[C---:B------:R-:W-:Y:S01]  /*187e0*/  IMAD R14, R3.reuse, R20, R14 ;  /* 0x00000014030e7224 */ /* 0x040fe200078e020e */
[----:B------:R-:W-:Y:S01]  /*187f0*/  STL [R1+0xb8], R22 ;  /* 0x0000b81601007387 */ /* 0x000fe20000100800 */
[----:B------:R-:W-:Y:S01]  /*18800*/  @!P6 IMAD.MOV R17, RZ, RZ, -R17 ;  /* 0x000000ffff11e224 */ /* 0x000fe200078e0a11 */
[----:B------:R-:W-:Y:S01]  /*18810*/  ISETP.GT.U32.AND P6, PT, R3, R9, PT ;  /* 0x000000090300720c */ /* 0x000fe20003fc4070 */
[----:B------:R-:W-:Y:S01]  /*18820*/  @!P3 IMAD.IADD R13, R13, 0x1, -R3 ;  /* 0x000000010d0db824 */ /* 0x000fe200078e0a03 */
[----:B------:R0:W-:Y:S01]  /*18830*/  STL [R1+0xc0], R7 ;  /* 0x0000c00701007387 */ /* 0x0001e20000100800 */
[----:B------:R-:W-:Y:S01]  /*18840*/  ISETP.GT.U32.AND P3, PT, R3, R14, PT ;  /* 0x0000000e0300720c */ /* 0x000fe20003f64070 */
[----:B------:R-:W-:-:S02]  /*18850*/  VIADD R12, R0, 0x2e ;  /* 0x0000002e000c7836 */ /* 0x000fc40000000000 */
[----:B------:R-:W-:Y:S01]  /*18860*/  STL [R1+0xc8], R17 ;  /* 0x0000c81101007387 */ /* 0x000fe20000100800 */
[--C-:B------:R-:W-:Y:S01]  /*18870*/  @!P4 IMAD.IADD R10, R10, 0x1, -R3.reuse ;  /* 0x000000010a0ac824 */ /* 0x100fe200078e0a03 */
[----:B------:R-:W-:Y:S01]  /*18880*/  ISETP.GE.AND P4, PT, R15, RZ, PT ;  /* 0x000000ff0f00720c */ /* 0x000fe20003f86270 */
[--C-:B------:R-:W-:Y:S01]  /*18890*/  @!P0 IMAD.IADD R11, R11, 0x1, -R3.reuse ;  /* 0x000000010b0b8824 */ /* 0x100fe200078e0a03 */
[----:B------:R-:W-:Y:S01]  /*188a0*/  IABS R8, R12 ;  /* 0x0000000c00087213 */ /* 0x000fe20000000000 */
[----:B0-----:R-:W-:Y:S01]  /*188b0*/  IMAD.MOV.U32 R7, RZ, RZ, R16 ;  /* 0x000000ffff077224 */ /* 0x001fe200078e0010 */
[----:B------:R-:W-:Y:S01]  /*188c0*/  ISETP.GE.AND P0, PT, R5, RZ, PT ;  /* 0x000000ff0500720c */ /* 0x000fe20003f06270 */
[----:B------:R-:W-:Y:S01]  /*188d0*/  @!P6 IMAD.IADD R9, R9, 0x1, -R3 ;  /* 0x000000010909e824 */ /* 0x000fe200078e0a03 */
[----:B------:R-:W-:Y:S01]  /*188e0*/  ISETP.GE.AND P6, PT, R12, RZ, PT ;  /* 0x000000ff0c00720c */ /* 0x000fe20003fc6270 */
[----:B------:R-:W-:Y:S01]  /*188f0*/  @!P2 IMAD.MOV R7, RZ, RZ, -R7 ;  /* 0x000000ffff07a224 */ /* 0x000fe200078e0a07 */
[----:B------:R-:W-:Y:S01]  /*18900*/  ISETP.GE.AND P2, PT, R2, RZ, PT ;  /* 0x000000ff0200720c */ /* 0x000fe20003f46270 */
[----:B------:R-:W-:-:S02]  /*18910*/  VIADD R2, R0, 0x2d ;  /* 0x0000002d00027836 */ /* 0x000fc40000000000 */
[----:B------:R-:W-:Y:S01]  /*18920*/  IMAD.HI.U32 R16, R4, R8, RZ ;  /* 0x0000000804107227 */ /* 0x000fe200078e00ff */
[----:B------:R0:W-:Y:S02]  /*18930*/  STL [R1+0xdc], R7 ;  /* 0x0000dc0701007387 */ /* 0x0001e40000100800 */
[----:B------:R-:W-:Y:S01]  /*18940*/  IABS R5, R2 ;  /* 0x0000000200057213 */ /* 0x000fe20000000000 */
[----:B------:R-:W-:Y:S01]  /*18950*/  @!P3 IMAD.IADD R14, R14, 0x1, -R3 ;  /* 0x000000010e0eb824 */ /* 0x000fe200078e0a03 */
[----:B------:R-:W-:Y:S01]  /*18960*/  ISETP.GT.U32.AND P3, PT, R3, R9, PT ;  /* 0x000000090300720c */ /* 0x000fe20003f64070 */
[----:B------:R-:W-:Y:S02]  /*18970*/  IMAD.MOV R16, RZ, RZ, -R16 ;  /* 0x000000ffff107224 */ /* 0x000fe400078e0a10 */
[----:B------:R-:W-:-:S04]  /*18980*/  IMAD.HI.U32 R12, R4, R5, RZ ;  /* 0x00000005040c7227 */ /* 0x000fc800078e00ff */
[----:B0-----:R-:W-:Y:S02]  /*18990*/  IMAD.MOV.U32 R7, RZ, RZ, R13 ;  /* 0x000000ffff077224 */ /* 0x001fe400078e000d */
[C---:B------:R-:W-:Y:S02]  /*189a0*/  IMAD R8, R3.reuse, R16, R8 ;  /* 0x0000001003087224 */ /* 0x040fe400078e0208 */
[----:B------:R-:W-:Y:S01]  /*189b0*/  @!P5 IMAD.MOV R7, RZ, RZ, -R7 ;  /* 0x000000ffff07d224 */ /* 0x000fe200078e0a07 */
[C---:B------:R-:W-:Y:S01]  /*189c0*/  ISETP.GT.U32.AND P5, PT, R3.reuse, R14, PT ;  /* 0x0000000e0300720c */ /* 0x040fe20003fa4070 */
[----:B------:R-:W-:Y:S02]  /*189d0*/  IMAD.MOV R12, RZ, RZ, -R12 ;  /* 0x000000ffff0c7224 */ /* 0x000fe400078e0a0c */
[----:B------:R-:W-:Y:S01]  /*189e0*/  @!P1 IMAD.MOV R11, RZ, RZ, -R11 ;  /* 0x000000ffff0b9224 */ /* 0x000fe200078e0a0b */
[----:B------:R0:W-:Y:S01]  /*189f0*/  STL [R1+0xe0], R7 ;  /* 0x0000e00701007387 */ /* 0x0001e20000100800 */
[----:B------:R-:W-:Y:S01]  /*18a00*/  IMAD R5, R3, R12, R5 ;  /* 0x0000000c03057224 */ /* 0x000fe200078e0205 */
[----:B------:R-:W-:Y:S01]  /*18a10*/  ISETP.GE.AND P1, PT, R2, RZ, PT ;  /* 0x000000ff0200720c */ /* 0x000fe20003f26270 */
[----:B------:R-:W-:Y:S01]  /*18a20*/  @!P3 IMAD.IADD R9, R9, 0x1, -R3 ;  /* 0x000000010909b824 */ /* 0x000fe200078e0a03 */
[----:B------:R1:W-:Y:S01]  /*18a30*/  STL [R1+0xe4], R11 ;  /* 0x0000e40b01007387 */ /* 0x0003e20000100800 */
[C---:B------:R-:W-:Y:S01]  /*18a40*/  VIADD R2, R0.reuse, 0x2a ;  /* 0x0000002a00027836 */ /* 0x040fe20000000000 */
[----:B------:R-:W-:Y:S01]  /*18a50*/  ISETP.GT.U32.AND P3, PT, R3, R5, PT ;  /* 0x000000050300720c */ /* 0x000fe20003f64070 */
[----:B------:R-:W-:-:S02]  /*18a60*/  VIADD R16, R0, 0x27 ;  /* 0x0000002700107836 */ /* 0x000fc40000000000 */
[----:B------:R-:W-:Y:S02]  /*18a70*/  @!P5 IMAD.IADD R14, R14, 0x1, -R3 ;  /* 0x000000010e0ed824 */ /* 0x000fe400078e0a03 */
[----:B0-----:R-:W-:Y:S01]  /*18a80*/  IMAD.MOV.U32 R7, RZ, RZ, R10 ;  /* 0x000000ffff077224 */ /* 0x001fe200078e000a */
[----:B------:R-:W-:Y:S01]  /*18a90*/  IABS R22, R16 ;  /* 0x0000001000167213 */ /* 0x000fe20000000000 */
[C---:B------:R-:W-:Y:S02]  /*18aa0*/  VIADD R10, R0.reuse, 0x2b ;  /* 0x0000002b000a7836 */ /* 0x040fe40000000000 */
[----:B------:R-:W-:Y:S01]  /*18ab0*/  @!P2 IMAD.MOV R7, RZ, RZ, -R7 ;  /* 0x000000ffff07a224 */ /* 0x000fe200078e0a07 */
[----:B------:R-:W-:Y:S01]  /*18ac0*/  ISETP.GT.U32.AND P2, PT, R3, R8, PT ;  /* 0x000000080300720c */ /* 0x000fe20003f44070 */
[----:B-1----:R-:W-:Y:S01]  /*18ad0*/  VIADD R11, R0, 0x2c ;  /* 0x0000002c000b7836 */ /* 0x002fe20000000000 */
[----:B------:R-:W-:Y:S01]  /*18ae0*/  IABS R18, R10 ;  /* 0x0000000a00127213 */ /* 0x000fe20000000000 */
[----:B------:R-:W-:Y:S01]  /*18af0*/  @!P3 IMAD.IADD R5, R5, 0x1, -R3 ;  /* 0x000000010505b824 */ /* 0x000fe200078e0a03 */
[----:B------:R0:W-:Y:S02]  /*18b00*/  STL [R1+0xf4], R7 ;  /* 0x0000f40701007387 */ /* 0x0001e40000100800 */
[----:B------:R-:W-:-:S02]  /*18b10*/  IABS R12, R11 ;  /* 0x0000000b000c7213 */ /* 0x000fc40000000000 */
[----:B------:R-:W-:Y:S02]  /*18b20*/  ISETP.GE.AND P5, PT, R11, RZ, PT ;  /* 0x000000ff0b00720c */ /* 0x000fe40003fa6270 */
[----:B------:R-:W-:Y:S01]  /*18b30*/  IABS R11, R2 ;  /* 0x00000002000b7213 */ /* 0x000fe20000000000 */
[----:B------:R-:W-:-:S04]  /*18b40*/  IMAD.HI.U32 R13, R4, R12, RZ ;  /* 0x0000000c040d7227 */ /* 0x000fc800078e00ff */
[----:B0-----:R-:W-:Y:S02]  /*18b50*/  IMAD.MOV.U32 R7, RZ, RZ, R9 ;  /* 0x000000ffff077224 */ /* 0x001fe400078e0009 */
[----:B------:R-:W-:Y:S01]  /*18b60*/  @!P2 IMAD.IADD R8, R8, 0x1, -R3 ;  /* 0x000000010808a824 */ /* 0x000fe200078e0a03 */
[----:B------:R-:W-:Y:S01]  /*18b70*/  ISETP.GE.AND P2, PT, R10, RZ, PT ;  /* 0x000000ff0a00720c */ /* 0x000fe20003f46270 */
[----:B------:R-:W-:Y:S01]  /*18b80*/  @!P0 IMAD.MOV R7, RZ, RZ, -R7 ;  /* 0x000000ffff078224 */ /* 0x000fe200078e0a07 */
[C---:B------:R-:W-:Y:S01]  /*18b90*/  ISETP.GT.U32.AND P0, PT, R3.reuse, R5, PT ;  /* 0x000000050300720c */ /* 0x040fe20003f04070 */
[----:B------:R-:W-:Y:S01]  /*18ba0*/  IMAD.MOV R13, RZ, RZ, -R13 ;  /* 0x000000ffff0d7224 */ /* 0x000fe200078e0a0d */
[----:B------:R-:W-:Y:S01]  /*18bb0*/  ISETP.GT.U32.AND P3, PT, R3, R8, PT ;  /* 0x000000080300720c */ /* 0x000fe20003f64070 */
[----:B------:R-:W-:Y:S01]  /*18bc0*/  IMAD.MOV.U32 R10, RZ, RZ, R11 ;  /* 0x000000ffff0a7224 */ /* 0x000fe200078e000b */
[----:B------:R0:W-:Y:S01]  /*18bd0*/  STL [R1+0xf8], R7 ;  /* 0x0000f80701007387 */ /* 0x0001e20000100800 */
[----:B------:R-:W-:-:S04]  /*18be0*/  IMAD.HI.U32 R11, R4, R18, RZ ;  /* 0x00000012040b7227 */ /* 0x000fc800078e00ff */
[----:B------:R-:W-:Y:S02]  /*18bf0*/  IMAD.MOV R11, RZ, RZ, -R11 ;  /* 0x000000ffff0b7224 */ /* 0x000fe400078e0a0b */
[----:B------:R-:W-:-:S04]  /*18c00*/  IMAD.HI.U32 R9, R4, R10, RZ ;  /* 0x0000000a04097227 */ /* 0x000fc800078e00ff */
[----:B0-----:R-:W-:Y:S02]  /*18c10*/  IMAD.MOV.U32 R7, RZ, RZ, R14 ;  /* 0x000000ffff077224 */ /* 0x001fe400078e000e */
[----:B------:R-:W-:Y:S02]  /*18c20*/  @!P3 IMAD.IADD R8, R8, 0x1, -R3 ;  /* 0x000000010808b824 */ /* 0x000fe400078e0a03 */
[----:B------:R-:W-:Y:S01]  /*18c30*/  @!P4 IMAD.MOV R7, RZ, RZ, -R7 ;  /* 0x000000ffff07c224 */ /* 0x000fe200078e0a07 */
[----:B------:R-:W-:Y:S01]  /*18c40*/  ISETP.GE.AND P4, PT, R2, RZ, PT ;  /* 0x000000ff0200720c */ /* 0x000fe20003f86270 */
[C---:B------:R-:W-:Y:S01]  /*18c50*/  IMAD R2, R3.reuse, R13, R12 ;  /* 0x0000000d03027224 */ /* 0x040fe200078e020c */
[----:B------:R-:W-:Y:S01]  /*18c60*/  IABS R13, R6 ;  /* 0x00000006000d7213 */ /* 0x000fe20000000000 */
[C---:B------:R-:W-:Y:S01]  /*18c70*/  IMAD R18, R3.reuse, R11, R18 ;  /* 0x0000000b03127224 */ /* 0x040fe200078e0212 */
[----:B------:R0:W-:Y:S01]  /*18c80*/  STL [R1+0xe8], R7 ;  /* 0x0000e80701007387 */ /* 0x0001e20000100800 */
[----:B------:R-:W-:Y:S01]  /*18c90*/  IMAD.MOV.U32 R15, RZ, RZ, R8 ;  /* 0x000000ffff0f7224 */ /* 0x000fe200078e0008 */
[C---:B------:R-:W-:Y:S01]  /*18ca0*/  ISETP.GT.U32.AND P3, PT, R3.reuse, R2, PT ;  /* 0x000000020300720c */ /* 0x040fe20003f64070 */
[----:B------:R-:W-:Y:S01]  /*18cb0*/  VIADD R12, R0, 0x29 ;  /* 0x00000029000c7836 */ /* 0x000fe20000000000 */
[----:B------:R-:W1:Y:S01]  /*18cc0*/  I2F.RP R17, R13 ;  /* 0x0000000d00117306 */ /* 0x000e620000209400 */
[----:B------:R-:W-:Y:S01]  /*18cd0*/  @!P6 IMAD.MOV R15, RZ, RZ, -R15 ;  /* 0x000000ffff0fe224 */ /* 0x000fe200078e0a0f */
[----:B------:R-:W-:Y:S01]  /*18ce0*/  ISETP.GT.U32.AND P6, PT, R3, R18, PT ;  /* 0x000000120300720c */ /* 0x000fe20003fc4070 */
[----:B------:R-:W-:Y:S01]  /*18cf0*/  @!P0 IMAD.IADD R5, R5, 0x1, -R3 ;  /* 0x0000000105058824 */ /* 0x000fe200078e0a03 */
[----:B------:R-:W-:Y:S01]  /*18d00*/  ISETP.GE.AND P0, PT, R12, RZ, PT ;  /* 0x000000ff0c00720c */ /* 0x000fe20003f06270 */
[----:B------:R-:W-:Y:S01]  /*18d10*/  IMAD.MOV R9, RZ, RZ, -R9 ;  /* 0x000000ffff097224 */ /* 0x000fe200078e0a09 */
[----:B------:R-:W-:Y:S01]  /*18d20*/  IABS R12, R12 ;  /* 0x0000000c000c7213 */ /* 0x000fe20000000000 */
[----:B------:R-:W-:Y:S01]  /*18d30*/  VIADD R11, R0, 0x28 ;  /* 0x00000028000b7836 */ /* 0x000fe20000000000 */
[----:B------:R-:W-:Y:S01]  /*18d40*/  STL [R1+0xec], R15 ;  /* 0x0000ec0f01007387 */ /* 0x000fe20000100800 */
[----:B0-----:R-:W-:-:S02]  /*18d50*/  IMAD.MOV.U32 R7, RZ, RZ, R5 ;  /* 0x000000ffff077224 */ /* 0x001fc400078e0005 */
[--C-:B------:R-:W-:Y:S02]  /*18d60*/  @!P3 IMAD.IADD R2, R2, 0x1, -R3.reuse ;  /* 0x000000010202b824 */ /* 0x100fe400078e0a03 */
[C---:B------:R-:W-:Y:S02]  /*18d70*/  IMAD R10, R3.reuse, R9, R10 ;  /* 0x00000009030a7224 */ /* 0x040fe400078e020a */
[----:B------:R-:W-:Y:S01]  /*18d80*/  @!P6 IMAD.IADD R18, R18, 0x1, -R3 ;  /* 0x000000011212e824 */ /* 0x000fe200078e0a03 */
[----:B------:R-:W-:Y:S01]  /*18d90*/  ISETP.GT.U32.AND P3, PT, R3, R2, PT ;  /* 0x000000020300720c */ /* 0x000fe20003f64070 */
[----:B------:R-:W-:Y:S01]  /*18da0*/  @!P1 IMAD.MOV R7, RZ, RZ, -R7 ;  /* 0x000000ffff079224 */ /* 0x000fe200078e0a07 */
[----:B------:R-:W-:Y:S01]  /*18db0*/  ISETP.GE.AND P1, PT, R11, RZ, PT ;  /* 0x000000ff0b00720c */ /* 0x000fe20003f26270 */
[C---:B------:R-:W-:Y:S01]  /*18dc0*/  IMAD.HI.U32 R9, R4.reuse, R12, RZ ;  /* 0x0000000c04097227 */ /* 0x040fe200078e00ff */
[----:B------:R-:W-:Y:S01]  /*18dd0*/  ISETP.GT.U32.AND P6, PT, R3, R18, PT ;  /* 0x000000120300720c */ /* 0x000fe20003fc4070 */
[----:B-1----:R-:W0:Y:S01]  /*18de0*/  MUFU.RCP R17, R17 ;  /* 0x0000001100117308 */ /* 0x002e220000001000 */
[----:B------:R-:W-:Y:S01]  /*18df0*/  IABS R11, R11 ;  /* 0x0000000b000b7213 */ /* 0x000fe20000000000 */
[----:B------:R-:W-:Y:S01]  /*18e00*/  IMAD.MOV R9, RZ, RZ, -R9 ;  /* 0x000000ffff097224 */ /* 0x000fe200078e0a09 */
[----:B------:R1:W-:Y:S01]  /*18e10*/  STL [R1+0xf0], R7 ;  /* 0x0000f00701007387 */ /* 0x0003e20000100800 */
[----:B------:R-:W-:-:S04]  /*18e20*/  IMAD.HI.U32 R5, R4, R22, RZ ;  /* 0x0000001604057227 */ /* 0x000fc800078e00ff */
[----:B------:R-:W-:Y:S01]  /*18e30*/  @!P3 IMAD.IADD R2, R2, 0x1, -R3 ;  /* 0x000000010202b824 */ /* 0x000fe200078e0a03 */
[----:B------:R-:W-:Y:S01]  /*18e40*/  ISETP.GT.U32.AND P3, PT, R3, R10, PT ;  /* 0x0000000a0300720c */ /* 0x000fe20003f64070 */
[----:B------:R-:W-:-:S04]  /*18e50*/  IMAD.HI.U32 R8, R4, R11, RZ ;  /* 0x0000000b04087227 */ /* 0x000fc800078e00ff */
[C---:B------:R-:W-:Y:S02]  /*18e60*/  IMAD R12, R3.reuse, R9, R12 ;  /* 0x00000009030c7224 */ /* 0x040fe400078e020c */
[----:B------:R-:W-:Y:S02]  /*18e70*/  IMAD.MOV R8, RZ, RZ, -R8 ;  /* 0x000000ffff087224 */ /* 0x000fe400078e0a08 */
[----:B------:R-:W-:Y:S01]  /*18e80*/  @!P6 IMAD.IADD R18, R18, 0x1, -R3 ;  /* 0x000000011212e824 */ /* 0x000fe200078e0a03 */
[C---:B------:R-:W-:Y:S01]  /*18e90*/  ISETP.GT.U32.AND P6, PT, R3.reuse, R12, PT ;  /* 0x0000000c0300720c */ /* 0x040fe20003fc4070 */
[----:B-1----:R-:W-:Y:S02]  /*18ea0*/  IMAD.MOV.U32 R7, RZ, RZ, R2 ;  /* 0x000000ffff077224 */ /* 0x002fe400078e0002 */
[----:B------:R-:W-:Y:S02]  /*18eb0*/  IMAD R11, R3, R8, R11 ;  /* 0x00000008030b7224 */ /* 0x000fe400078e020b */
[----:B------:R-:W-:-:S02]  /*18ec0*/  @!P5 IMAD.MOV R7, RZ, RZ, -R7 ;  /* 0x000000ffff07d224 */ /* 0x000fc400078e0a07 */
[----:B------:R-:W-:Y:S02]  /*18ed0*/  IMAD.MOV R5, RZ, RZ, -R5 ;  /* 0x000000ffff057224 */ /* 0x000fe400078e0a05 */
[----:B------:R-:W-:Y:S01]  /*18ee0*/  VIADD R8, R0, 0x24 ;  /* 0x0000002400087836 */ /* 0x000fe20000000000 */
[----:B------:R1:W-:Y:S01]  /*18ef0*/  STL [R1+0xd8], R7 ;  /* 0x0000d80701007387 */ /* 0x0003e20000100800 */
[--C-:B------:R-:W-:Y:S01]  /*18f00*/  @!P3 IMAD.IADD R10, R10, 0x1, -R3.reuse ;  /* 0x000000010a0ab824 */ /* 0x100fe200078e0a03 */
[C---:B------:R-:W-:Y:S01]  /*18f10*/  ISETP.GT.U32.AND P3, PT, R3.reuse, R11, PT ;  /* 0x0000000b0300720c */ /* 0x040fe20003f64070 */
[C---:B------:R-:W-:Y:S01]  /*18f20*/  IMAD R22, R3.reuse, R5, R22 ;  /* 0x0000000503167224 */ /* 0x040fe200078e0216 */
[----:B------:R-:W-:Y:S01]  /*18f30*/  IABS R5, R8 ;  /* 0x0000000800057213 */ /* 0x000fe20000000000 */
[----:B------:R-:W-:Y:S02]  /*18f40*/  VIADD R15, R0, 0x25 ;  /* 0x00000025000f7836 */ /* 0x000fe40000000000 */
[----:B------:R-:W-:Y:S01]  /*18f50*/  @!P6 IMAD.IADD R12, R12, 0x1, -R3 ;  /* 0x000000010c0ce824 */ /* 0x000fe200078e0a03 */
[----:B------:R-:W-:Y:S01]  /*18f60*/  ISETP.GT.U32.AND P6, PT, R3, R10, PT ;  /* 0x0000000a0300720c */ /* 0x000fe20003fc4070 */
[----:B------:R-:W-:Y:S01]  /*18f70*/  VIADD R14, R0, 0x26 ;  /* 0x00000026000e7836 */ /* 0x000fe20000000000 */
[----:B------:R-:W-:Y:S01]  /*18f80*/  IABS R19, R15 ;  /* 0x0000000f00137213 */ /* 0x000fe20000000000 */
[----:B-1----:R-:W-:-:S02]  /*18f90*/  IMAD.MOV.U32 R7, RZ, RZ, R18 ;  /* 0x000000ffff077224 */ /* 0x002fc400078e0012 */
[----:B------:R-:W-:Y:S01]  /*18fa0*/  IMAD.HI.U32 R2, R4, R5, RZ ;  /* 0x0000000504027227 */ /* 0x000fe200078e00ff */
[----:B------:R-:W-:-:S03]  /*18fb0*/  IABS R21, R14 ;  /* 0x0000000e00157213 */ /* 0x000fc60000000000 */
[----:B------:R-:W-:Y:S01]  /*18fc0*/  @!P2 IMAD.MOV R7, RZ, RZ, -R7 ;  /* 0x000000ffff07a224 */ /* 0x000fe200078e0a07 */
[----:B------:R-:W-:Y:S01]  /*18fd0*/  ISETP.GT.U32.AND P2, PT, R3, R22, PT ;  /* 0x000000160300720c */ /* 0x000fe20003f44070 */
        /* <DEDUP_REMOVED lines=8> */
[----:B------:R-:W-:Y:S02]  /*19060*/  IMAD.MOV R20, RZ, RZ, -R20 ;  /* 0x000000ffff147224 */ /* 0x000fe400078e0a14 */
[--C-:B------:R-:W-:Y:S02]  /*19070*/  @!P6 IMAD.IADD R10, R10, 0x1, -R3.reuse ;  /* 0x000000010a0ae824 */ /* 0x100fe400078e0a03 */
[----:B------:R-:W-:Y:S01]  /*19080*/  @!P2 IMAD.IADD R22, R22, 0x1, -R3 ;  /* 0x000000011616a824 */ /* 0x000fe200078e0a03 */
[C---:B------:R-:W-:Y:S01]  /*19090*/  ISETP.GT.U32.AND P2, PT, R3.reuse, R5, PT ;  /* 0x000000050300720c */ /* 0x040fe20003f44070 */
[----:B------:R-:W-:Y:S02]  /*190a0*/  IMAD.MOV R9, RZ, RZ, -R9 ;  /* 0x000000ffff097224 */ /* 0x000fe400078e0a09 */
[----:B------:R-:W-:Y:S02]  /*190b0*/  IMAD R19, R3, R20, R19 ;  /* 0x0000001403137224 */ /* 0x000fe400078e0213 */
[----:B-1----:R-:W-:-:S02]  /*190c0*/  IMAD.MOV.U32 R7, RZ, RZ, R10 ;  /* 0x000000ffff077224 */ /* 0x002fc400078e000a */
[C---:B------:R-:W-:Y:S02]  /*190d0*/  IMAD R21, R3.reuse, R9, R21 ;  /* 0x0000000903157224 */ /* 0x040fe400078e0215 */
[----:B------:R-:W-:Y:S02]  /*190e0*/  VIADD R9, R0, 0x23 ;  /* 0x0000002300097836 */ /* 0x000fe40000000000 */
[----:B------:R-:W-:Y:S01]  /*190f0*/  @!P3 IMAD.IADD R12, R12, 0x1, -R3 ;  /* 0x000000010c0cb824 */ /* 0x000fe200078e0a03 */
[----:B------:R-:W-:Y:S01]  /*19100*/  ISETP.GT.U32.AND P3, PT, R3, R19, PT ;  /* 0x000000130300720c */ /* 0x000fe20003f64070 */
[----:B------:R-:W-:Y:S01]  /*19110*/  @!P4 IMAD.MOV R7, RZ, RZ, -R7 ;  /* 0x000000ffff07c224 */ /* 0x000fe200078e0a07 */
[----:B------:R-:W-:Y:S01]  /*19120*/  IABS R18, R9 ;  /* 0x0000000900127213 */ /* 0x000fe20000000000 */
[--C-:B------:R-:W-:Y:S01]  /*19130*/  @!P5 IMAD.IADD R11, R11, 0x1, -R3.reuse ;  /* 0x000000010b0bd824 */ /* 0x100fe200078e0a03 */
[----:B------:R-:W-:Y:S01]  /*19140*/  ISETP.GT.U32.AND P6, PT, R3, R21, PT ;  /* 0x000000150300720c */ /* 0x000fe20003fc4070 */
[----:B------:R-:W-:Y:S01]  /*19150*/  @!P2 IMAD.IADD R5, R5, 0x1, -R3 ;  /* 0x000000010505a824 */ /* 0x000fe200078e0a03 */
[----:B------:R1:W-:Y:S01]  /*19160*/  STL [R1+0xb4], R7 ;  /* 0x0000b40701007387 */ /* 0x0003e20000100800 */
[----:B------:R-:W-:Y:S01]  /*19170*/  ISETP.GE.AND P5, PT, R16, RZ, PT ;  /* 0x000000ff1000720c */ /* 0x000fe20003fa6270 */
[----:B------:R-:W-:Y:S01]  /*19180*/  IMAD.MOV.U32 R16, RZ, RZ, R18 ;  /* 0x000000ffff107224 */ /* 0x000fe200078e0012 */
[----:B------:R-:W-:Y:S01]  /*19190*/  IABS R18, R0 ;  /* 0x0000000000127213 */ /* 0x000fe20000000000 */
[----:B------:R-:W-:Y:S01]  /*191a0*/  VIADD R2, R0, 0x22 ;  /* 0x0000002200027836 */ /* 0x000fe20000000000 */
[----:B------:R-:W-:Y:S01]  /*191b0*/  ISETP.GE.AND P2, PT, R15, RZ, PT ;  /* 0x000000ff0f00720c */ /* 0x000fe20003f46270 */
[----:B------:R-:W-:-:S03]  /*191c0*/  IMAD.HI.U32 R10, R4, R16, RZ ;  /* 0x00000010040a7227 */ /* 0x000fc600078e00ff */
[----:B------:R-:W-:Y:S01]  /*191d0*/  IABS R20, R2 ;  /* 0x0000000200147213 */ /* 0x000fe20000000000 */
[----:B-1----:R-:W-:Y:S02]  /*191e0*/  IMAD.MOV.U32 R7, RZ, RZ, R11 ;  /* 0x000000ffff077224 */ /* 0x002fe400078e000b */
[----:B------:R-:W-:Y:S01]  /*191f0*/  @!P3 IMAD.IADD R19, R19, 0x1, -R3 ;  /* 0x000000011313b824 */ /* 0x000fe200078e0a03 */
[C---:B------:R-:W-:Y:S01]  /*19200*/  ISETP.GT.U32.AND P3, PT, R3.reuse, R22, PT ;  /* 0x000000160300720c */ /* 0x040fe20003f64070 */
[----:B------:R-:W-:Y:S01]  /*19210*/  @!P1 IMAD.MOV R7, RZ, RZ, -R7 ;  /* 0x000000ffff079224 */ /* 0x000fe200078e0a07 */
[----:B------:R-:W-:Y:S01]  /*19220*/  ISETP.GT.U32.AND P1, PT, R3, R5, PT ;  /* 0x000000050300720c */ /* 0x000fe20003f24070 */
[----:B------:R-:W-:Y:S02]  /*19230*/  IMAD.MOV R10, RZ, RZ, -R10 ;  /* 0x000000ffff0a7224 */ /* 0x000fe400078e0a0a */
[--C-:B------:R-:W-:Y:S01]  /*19240*/  @!P6 IMAD.IADD R21, R21, 0x1, -R3.reuse ;  /* 0x000000011515e824 */ /* 0x100fe200078e0a03 */
[----:B------:R-:W-:Y:S01]  /*19250*/  ISETP.GE.AND P6, PT, R14, RZ, PT ;  /* 0x000000ff0e00720c */ /* 0x000fe20003fc6270 */
[----:B------:R-:W-:Y:S01]  /*19260*/  @!P0 IMAD.MOV R12, RZ, RZ, -R12 ;  /* 0x000000ffff0c8224 */ /* 0x000fe200078e0a0c */
[C---:B------:R-:W-:Y:S01]  /*19270*/  ISETP.GT.U32.AND P0, PT, R3.reuse, R19, PT ;  /* 0x000000130300720c */ /* 0x040fe20003f04070 */
[C---:B------:R-:W-:Y:S01]  /*19280*/  IMAD R16, R3.reuse, R10, R16 ;  /* 0x0000000a03107224 */ /* 0x040fe200078e0210 */
[----:B------:R-:W-:Y:S01]  /*19290*/  ISETP.GT.U32.AND P4, PT, R3, R21, PT ;  /* 0x000000150300720c */ /* 0x000fe20003f84070 */
[----:B------:R-:W-:Y:S01]  /*192a0*/  IMAD.MOV.U32 R14, RZ, RZ, R20 ;  /* 0x000000ffff0e7224 */ /* 0x000fe200078e0014 */
[----:B------:R1:W-:Y:S01]  /*192b0*/  STL [R1+0xac], R12 ;  /* 0x0000ac0c01007387 */ /* 0x0003e20000100800 */
[--C-:B------:R-:W-:Y:S01]  /*192c0*/  @!P3 IMAD.IADD R22, R22, 0x1, -R3.reuse ;  /* 0x000000011616b824 */ /* 0x100fe200078e0a03 */
[----:B------:R-:W-:Y:S01]  /*192d0*/  ISETP.GE.AND P3, PT, R8, RZ, PT ;  /* 0x000000ff0800720c */ /* 0x000fe20003f66270 */
[----:B------:R-:W-:Y:S01]  /*192e0*/  @!P1 IMAD.IADD R5, R5, 0x1, -R3 ;  /* 0x0000000105059824 */ /* 0x000fe200078e0a03 */
[----:B------:R-:W-:Y:S01]  /*192f0*/  ISETP.GT.U32.AND P1, PT, R3, R16, PT ;  /* 0x000000100300720c */ /* 0x000fe20003f24070 */
[----:B0-----:R-:W-:Y:S01]  /*19300*/  VIADD R17, R17, 0xffffffe ;  /* 0x0ffffffe11117836 */ /* 0x001fe20000000000 */
[----:B------:R0:W-:Y:S01]  /*19310*/  STL [R1+0xa8], R7 ;  /* 0x0000a80701007387 */ /* 0x0001e20000100800 */
[----:B------:R-:W-:-:S02]  /*19320*/  IMAD.MOV.U32 R10, RZ, RZ, RZ ;  /* 0x000000ffff0a7224 */ /* 0x000fc400078e00ff */
[----:B------:R-:W2:Y:S01]  /*19330*/  F2I.FTZ.U32.TRUNC.NTZ R11, R17 ;  /* 0x00000011000b7305 */ /* 0x000ea2000021f000 */
[----:B-1----:R-:W-:-:S04]  /*19340*/  IMAD.HI.U32 R12, R4, R14, RZ ;  /* 0x0000000e040c7227 */ /* 0x002fc800078e00ff */
[----:B------:R-:W-:Y:S02]  /*19350*/  IMAD.MOV R8, RZ, RZ, -R12 ;  /* 0x000000ffff087224 */ /* 0x000fe400078e0a0c */
[----:B------:R-:W-:Y:S02]  /*19360*/  VIADD R12, R0, 0x21 ;  /* 0x00000021000c7836 */ /* 0x000fe40000000000 */
[----:B------:R-:W-:Y:S02]  /*19370*/  IMAD R14, R3, R8, R14 ;  /* 0x00000008030e7224 */ /* 0x000fe400078e020e */
[--C-:B------:R-:W-:Y:S01]  /*19380*/  @!P1 IMAD.IADD R16, R16, 0x1, -R3.reuse ;  /* 0x0000000110109824 */ /* 0x100fe200078e0a03 */
[----:B------:R-:W-:Y:S01]  /*19390*/  IABS R8, R12 ;  /* 0x0000000c00087213 */ /* 0x000fe20000000000 */
[----:B------:R-:W-:Y:S01]  /*193a0*/  @!P4 IMAD.IADD R21, R21, 0x1, -R3 ;  /* 0x000000011515c824 */ /* 0x000fe200078e0a03 */
[----:B------:R-:W-:Y:S01]  /*193b0*/  ISETP.GT.U32.AND P1, PT, R3, R14, PT ;  /* 0x0000000e0300720c */ /* 0x000fe20003f24070 */
[----:B--2---:R-:W-:Y:S01]  /*193c0*/  IMAD.MOV R23, RZ, RZ, -R11 ;  /* 0x000000ffff177224 */ /* 0x004fe200078e0a0b */
[----:B------:R-:W-:Y:S01]  /*193d0*/  ISETP.GE.AND P4, PT, R9, RZ, PT ;  /* 0x000000ff0900720c */ /* 0x000fe20003f86270 */
[----:B------:R-:W-:-:S04]  /*193e0*/  IMAD.HI.U32 R20, R4, R8, RZ ;  /* 0x0000000804147227 */ /* 0x000fc800078e00ff */
[----:B------:R-:W-:Y:S02]  /*193f0*/  IMAD.MOV R20, RZ, RZ, -R20 ;  /* 0x000000ffff147224 */ /* 0x000fe400078e0a14 */
[----:B------:R-:W-:Y:S02]  /*19400*/  VIADD R9, R0, 0x20 ;  /* 0x0000002000097836 */ /* 0x000fe40000000000 */
[----:B------:R-:W-:Y:S01]  /*19410*/  IMAD R8, R3, R20, R8 ;  /* 0x0000001403087224 */ /* 0x000fe200078e0208 */
[----:B------:R-:W-:Y:S01]  /*19420*/  IABS R20, R28 ;  /* 0x0000001c00147213 */ /* 0x000fe20000000000 */
[----:B------:R-:W-:Y:S01]  /*19430*/  @!P1 IMAD.IADD R14, R14, 0x1, -R3 ;  /* 0x000000010e0e9824 */ /* 0x000fe200078e0a03 */
[----:B------:R-:W-:Y:S01]  /*19440*/  IABS R15, R9 ;  /* 0x00000009000f7213 */ /* 0x000fe20000000000 */
[----:B------:R-:W-:Y:S01]  /*19450*/  IMAD R23, R23, R13, RZ ;  /* 0x0000000d17177224 */ /* 0x000fe200078e02ff */
[----:B------:R-:W-:Y:S01]  /*19460*/  ISETP.GT.U32.AND P1, PT, R3, R8, PT ;  /* 0x000000080300720c */ /* 0x000fe20003f24070 */
[----:B------:R-:W-:-:S02]  /*19470*/  IMAD.MOV.U32 R26, RZ, RZ, R22 ;  /* 0x000000ffff1a7224 */ /* 0x000fc400078e0016 */
[----:B------:R-:W-:-:S04]  /*19480*/  IMAD.HI.U32 R23, R11, R23, R10 ;  /* 0x000000170b177227 */ /* 0x000fc800078e000a */
[----:B------:R-:W-:Y:S02]  /*19490*/  IMAD.MOV.U32 R11, RZ, RZ, R18 ;  /* 0x000000ffff0b7224 */ /* 0x000fe400078e0012 */
[----:B0-----:R-:W-:Y:S02]  /*194a0*/  IMAD.MOV.U32 R7, RZ, RZ, R21 ;  /* 0x000000ffff077224 */ /* 0x001fe400078e0015 */
[----:B------:R-:W-:Y:S02]  /*194b0*/  @!P5 IMAD.MOV R26, RZ, RZ, -R26 ;  /* 0x000000ffff1ad224 */ /* 0x000fe400078e0a1a */
[----:B------:R-:W-:Y:S01]  /*194c0*/  @!P1 IMAD.IADD R8, R8, 0x1, -R3 ;  /* 0x0000000108089824 */ /* 0x000fe200078e0a03 */
[C---:B------:R-:W-:Y:S01]  /*194d0*/  ISETP.GT.U32.AND P1, PT, R3.reuse, R16, PT ;  /* 0x000000100300720c */ /* 0x040fe20003f24070 */
[C---:B------:R-:W-:Y:S01]  /*194e0*/  IMAD.HI.U32 R24, R4.reuse, R11, RZ ;  /* 0x0000000b04187227 */ /* 0x040fe200078e00ff */
[----:B------:R-:W-:Y:S02]  /*194f0*/  STL [R1+0x74], R26 ;  /* 0x0000741a01007387 */ /* 0x000fe40000100800 */
[----:B------:R-:W-:Y:S01]  /*19500*/  ISETP.GT.U32.AND P5, PT, R3, R8, PT ;  /* 0x000000080300720c */ /* 0x000fe20003fa4070 */
[----:B------:R-:W-:-:S04]  /*19510*/  IMAD.HI.U32 R18, R4, R15, RZ ;  /* 0x0000000f04127227 */ /* 0x000fc800078e00ff */
[----:B------:R-:W-:-:S04]  /*19520*/  IMAD.HI.U32 R23, R23, R20, RZ ;  /* 0x0000001417177227 */ /* 0x000fc800078e00ff */
[----:B------:R-:W-:Y:S02]  /*19530*/  VIADD R17, R0, 0x1f ;  /* 0x0000001f00117836 */ /* 0x000fe40000000000 */
[----:B------:R-:W-:Y:S01]  /*19540*/  @!P6 IMAD.MOV R7, RZ, RZ, -R7 ;  /* 0x000000ffff07e224 */ /* 0x000fe200078e0a07 */
[----:B------:R-:W-:Y:S01]  /*19550*/  ISETP.GT.U32.AND P6, PT, R3, R14, PT ;  /* 0x0000000e0300720c */ /* 0x000fe20003fc4070 */
[----:B------:R-:W-:Y:S02]  /*19560*/  IMAD.MOV R24, RZ, RZ, -R24 ;  /* 0x000000ffff187224 */ /* 0x000fe400078e0a18 */
[----:B------:R-:W-:Y:S01]  /*19570*/  @!P0 IMAD.IADD R19, R19, 0x1, -R3 ;  /* 0x0000000113138824 */ /* 0x000fe200078e0a03 */
[----:B------:R-:W-:Y:S01]  /*19580*/  ISETP.GE.AND P0, PT, R2, RZ, PT ;  /* 0x000000ff0200720c */ /* 0x000fe20003f06270 */
[----:B------:R-:W-:Y:S01]  /*19590*/  IMAD.MOV R18, RZ, RZ, -R18 ;  /* 0x000000ffff127224 */ /* 0x000fe200078e0a12 */
[----:B------:R-:W-:Y:S01]  /*195a0*/  IABS R2, R17 ;  /* 0x0000001100027213 */ /* 0x000fe20000000000 */
[----:B------:R-:W-:Y:S01]  /*195b0*/  IMAD.MOV R23, RZ, RZ, -R23 ;  /* 0x000000ffff177224 */ /* 0x000fe200078e0a17 */
[----:B------:R0:W-:Y:S01]  /*195c0*/  STL [R1+0x6c], R7 ;  /* 0x00006c0701007387 */ /* 0x0001e20000100800 */
[----:B------:R-:W-:-:S02]  /*195d0*/  IMAD R11, R3, R24, R11 ;  /* 0x00000018030b7224 */ /* 0x000fc400078e020b */
[----:B------:R-:W-:Y:S02]  /*195e0*/  IMAD R15, R3, R18, R15 ;  /* 0x00000012030f7224 */ /* 0x000fe400078e020f */
[----:B------:R-:W-:-:S04]  /*195f0*/  IMAD.HI.U32 R25, R4, R2, RZ ;  /* 0x0000000204197227 */ /* 0x000fc800078e00ff */
[----:B------:R-:W-:Y:S01]  /*19600*/  @!P1 IMAD.IADD R16, R16, 0x1, -R3 ;  /* 0x0000000110109824 */ /* 0x000fe200078e0a03 */
[----:B------:R-:W-:Y:S01]  /*19610*/  ISETP.GT.U32.AND P1, PT, R3, R11, PT ;  /* 0x0000000b0300720c */ /* 0x000fe20003f24070 */
[----:B0-----:R-:W-:Y:S02]  /*19620*/  IMAD.MOV.U32 R7, RZ, RZ, R5 ;  /* 0x000000ffff077224 */ /* 0x001fe400078e0005 */
[----:B------:R-:W-:Y:S02]  /*19630*/  IMAD R5, R13, R23, R20 ;  /* 0x000000170d057224 */ /* 0x000fe400078e0214 */
[----:B------:R-:W-:Y:S01]  /*19640*/  @!P2 IMAD.MOV R19, RZ, RZ, -R19 ;  /* 0x000000ffff13a224 */ /* 0x000fe200078e0a13 */
[----:B------:R-:W-:Y:S01]  /*19650*/  ISETP.GT.U32.AND P2, PT, R3, R15, PT ;  /* 0x0000000f0300720c */ /* 0x000fe20003f44070 */
[----:B------:R-:W-:Y:S01]  /*19660*/  @!P5 IMAD.IADD R8, R8, 0x1, -R3 ;  /* 0x000000010808d824 */ /* 0x000fe200078e0a03 */
[----:B------:R-:W-:Y:S01]  /*19670*/  ISETP.GT.U32.AND P5, PT, R13, R5, PT ;  /* 0x000000050d00720c */ /* 0x000fe20003fa4070 */
[----:B------:R-:W-:Y:S01]  /*19680*/  IMAD.MOV R25, RZ, RZ, -R25 ;  /* 0x000000ffff197224 */ /* 0x000fe200078e0a19 */
[----:B------:R-:W-:Y:S01]  /*19690*/  STL [R1+0x68], R19 ;  /* 0x0000681301007387 */ /* 0x000fe20000100800 */
[----:B------:R-:W-:-:S02]  /*196a0*/  @!P3 IMAD.MOV R7, RZ, RZ, -R7 ;  /* 0x000000ffff07b224 */ /* 0x000fc400078e0a07 */
[C---:B------:R-:W-:Y:S02]  /*196b0*/  IMAD R2, R3.reuse, R25, R2 ;  /* 0x0000001903027224 */ /* 0x040fe400078e0202 */
[--C-:B------:R-:W-:Y:S01]  /*196c0*/  @!P6 IMAD.IADD R14, R14, 0x1, -R3.reuse ;  /* 0x000000010e0ee824 */ /* 0x100fe200078e0a03 */
[----:B------:R0:W-:Y:S01]  /*196d0*/  STL [R1+0x64], R7 ;  /* 0x0000640701007387 */ /* 0x0001e20000100800 */
[----:B------:R-:W-:Y:S01]  /*196e0*/  VIADD R10, R0, 0x1e ;  /* 0x0000001e000a7836 */ /* 0x000fe20000000000 */
[----:B------:R-:W-:Y:S01]  /*196f0*/  ISETP.GT.U32.AND P3, PT, R3, R2, PT ;  /* 0x000000020300720c */ /* 0x000fe20003f64070 */
[----:B------:R-:W-:Y:S01]  /*19700*/  IMAD.MOV.U32 R21, RZ, RZ, R16 ;  /* 0x000000ffff157224 */ /* 0x000fe200078e0010 */
[----:B------:R-:W-:Y:S01]  /*19710*/  ISETP.GE.AND P6, PT, R12, RZ, PT ;  /* 0x000000ff0c00720c */ /* 0x000fe20003fc6270 */
[--C-:B------:R-:W-:Y:S01]  /*19720*/  @!P1 IMAD.IADD R11, R11, 0x1, -R3.reuse ;  /* 0x000000010b0b9824 */ /* 0x100fe200078e0a03 */
[----:B------:R-:W-:Y:S01]  /*19730*/  IABS R18, R10 ;  /* 0x0000000a00127213 */ /* 0x000fe20000000000 */
[----:B------:R-:W-:Y:S01]  /*19740*/  @!P2 IMAD.IADD R15, R15, 0x1, -R3 ;  /* 0x000000010f0fa824 */ /* 0x000fe200078e0a03 */
[----:B------:R-:W-:Y:S01]  /*19750*/  ISETP.GE.AND P2, PT, R9, RZ, PT ;  /* 0x000000ff0900720c */ /* 0x000fe20003f46270 */
[----:B------:R-:W-:Y:S01]  /*19760*/  @!P5 IMAD.IADD R5, R5, 0x1, -R13 ;  /* 0x000000010505d824 */ /* 0x000fe200078e0a0d */
[C---:B------:R-:W-:Y:S01]  /*19770*/  ISETP.GT.U32.AND P5, PT, R3.reuse, R11, PT ;  /* 0x0000000b0300720c */ /* 0x040fe20003fa4070 */
[----:B0-----:R-:W-:Y:S01]  /*19780*/  IMAD.MOV.U32 R7, RZ, RZ, R14 ;  /* 0x000000ffff077224 */ /* 0x001fe200078e000e */
[----:B------:R-:W-:Y:S01]  /*19790*/  ISETP.GT.U32.AND P1, PT, R3, R15, PT ;  /* 0x0000000f0300720c */ /* 0x000fe20003f24070 */
[----:B------:R-:W-:-:S02]  /*197a0*/  @!P4 IMAD.MOV R21, RZ, RZ, -R21 ;  /* 0x000000ffff15c224 */ /* 0x000fc400078e0a15 */
[----:B------:R-:W-:Y:S01]  /*197b0*/  @!P0 IMAD.MOV R7, RZ, RZ, -R7 ;  /* 0x000000ffff078224 */ /* 0x000fe200078e0a07 */
[----:B------:R-:W-:Y:S01]  /*197c0*/  ISETP.GT.U32.AND P0, PT, R13, R5, PT ;  /* 0x000000050d00720c */ /* 0x000fe20003f04070 */
[----:B------:R-:W-:Y:S01]  /*197d0*/  IMAD.HI.U32 R19, R4, R18, RZ ;  /* 0x0000001204137227 */ /* 0x000fe200078e00ff */
[----:B------:R-:W-:Y:S03]  /*197e0*/  STL [R1+0x5c], R21 ;  /* 0x00005c1501007387 */ /* 0x000fe60000100800 */
[----:B------:R-:W-:Y:S01]  /*197f0*/  VIADD R12, R0, 0x1d ;  /* 0x0000001d000c7836 */ /* 0x000fe20000000000 */
[----:B------:R0:W-:Y:S01]  /*19800*/  STL [R1+0x54], R7 ;  /* 0x0000540701007387 */ /* 0x0001e20000100800 */
[----:B------:R-:W-:Y:S02]  /*19810*/  IMAD.MOV R19, RZ, RZ, -R19 ;  /* 0x000000ffff137224 */ /* 0x000fe400078e0a13 */
[--C-:B------:R-:W-:Y:S01]  /*19820*/  @!P3 IMAD.IADD R2, R2, 0x1, -R3.reuse ;  /* 0x000000010202b824 */ /* 0x100fe200078e0a03 */
[----:B------:R-:W-:Y:S01]  /*19830*/  IABS R20, R12 ;  /* 0x0000000c00147213 */ /* 0x000fe20000000000 */
[----:B------:R-:W-:Y:S01]  /*19840*/  IMAD R9, R3, R19, R18 ;  /* 0x0000001303097224 */ /* 0x000fe200078e0212 */
[----:B------:R-:W-:Y:S01]  /*19850*/  ISETP.GE.AND P3, PT, R17, RZ, PT ;  /* 0x000000ff1100720c */ /* 0x000fe20003f66270 */
[--C-:B------:R-:W-:Y:S01]  /*19860*/  @!P5 IMAD.IADD R11, R11, 0x1, -R3.reuse ;  /* 0x000000010b0bd824 */ /* 0x100fe200078e0a03 */
[----:B------:R-:W-:Y:S01]  /*19870*/  ISETP.GT.U32.AND P4, PT, R3, R2, PT ;  /* 0x000000020300720c */ /* 0x000fe20003f84070 */
[----:B------:R-:W-:Y:S01]  /*19880*/  @!P1 IMAD.IADD R15, R15, 0x1, -R3 ;  /* 0x000000010f0f9824 */ /* 0x000fe200078e0a03 */
[----:B------:R-:W-:Y:S01]  /*19890*/  ISETP.GE.AND P5, PT, R28, RZ, PT ;  /* 0x000000ff1c00720c */ /* 0x000fe20003fa6270 */
[----:B0-----:R-:W-:Y:S01]  /*198a0*/  IMAD.MOV.U32 R7, RZ, RZ, R8 ;  /* 0x000000ffff077224 */ /* 0x001fe200078e0008 */
[----:B------:R-:W-:Y:S01]  /*198b0*/  ISETP.GT.U32.AND P1, PT, R3, R9, PT ;  /* 0x000000090300720c */ /* 0x000fe20003f24070 */
[----:B------:R-:W-:-:S02]  /*198c0*/  VIADD R8, R0, 0x1c ;  /* 0x0000001c00087836 */ /* 0x000fc40000000000 */
[----:B------:R-:W-:Y:S01]  /*198d0*/  @!P6 IMAD.MOV R7, RZ, RZ, -R7 ;  /* 0x000000ffff07e224 */ /* 0x000fe200078e0a07 */
[----:B------:R-:W-:Y:S01]  /*198e0*/  ISETP.GE.AND P6, PT, R10, RZ, PT ;  /* 0x000000ff0a00720c */ /* 0x000fe20003fc6270 */
[----:B------:R-:W-:Y:S01]  /*198f0*/  @!P0 IMAD.IADD R5, R5, 0x1, -R13 ;  /* 0x0000000105058824 */ /* 0x000fe200078e0a0d */
[----:B------:R-:W-:Y:S01]  /*19900*/  IABS R10, R8 ;  /* 0x00000008000a7213 */ /* 0x000fe20000000000 */
[----:B------:R-:W-:Y:S01]  /*19910*/  IMAD.MOV.U32 R17, RZ, RZ, R20 ;  /* 0x000000ffff117224 */ /* 0x000fe200078e0014 */
[----:B------:R-:W-:Y:S01]  /*19920*/  ISETP.NE.AND P0, PT, R6, RZ, PT ;  /* 0x000000ff0600720c */ /* 0x000fe20003f05270 */
[----:B------:R0:W-:Y:S01]  /*19930*/  STL [R1+0x4c], R7 ;  /* 0x00004c0701007387 */ /* 0x0001e20000100800 */
[----:B------:R-:W-:Y:S01]  /*19940*/  @!P4 IMAD.IADD R2, R2, 0x1, -R3 ;  /* 0x000000010202c824 */ /* 0x000fe200078e0a03 */
[----:B------:R-:W-:Y:S01]  /*19950*/  ISETP.GE.AND P4, PT, R12, RZ, PT ;  /* 0x000000ff0c00720c */ /* 0x000fe20003f86270 */
[----:B------:R-:W-:-:S04]  /*19960*/  IMAD.HI.U32 R16, R4, R10, RZ ;  /* 0x0000000a04107227 */ /* 0x000fc800078e00ff */
[----:B------:R-:W-:-:S04]  /*19970*/  IMAD.HI.U32 R14, R4, R17, RZ ;  /* 0x00000011040e7227 */ /* 0x000fc800078e00ff */
[----:B------:R-:W-:Y:S02]  /*19980*/  IMAD.MOV R16, RZ, RZ, -R16 ;  /* 0x000000ffff107224 */ /* 0x000fe400078e0a10 */
[----:B------:R-:W-:Y:S02]  /*19990*/  IMAD.MOV R14, RZ, RZ, -R14 ;  /* 0x000000ffff0e7224 */ /* 0x000fe400078e0a0e */
[----:B0-----:R-:W-:Y:S02]  /*199a0*/  IMAD.MOV.U32 R7, RZ, RZ, R5 ;  /* 0x000000ffff077224 */ /* 0x001fe400078e0005 */
[C---:B------:R-:W-:Y:S02]  /*199b0*/  IMAD R10, R3.reuse, R16, R10 ;  /* 0x00000010030a7224 */ /* 0x040fe400078e020a */
[----:B------:R-:W-:Y:S02]  /*199c0*/  IMAD R12, R3, R14, R17 ;  /* 0x0000000e030c7224 */ /* 0x000fe400078e0211 */
[----:B------:R-:W-:Y:S01]  /*199d0*/  @!P5 IMAD.MOV R7, RZ, RZ, -R7 ;  /* 0x000000ffff07d224 */ /* 0x000fe200078e0a07 */
[----:B------:R-:W-:Y:S01]  /*199e0*/  @!P0 LOP3.LUT R7, RZ, R6, RZ, 0x33, !PT ;  /* 0x00000006ff078212 */ /* 0x000fe200078e33ff */
[----:B------:R-:W-:Y:S01]  /*199f0*/  @!P1 IMAD.IADD R9, R9, 0x1, -R3 ;  /* 0x0000000109099824 */ /* 0x000fe200078e0a03 */
[C---:B------:R-:W-:Y:S01]  /*19a00*/  ISETP.GT.U32.AND P0, PT, R3.reuse, R10, PT ;  /* 0x0000000a0300720c */ /* 0x040fe20003f04070 */
[C---:B------:R-:W-:Y:S01]  /*19a10*/  VIADD R14, R0.reuse, 0x1b ;  /* 0x0000001b000e7836 */ /* 0x040fe20000000000 */
[C---:B------:R-:W-:Y:S01]  /*19a20*/  ISETP.GT.U32.AND P5, PT, R3.reuse, R12, PT ;  /* 0x0000000c0300720c */ /* 0x040fe20003fa4070 */
[C---:B------:R-:W-:Y:S01]  /*19a30*/  VIADD R13, R0.reuse, 0x1a ;  /* 0x0000001a000d7836 */ /* 0x040fe20000000000 */
[----:B------:R-:W-:Y:S01]  /*19a40*/  ISETP.GT.U32.AND P1, PT, R3, R9, PT ;  /* 0x000000090300720c */ /* 0x000fe20003f24070 */
[----:B------:R-:W-:Y:S01]  /*19a50*/  VIADD R5, R0, 0x19 ;  /* 0x0000001900057836 */ /* 0x000fe20000000000 */
[----:B------:R-:W-:Y:S01]  /*19a60*/  IABS R17, R14 ;  /* 0x0000000e00117213 */ /* 0x000fe20000000000 */
[----:B------:R0:W-:Y:S01]  /*19a70*/  STL [R1+0xcc], R7 ;  /* 0x0000cc0701007387 */ /* 0x0001e20000100800 */
[----:B------:R-:W-:-:S02]  /*19a80*/  IABS R19, R13 ;  /* 0x0000000d00137213 */ /* 0x000fc40000000000 */
[----:B------:R-:W-:Y:S01]  /*19a90*/  IABS R18, R5 ;  /* 0x0000000500127213 */ /* 0x000fe20000000000 */
[----:B------:R-:W-:-:S04]  /*19aa0*/  IMAD.HI.U32 R6, R4, R17, RZ ;  /* 0x0000001104067227 */ /* 0x000fc800078e00ff */
[----:B------:R-:W-:Y:S02]  /*19ab0*/  @!P0 IMAD.IADD R10, R10, 0x1, -R3 ;  /* 0x000000010a0a8824 */ /* 0x000fe400078e0a03 */
[----:B0-----:R-:W-:Y:S02]  /*19ac0*/  IMAD.MOV.U32 R7, RZ, RZ, R15 ;  /* 0x000000ffff077224 */ /* 0x001fe400078e000f */
[----:B------:R-:W-:Y:S02]  /*19ad0*/  IMAD.MOV R6, RZ, RZ, -R6 ;  /* 0x000000ffff067224 */ /* 0x000fe400078e0a06 */
[----:B------:R-:W-:-:S04]  /*19ae0*/  IMAD.HI.U32 R16, R4, R19, RZ ;  /* 0x0000001304107227 */ /* 0x000fc800078e00ff */
[--C-:B------:R-:W-:Y:S01]  /*19af0*/  @!P5 IMAD.IADD R12, R12, 0x1, -R3.reuse ;  /* 0x000000010c0cd824 */ /* 0x100fe200078e0a03 */
[----:B------:R-:W-:Y:S01]  /*19b00*/  ISETP.GE.AND P5, PT, R8, RZ, PT ;  /* 0x000000ff0800720c */ /* 0x000fe20003fa6270 */
[----:B------:R-:W-:Y:S01]  /*19b10*/  @!P1 IMAD.IADD R9, R9, 0x1, -R3 ;  /* 0x0000000109099824 */ /* 0x000fe200078e0a03 */
[----:B------:R-:W-:Y:S01]  /*19b20*/  ISETP.GE.AND P1, PT, R0, RZ, PT ;  /* 0x000000ff0000720c */ /* 0x000fe20003f26270 */
[----:B------:R-:W-:Y:S01]  /*19b30*/  @!P2 IMAD.MOV R7, RZ, RZ, -R7 ;  /* 0x000000ffff07a224 */ /* 0x000fe200078e0a07 */
[C---:B------:R-:W-:Y:S01]  /*19b40*/  ISETP.GT.U32.AND P2, PT, R3.reuse, R10, PT ;  /* 0x0000000a0300720c */ /* 0x040fe20003f44070 */
[C---:B------:R-:W-:Y:S01]  /*19b50*/  IMAD R8, R3.reuse, R6, R17 ;  /* 0x0000000603087224 */ /* 0x040fe200078e0211 */
[----:B------:R-:W-:Y:S01]  /*19b60*/  ISETP.GT.U32.AND P0, PT, R3, R12, PT ;  /* 0x0000000c0300720c */ /* 0x000fe20003f04070 */
[----:B------:R-:W-:Y:S01]  /*19b70*/  IMAD.HI.U32 R6, R4, R18, RZ ;  /* 0x0000001204067227 */ /* 0x000fe200078e00ff */
[----:B------:R0:W-:Y:S03]  /*19b80*/  STL [R1+0x48], R7 ;  /* 0x0000480701007387 */ /* 0x0001e60000100800 */
[----:B------:R-:W-:-:S02]  /*19b90*/  IMAD.MOV R16, RZ, RZ, -R16 ;  /* 0x000000ffff107224 */ /* 0x000fc400078e0a10 */
[----:B------:R-:W-:Y:S02]  /*19ba0*/  IMAD.MOV R6, RZ, RZ, -R6 ;  /* 0x000000ffff067224 */ /* 0x000fe400078e0a06 */
[C---:B------:R-:W-:Y:S02]  /*19bb0*/  IMAD R19, R3.reuse, R16, R19 ;  /* 0x0000001003137224 */ /* 0x040fe400078e0213 */
[C---:B------:R-:W-:Y:S02]  /*19bc0*/  IMAD R18, R3.reuse, R6, R18 ;  /* 0x0000000603127224 */ /* 0x040fe400078e0212 */
[----:B0-----:R-:W-:Y:S02]  /*19bd0*/  IMAD.MOV.U32 R7, RZ, RZ, R9 ;  /* 0x000000ffff077224 */ /* 0x001fe400078e0009 */
[----:B------:R-:W-:Y:S01]  /*19be0*/  @!P1 IMAD.MOV R11, RZ, RZ, -R11 ;  /* 0x000000ffff0b9224 */ /* 0x000fe200078e0a0b */
[C---:B------:R-:W-:Y:S01]  /*19bf0*/  ISETP.GT.U32.AND P1, PT, R3.reuse, R8, PT ;  /* 0x000000080300720c */ /* 0x040fe20003f24070 */
[----:B------:R-:W-:Y:S01]  /*19c00*/  @!P6 IMAD.MOV R7, RZ, RZ, -R7 ;  /* 0x000000ffff07e224 */ /* 0x000fe200078e0a07 */
[C---:B------:R-:W-:Y:S01]  /*19c10*/  ISETP.GT.U32.AND P6, PT, R3.reuse, R19, PT ;  /* 0x000000130300720c */ /* 0x040fe20003fc4070 */
[--C-:B------:R-:W-:Y:S01]  /*19c20*/  @!P2 IMAD.IADD R10, R10, 0x1, -R3.reuse ;  /* 0x000000010a0aa824 */ /* 0x100fe200078e0a03 */
[----:B------:R-:W-:Y:S01]  /*19c30*/  ISETP.GT.U32.AND P2, PT, R3, R18, PT ;  /* 0x000000120300720c */ /* 0x000fe20003f44070 */
[--C-:B------:R-:W-:Y:S01]  /*19c40*/  @!P0 IMAD.IADD R12, R12, 0x1, -R3.reuse ;  /* 0x000000010c0c8824 */ /* 0x100fe200078e0a03 */
[----:B------:R-:W-:Y:S01]  /*19c50*/  STL [R1+0x1c2c], R11 ;  /* 0x001c2c0b01007387 */ /* 0x000fe20000100800 */
[----:B------:R-:W-:Y:S01]  /*19c60*/  VIADD R9, R0, 0x18 ;  /* 0x0000001800097836 */ /* 0x000fe20000000000 */
[----:B------:R-:W-:Y:S01]  /*19c70*/  ISETP.GE.AND P0, PT, R14, RZ, PT ;  /* 0x000000ff0e00720c */ /* 0x000fe20003f06270 */
[----:B------:R-:W-:Y:S01]  /*19c80*/  VIADD R15, R0, 0x17 ;  /* 0x00000017000f7836 */ /* 0x000fe20000000000 */
[----:B------:R0:W-:Y:S02]  /*19c90*/  STL [R1+0x8c], R7 ;  /* 0x00008c0701007387 */ /* 0x0001e40000100800 */
[----:B------:R-:W-:Y:S01]  /*19ca0*/  IABS R20, R9 ;  /* 0x0000000900147213 */ /* 0x000fe20000000000 */
[--C-:B------:R-:W-:Y:S01]  /*19cb0*/  @!P1 IMAD.IADD R8, R8, 0x1, -R3.reuse ;  /* 0x0000000108089824 */ /* 0x100fe200078e0a03 */
[----:B------:R-:W-:Y:S01]  /*19cc0*/  IABS R6, R15 ;  /* 0x0000000f00067213 */ /* 0x000fe20000000000 */
[--C-:B------:R-:W-:Y:S01]  /*19cd0*/  @!P6 IMAD.IADD R19, R19, 0x1, -R3.reuse ;  /* 0x000000011313e824 */ /* 0x100fe200078e0a03 */
[----:B------:R-:W-:Y:S01]  /*19ce0*/  ISETP.GE.AND P1, PT, R13, RZ, PT ;  /* 0x000000ff0d00720c */ /* 0x000fe20003f26270 */
[----:B------:R-:W-:Y:S01]  /*19cf0*/  @!P2 IMAD.IADD R18, R18, 0x1, -R3 ;  /* 0x000000011212a824 */ /* 0x000fe200078e0a03 */
[----:B------:R-:W-:Y:S01]  /*19d00*/  ISETP.GT.U32.AND P6, PT, R3, R8, PT ;  /* 0x000000080300720c */ /* 0x000fe20003fc4070 */
[----:B------:R-:W-:-:S03]  /*19d10*/  IMAD.HI.U32 R13, R4, R20, RZ ;  /* 0x00000014040d7227 */ /* 0x000fc600078e00ff */
[C---:B------:R-:W-:Y:S01]  /*19d20*/  ISETP.GT.U32.AND P2, PT, R3.reuse, R18, PT ;  /* 0x000000120300720c */ /* 0x040fe20003f44070 */
[----:B0-----:R-:W-:Y:S02]  /*19d30*/  IMAD.MOV.U32 R7, RZ, RZ, R12 ;  /* 0x000000ffff077224 */ /* 0x001fe400078e000c */
[----:B------:R-:W-:Y:S02]  /*19d40*/  IMAD.MOV.U32 R12, RZ, RZ, R6 ;  /* 0x000000ffff0c7224 */ /* 0x000fe400078e0006 */
        /* <DEDUP_REMOVED lines=8> */
[--C-:B------:R-:W-:Y:S01]  /*19dd0*/  @!P6 IMAD.IADD R8, R8, 0x1, -R3.reuse ;  /* 0x000000010808e824 */ /* 0x100fe200078e0a03 */
[----:B------:R-:W-:Y:S01]  /*19de0*/  ISETP.GE.AND P6, PT, R9, RZ, PT ;  /* 0x000000ff0900720c */ /* 0x000fe20003fc6270 */
[----:B------:R-:W-:Y:S02]  /*19df0*/  VIADD R9, R0, 0x13 ;  /* 0x0000001300097836 */ /* 0x000fe40000000000 */
[----:B------:R-:W-:Y:S01]  /*19e00*/  @!P4 IMAD.IADD R19, R19, 0x1, -R3 ;  /* 0x000000011313c824 */ /* 0x000fe200078e0a03 */
[----:B------:R-:W-:Y:S01]  /*19e10*/  ISETP.GT.U32.AND P4, PT, R3, R20, PT ;  /* 0x000000140300720c */ /* 0x000fe20003f84070 */
[----:B0-----:R-:W-:Y:S02]  /*19e20*/  IMAD.MOV.U32 R7, RZ, RZ, R10 ;  /* 0x000000ffff077224 */ /* 0x001fe400078e000a */
[----:B------:R-:W-:-:S04]  /*19e30*/  IMAD.HI.U32 R10, R4, R12, RZ ;  /* 0x0000000c040a7227 */ /* 0x000fc800078e00ff */
[----:B------:R-:W-:Y:S02]  /*19e40*/  IMAD.MOV R10, RZ, RZ, -R10 ;  /* 0x000000ffff0a7224 */ /* 0x000fe400078e0a0a */
[----:B------:R-:W-:-:S04]  /*19e50*/  IMAD.HI.U32 R16, R4, R13, RZ ;  /* 0x0000000d04107227 */ /* 0x000fc800078e00ff */
[C---:B------:R-:W-:Y:S02]  /*19e60*/  IMAD R12, R3.reuse, R10, R12 ;  /* 0x0000000a030c7224 */ /* 0x040fe400078e020c */
[----:B------:R-:W-:Y:S02]  /*19e70*/  VIADD R10, R0, 0x14 ;  /* 0x00000014000a7836 */ /* 0x000fe40000000000 */
[----:B------:R-:W-:Y:S01]  /*19e80*/  IMAD.MOV R16, RZ, RZ, -R16 ;  /* 0x000000ffff107224 */ /* 0x000fe200078e0a10 */
[C---:B------:R-:W-:Y:S01]  /*19e90*/  ISETP.GT.U32.AND P2, PT, R3.reuse, R12, PT ;  /* 0x0000000c0300720c */ /* 0x040fe20003f44070 */
[----:B------:R-:W-:Y:S01]  /*19ea0*/  @!P4 IMAD.IADD R20, R20, 0x1, -R3 ;  /* 0x000000011414c824 */ /* 0x000fe200078e0a03 */
[----:B------:R-:W-:Y:S01]  /*19eb0*/  IABS R17, R10 ;  /* 0x0000000a00117213 */ /* 0x000fe20000000000 */
[----:B------:R-:W-:Y:S01]  /*19ec0*/  IMAD R13, R3, R16, R13 ;  /* 0x00000010030d7224 */ /* 0x000fe200078e020d */
[----:B------:R-:W-:Y:S01]  /*19ed0*/  ISETP.GE.AND P4, PT, R15, RZ, PT ;  /* 0x000000ff0f00720c */ /* 0x000fe20003f86270 */
[----:B------:R-:W-:Y:S01]  /*19ee0*/  @!P5 IMAD.MOV R7, RZ, RZ, -R7 ;  /* 0x000000ffff07d224 */ /* 0x000fe200078e0a07 */
[----:B------:R-:W-:Y:S01]  /*19ef0*/  ISETP.GE.AND P5, PT, R5, RZ, PT ;  /* 0x000000ff0500720c */ /* 0x000fe20003fa6270 */
[----:B------:R-:W-:Y:S01]  /*19f00*/  IMAD.MOV.U32 R15, RZ, RZ, R17 ;  /* 0x000000ffff0f7224 */ /* 0x000fe200078e0011 */
[----:B------:R-:W-:Y:S01]  /*19f10*/  IABS R16, R9 ;  /* 0x0000000900107213 */ /* 0x000fe20000000000 */
[----:B------:R-:W-:Y:S01]  /*19f20*/  VIADD R5, R0, 0x15 ;  /* 0x0000001500057836 */ /* 0x000fe20000000000 */
[----:B------:R0:W-:Y:S01]  /*19f30*/  STL [R1+0x44], R7 ;  /* 0x0000440701007387 */ /* 0x0001e20000100800 */
[----:B------:R-:W-:-:S02]  /*19f40*/  IMAD.MOV.U32 R11, RZ, RZ, R8 ;  /* 0x000000ffff0b7224 */ /* 0x000fc400078e0008 */
[----:B------:R-:W-:Y:S01]  /*19f50*/  @!P2 IMAD.IADD R12, R12, 0x1, -R3 ;  /* 0x000000010c0ca824 */ /* 0x000fe200078e0a03 */
[----:B------:R-:W-:Y:S01]  /*19f60*/  ISETP.GT.U32.AND P2, PT, R3, R13, PT ;  /* 0x0000000d0300720c */ /* 0x000fe20003f44070 */
[----:B------:R-:W-:Y:S01]  /*19f70*/  IMAD.HI.U32 R8, R4, R15, RZ ;  /* 0x0000000f04087227 */ /* 0x000fe200078e00ff */
[----:B------:R-:W-:-:S03]  /*19f80*/  IABS R14, R5 ;  /* 0x00000005000e7213 */ /* 0x000fc60000000000 */
[----:B------:R-:W-:Y:S02]  /*19f90*/  IMAD.MOV R8, RZ, RZ, -R8 ;  /* 0x000000ffff087224 */ /* 0x000fe400078e0a08 */
[----:B0-----:R-:W-:Y:S02]  /*19fa0*/  IMAD.MOV.U32 R7, RZ, RZ, R19 ;  /* 0x000000ffff077224 */ /* 0x001fe400078e0013 */
[----:B------:R-:W-:Y:S01]  /*19fb0*/  @!P0 IMAD.MOV R11, RZ, RZ, -R11 ;  /* 0x000000ffff0b8224 */ /* 0x000fe200078e0a0b */
[C---:B------:R-:W-:Y:S01]  /*19fc0*/  ISETP.GT.U32.AND P0, PT, R3.reuse, R20, PT ;  /* 0x000000140300720c */ /* 0x040fe20003f04070 */
[----:B------:R-:W-:Y:S01]  /*19fd0*/  @!P1 IMAD.MOV R7, RZ, RZ, -R7 ;  /* 0x000000ffff079224 */ /* 0x000fe200078e0a07 */
[C---:B------:R-:W-:Y:S01]  /*19fe0*/  ISETP.GT.U32.AND P1, PT, R3.reuse, R12, PT ;  /* 0x0000000c0300720c */ /* 0x040fe20003f24070 */
[----:B------:R-:W-:Y:S01]  /*19ff0*/  IMAD R15, R3, R8, R15 ;  /* 0x00000008030f7224 */ /* 0x000fe200078e020f */
[----:B------:R-:W-:Y:S01]  /*1a000*/  STL [R1+0x34], R11 ;  /* 0x0000340b01007387 */ /* 0x000fe20000100800 */
[----:B------:R-:W-:-:S03]  /*1a010*/  IMAD.HI.U32 R17, R4, R14, RZ ;  /* 0x0000000e04117227 */ /* 0x000fc600078e00ff */
[----:B------:R0:W-:Y:S01]  /*1a020*/  STL [R1+0x30], R7 ;  /* 0x0000300701007387 */ /* 0x0001e20000100800 */
[----:B------:R-:W-:Y:S01]  /*1a030*/  @!P2 IMAD.IADD R13, R13, 0x1, -R3 ;  /* 0x000000010d0da824 */ /* 0x000fe200078e0a03 */
[C---:B------:R-:W-:Y:S01]  /*1a040*/  ISETP.GT.U32.AND P2, PT, R3.reuse, R15, PT ;  /* 0x0000000f0300720c */ /* 0x040fe20003f44070 */
[----:B------:R-:W-:Y:S02]  /*1a050*/  IMAD.MOV R17, RZ, RZ, -R17 ;  /* 0x000000ffff117224 */ /* 0x000fe400078e0a11 */
[----:B------:R-:W-:Y:S02]  /*1a060*/  @!P0 IMAD.IADD R20, R20, 0x1, -R3 ;  /* 0x0000000114148824 */ /* 0x000fe400078e0a03 */
[----:B------:R-:W-:Y:S02]  /*1a070*/  IMAD R14, R3, R17, R14 ;  /* 0x00000011030e7224 */ /* 0x000fe400078e020e */
[----:B------:R-:W-:-:S03]  /*1a080*/  IMAD.HI.U32 R17, R4, R16, RZ ;  /* 0x0000001004117227 */ /* 0x000fc600078e00ff */
[C---:B------:R-:W-:Y:S01]  /*1a090*/  ISETP.GT.U32.AND P0, PT, R3.reuse, R14, PT ;  /* 0x0000000e0300720c */ /* 0x040fe20003f04070 */
[----:B0-----:R-:W-:Y:S02]  /*1a0a0*/  IMAD.MOV.U32 R7, RZ, RZ, R18 ;  /* 0x000000ffff077224 */ /* 0x001fe400078e0012 */
[----:B------:R-:W-:Y:S02]  /*1a0b0*/  IMAD.MOV R17, RZ, RZ, -R17 ;  /* 0x000000ffff117224 */ /* 0x000fe400078e0a11 */
[----:B------:R-:W-:Y:S01]  /*1a0c0*/  @!P5 IMAD.MOV R7, RZ, RZ, -R7 ;  /* 0x000000ffff07d224 */ /* 0x000fe200078e0a07 */
[----:B------:R-:W-:Y:S01]  /*1a0d0*/  ISETP.GE.AND P5, PT, R6, RZ, PT ;  /* 0x000000ff0600720c */ /* 0x000fe20003fa6270 */
[----:B------:R-:W-:Y:S02]  /*1a0e0*/  VIADD R8, R0, 0x12 ;  /* 0x0000001200087836 */ /* 0x000fe40000000000 */
[----:B------:R-:W-:Y:S01]  /*1a0f0*/  IMAD R16, R3, R17, R16 ;  /* 0x0000001103107224 */ /* 0x000fe200078e0210 */
[----:B------:R0:W-:Y:S01]  /*1a100*/  STL [R1+0x2c], R7 ;  /* 0x00002c0701007387 */ /* 0x0001e20000100800 */
[--C-:B------:R-:W-:Y:S01]  /*1a110*/  @!P2 IMAD.IADD R15, R15, 0x1, -R3.reuse ;  /* 0x000000010f0fa824 */ /* 0x100fe200078e0a03 */
[----:B------:R-:W-:Y:S01]  /*1a120*/  IABS R17, R8 ;  /* 0x0000000800117213 */ /* 0x000fe20000000000 */
[--C-:B------:R-:W-:Y:S01]  /*1a130*/  @!P1 IMAD.IADD R12, R12, 0x1, -R3.reuse ;  /* 0x000000010c0c9824 */ /* 0x100fe200078e0a03 */
[----:B------:R-:W-:Y:S01]  /*1a140*/  ISETP.GE.AND P1, PT, R5, RZ, PT ;  /* 0x000000ff0500720c */ /* 0x000fe20003f26270 */
[----:B------:R-:W-:Y:S01]  /*1a150*/  @!P0 IMAD.IADD R14, R14, 0x1, -R3 ;  /* 0x000000010e0e8824 */ /* 0x000fe200078e0a03 */
[----:B------:R-:W-:Y:S01]  /*1a160*/  ISETP.GT.U32.AND P0, PT, R3, R13, PT ;  /* 0x0000000d0300720c */ /* 0x000fe20003f04070 */
[----:B------:R-:W-:-:S02]  /*1a170*/  VIADD R6, R0, 0x11 ;  /* 0x0000001100067836 */ /* 0x000fc40000000000 */
[----:B------:R-:W-:Y:S01]  /*1a180*/  VIADD R5, R0, 0x10 ;  /* 0x0000001000057836 */ /* 0x000fe20000000000 */
[----:B------:R-:W-:Y:S01]  /*1a190*/  ISETP.GT.U32.AND P2, PT, R3, R14, PT ;  /* 0x0000000e0300720c */ /* 0x000fe20003f44070 */
[----:B0-----:R-:W-:Y:S01]  /*1a1a0*/  IMAD.MOV.U32 R7, RZ, RZ, R20 ;  /* 0x000000ffff077224 */ /* 0x001fe200078e0014 */
[----:B------:R-:W-:Y:S01]  /*1a1b0*/  IABS R18, R6 ;  /* 0x0000000600127213 */ /* 0x000fe20000000000 */
[----:B------:R-:W-:Y:S01]  /*1a1c0*/  IMAD.HI.U32 R20, R4, R17, RZ ;  /* 0x0000001104147227 */ /* 0x000fe200078e00ff */
[----:B------:R-:W-:-:S03]  /*1a1d0*/  IABS R19, R5 ;  /* 0x0000000500137213 */ /* 0x000fc60000000000 */
[----:B------:R-:W-:Y:S01]  /*1a1e0*/  @!P6 IMAD.MOV R7, RZ, RZ, -R7 ;  /* 0x000000ffff07e224 */ /* 0x000fe200078e0a07 */
[----:B------:R-:W-:Y:S01]  /*1a1f0*/  ISETP.GT.U32.AND P6, PT, R3, R15, PT ;  /* 0x0000000f0300720c */ /* 0x000fe20003fc4070 */
[----:B------:R-:W-:Y:S02]  /*1a200*/  IMAD.MOV R20, RZ, RZ, -R20 ;  /* 0x000000ffff147224 */ /* 0x000fe400078e0a14 */
[----:B------:R-:W-:Y:S01]  /*1a210*/  @!P0 IMAD.IADD R13, R13, 0x1, -R3 ;  /* 0x000000010d0d8824 */ /* 0x000fe200078e0a03 */
[----:B------:R0:W-:Y:S01]  /*1a220*/  STL [R1+0x18], R7 ;  /* 0x0000180701007387 */ /* 0x0001e20000100800 */
[----:B------:R-:W-:Y:S01]  /*1a230*/  IMAD R17, R3, R20, R17 ;  /* 0x0000001403117224 */ /* 0x000fe200078e0211 */
[----:B------:R-:W-:Y:S01]  /*1a240*/  ISETP.GE.AND P0, PT, R10, RZ, PT ;  /* 0x000000ff0a00720c */ /* 0x000fe20003f06270 */
[----:B------:R-:W-:-:S04]  /*1a250*/  IMAD.HI.U32 R10, R4, R18, RZ ;  /* 0x00000012040a7227 */ /* 0x000fc800078e00ff */
[----:B------:R-:W-:Y:S02]  /*1a260*/  IMAD.MOV R10, RZ, RZ, -R10 ;  /* 0x000000ffff0a7224 */ /* 0x000fe400078e0a0a */
[--C-:B------:R-:W-:Y:S01]  /*1a270*/  @!P6 IMAD.IADD R15, R15, 0x1, -R3.reuse ;  /* 0x000000010f0fe824 */ /* 0x100fe200078e0a03 */
[----:B------:R-:W-:Y:S01]  /*1a280*/  ISETP.GT.U32.AND P6, PT, R3, R17, PT ;  /* 0x000000110300720c */ /* 0x000fe20003fc4070 */
[----:B0-----:R-:W-:Y:S02]  /*1a290*/  IMAD.MOV.U32 R7, RZ, RZ, R12 ;  /* 0x000000ffff077224 */ /* 0x001fe400078e000c */
[----:B------:R-:W-:Y:S01]  /*1a2a0*/  @!P2 IMAD.IADD R14, R14, 0x1, -R3 ;  /* 0x000000010e0ea824 */ /* 0x000fe200078e0a03 */
[----:B------:R-:W-:Y:S01]  /*1a2b0*/  ISETP.GE.AND P2, PT, R9, RZ, PT ;  /* 0x000000ff0900720c */ /* 0x000fe20003f46270 */
[----:B------:R-:W-:Y:S01]  /*1a2c0*/  @!P4 IMAD.MOV R7, RZ, RZ, -R7 ;  /* 0x000000ffff07c224 */ /* 0x000fe200078e0a07 */
[C---:B------:R-:W-:Y:S01]  /*1a2d0*/  ISETP.GT.U32.AND P4, PT, R3.reuse, R16, PT ;  /* 0x000000100300720c */ /* 0x040fe20003f84070 */
[----:B------:R-:W-:-:S02]  /*1a2e0*/  IMAD R18, R3, R10, R18 ;  /* 0x0000000a03127224 */ /* 0x000fc400078e0212 */
[----:B------:R-:W-:Y:S01]  /*1a2f0*/  @!P1 IMAD.MOV R14, RZ, RZ, -R14 ;  /* 0x000000ffff0e9224 */ /* 0x000fe200078e0a0e */
[----:B------:R-:W-:Y:S01]  /*1a300*/  STL [R1+0x10], R7 ;  /* 0x0000100701007387 */ /* 0x000fe20000100800 */
[----:B------:R-:W-:Y:S01]  /*1a310*/  @!P5 IMAD.MOV R13, RZ, RZ, -R13 ;  /* 0x000000ffff0dd224 */ /* 0x000fe200078e0a0d */
[----:B------:R-:W-:Y:S01]  /*1a320*/  ISETP.GT.U32.AND P1, PT, R3, R18, PT ;  /* 0x000000120300720c */ /* 0x000fe20003f24070 */
[--C-:B------:R-:W-:Y:S02]  /*1a330*/  @!P6 IMAD.IADD R17, R17, 0x1, -R3.reuse ;  /* 0x000000011111e824 */ /* 0x100fe400078e0a03 */
[----:B------:R-:W-:Y:S01]  /*1a340*/  IMAD.HI.U32 R12, R4, R19, RZ ;  /* 0x00000013040c7227 */ /* 0x000fe200078e00ff */
[----:B------:R-:W-:Y:S02]  /*1a350*/  STL [R1+0x1c14], R13 ;  /* 0x001c140d01007387 */ /* 0x000fe40000100800 */
[C---:B------:R-:W-:Y:S01]  /*1a360*/  ISETP.GT.U32.AND P6, PT, R3.reuse, R17, PT ;  /* 0x000000110300720c */ /* 0x040fe20003fc4070 */
[--C-:B------:R-:W-:Y:S01]  /*1a370*/  @!P4 IMAD.IADD R16, R16, 0x1, -R3.reuse ;  /* 0x000000011010c824 */ /* 0x100fe200078e0a03 */
[----:B------:R-:W-:Y:S01]  /*1a380*/  ISETP.GE.AND P4, PT, R8, RZ, PT ;  /* 0x000000ff0800720c */ /* 0x000fe20003f86270 */
[C---:B------:R-:W-:Y:S01]  /*1a390*/  VIADD R8, R0.reuse, 0xf ;  /* 0x0000000f00087836 */ /* 0x040fe20000000000 */
[----:B------:R-:W-:Y:S01]  /*1a3a0*/  STL [R1+0x1c18], R14 ;  /* 0x001c180e01007387 */ /* 0x000fe20000100800 */
[----:B------:R-:W-:Y:S01]  /*1a3b0*/  VIADD R10, R0, 0xd ;  /* 0x0000000d000a7836 */ /* 0x000fe20000000000 */
[C---:B------:R-:W-:Y:S01]  /*1a3c0*/  ISETP.GT.U32.AND P5, PT, R3.reuse, R16, PT ;  /* 0x000000100300720c */ /* 0x040fe20003fa4070 */
[----:B------:R-:W-:Y:S01]  /*1a3d0*/  IMAD.MOV R9, RZ, RZ, -R12 ;  /* 0x000000ffff097224 */ /* 0x000fe200078e0a0c */
[----:B------:R-:W-:Y:S01]  /*1a3e0*/  IABS R21, R8 ;  /* 0x0000000800157213 */ /* 0x000fe20000000000 */
[----:B------:R-:W-:Y:S01]  /*1a3f0*/  @!P1 IMAD.IADD R18, R18, 0x1, -R3 ;  /* 0x0000000112129824 */ /* 0x000fe200078e0a03 */
[----:B------:R-:W-:Y:S01]  /*1a400*/  IABS R25, R10 ;  /* 0x0000000a00197213 */ /* 0x000fe20000000000 */
[----:B------:R-:W-:Y:S01]  /*1a410*/  IMAD R19, R3, R9, R19 ;  /* 0x0000000903137224 */ /* 0x000fe200078e0213 */
[----:B------:R-:W-:Y:S01]  /*1a420*/  ISETP.GE.AND P1, PT, R5, RZ, PT ;  /* 0x000000ff0500720c */ /* 0x000fe20003f26270 */
[----:B------:R-:W-:-:S04]  /*1a430*/  IMAD.HI.U32 R20, R4, R21, RZ ;  /* 0x0000001504147227 */ /* 0x000fc800078e00ff */
[----:B------:R-:W-:Y:S02]  /*1a440*/  IMAD.MOV R20, RZ, RZ, -R20 ;  /* 0x000000ffff147224 */ /* 0x000fe400078e0a14 */
[----:B------:R-:W-:Y:S02]  /*1a450*/  @!P6 IMAD.IADD R17, R17, 0x1, -R3 ;  /* 0x000000011111e824 */ /* 0x000fe400078e0a03 */
[C---:B------:R-:W-:Y:S02]  /*1a460*/  IMAD R21, R3.reuse, R20, R21 ;  /* 0x0000001403157224 */ /* 0x040fe400078e0215 */
[----:B------:R-:W-:Y:S01]  /*1a470*/  @!P5 IMAD.IADD R16, R16, 0x1, -R3 ;  /* 0x000000011010d824 */ /* 0x000fe200078e0a03 */
[----:B------:R-:W-:Y:S01]  /*1a480*/  ISETP.GE.AND P5, PT, R6, RZ, PT ;  /* 0x000000ff0600720c */ /* 0x000fe20003fa6270 */
[----:B------:R-:W-:Y:S01]  /*1a490*/  VIADD R5, R0, 0xc ;  /* 0x0000000c00057836 */ /* 0x000fe20000000000 */
[C---:B------:R-:W-:Y:S01]  /*1a4a0*/  ISETP.GT.U32.AND P6, PT, R3.reuse, R21, PT ;  /* 0x000000150300720c */ /* 0x040fe20003fc4070 */
[----:B------:R-:W-:Y:S01]  /*1a4b0*/  @!P0 IMAD.MOV R15, RZ, RZ, -R15 ;  /* 0x000000ffff0f8224 */ /* 0x000fe200078e0a0f */
[----:B------:R-:W-:Y:S01]  /*1a4c0*/  ISETP.GT.U32.AND P0, PT, R3, R19, PT ;  /* 0x000000130300720c */ /* 0x000fe20003f04070 */
[----:B------:R-:W-:Y:S01]  /*1a4d0*/  IMAD.HI.U32 R20, R4, R25, RZ ;  /* 0x0000001904147227 */ /* 0x000fe200078e00ff */
[----:B------:R-:W-:-:S02]  /*1a4e0*/  IABS R22, R5 ;  /* 0x0000000500167213 */ /* 0x000fc40000000000 */
[----:B------:R-:W-:Y:S01]  /*1a4f0*/  STL [R1+0x1c1c], R15 ;  /* 0x001c1c0f01007387 */ /* 0x000fe20000100800 */
[----:B------:R-:W-:Y:S02]  /*1a500*/  @!P2 IMAD.MOV R16, RZ, RZ, -R16 ;  /* 0x000000ffff10a224 */ /* 0x000fe400078e0a10 */
[----:B------:R-:W-:Y:S02]  /*1a510*/  IMAD.MOV R20, RZ, RZ, -R20 ;  /* 0x000000ffff147224 */ /* 0x000fe400078e0a14 */
[----:B------:R-:W-:Y:S01]  /*1a520*/  VIADD R12, R0, 0xe ;  /* 0x0000000e000c7836 */ /* 0x000fe20000000000 */
[----:B------:R-:W-:Y:S01]  /*1a530*/  STL [R1+0x1c20], R16 ;  /* 0x001c201001007387 */ /* 0x000fe20000100800 */
[----:B------:R-:W-:Y:S02]  /*1a540*/  @!P6 IMAD.IADD R21, R21, 0x1, -R3 ;  /* 0x000000011515e824 */ /* 0x000fe400078e0a03 */
[----:B------:R-:W-:Y:S01]  /*1a550*/  @!P4 IMAD.MOV R17, RZ, RZ, -R17 ;  /* 0x000000ffff11c224 */ /* 0x000fe200078e0a11 */
[----:B------:R-:W-:Y:S01]  /*1a560*/  ISETP.GE.AND P4, PT, R8, RZ, PT ;  /* 0x000000ff0800720c */ /* 0x000fe20003f86270 */
[C---:B------:R-:W-:Y:S01]  /*1a570*/  IMAD R25, R3.reuse, R20, R25 ;  /* 0x0000001403197224 */ /* 0x040fe200078e0219 */
[----:B------:R-:W-:Y:S01]  /*1a580*/  ISETP.GT.U32.AND P2, PT, R3, R21, PT ;  /* 0x000000150300720c */ /* 0x000fe20003f44070 */
[----:B------:R-:W-:Y:S01]  /*1a590*/  IMAD.HI.U32 R20, R4, R22, RZ ;  /* 0x0000001604147227 */ /* 0x000fe200078e00ff */
[----:B------:R-:W-:Y:S01]  /*1a5a0*/  IABS R9, R12 ;  /* 0x0000000c00097213 */ /* 0x000fe20000000000 */
[----:B------:R-:W-:Y:S02]  /*1a5b0*/  STL [R1+0x1c24], R17 ;  /* 0x001c241101007387 */ /* 0x000fe40000100800 */
[----:B------:R-:W-:-:S02]  /*1a5c0*/  IMAD.MOV R20, RZ, RZ, -R20 ;  /* 0x000000ffff147224 */ /* 0x000fc400078e0a14 */
[----:B------:R-:W-:Y:S01]  /*1a5d0*/  @!P0 IMAD.IADD R19, R19, 0x1, -R3 ;  /* 0x0000000113138824 */ /* 0x000fe200078e0a03 */
[----:B------:R-:W-:Y:S01]  /*1a5e0*/  ISETP.GT.U32.AND P0, PT, R3, R18, PT ;  /* 0x000000120300720c */ /* 0x000fe20003f04070 */
[----:B------:R-:W-:-:S03]  /*1a5f0*/  IMAD.HI.U32 R6, R4, R9, RZ ;  /* 0x0000000904067227 */ /* 0x000fc600078e00ff */
[----:B------:R-:W-:Y:S01]  /*1a600*/  ISETP.GT.U32.AND P6, PT, R3, R19, PT ;  /* 0x000000130300720c */ /* 0x000fe20003fc4070 */
[----:B------:R-:W-:Y:S01]  /*1a610*/  @!P2 IMAD.IADD R21, R21, 0x1, -R3 ;  /* 0x000000011515a824 */ /* 0x000fe200078e0a03 */
[----:B------:R-:W-:Y:S01]  /*1a620*/  ISETP.GE.AND P2, PT, R10, RZ, PT ;  /* 0x000000ff0a00720c */ /* 0x000fe20003f46270 */
[C---:B------:R-:W-:Y:S01]  /*1a630*/  IMAD R22, R3.reuse, R20, R22 ;  /* 0x0000001403167224 */ /* 0x040fe200078e0216 */
[----:B------:R-:W-:Y:S01]  /*1a640*/  IABS R10, R27 ;  /* 0x0000001b000a7213 */ /* 0x000fe20000000000 */
[----:B------:R-:W-:Y:S02]  /*1a650*/  IMAD.MOV R6, RZ, RZ, -R6 ;  /* 0x000000ffff067224 */ /* 0x000fe400078e0a06 */
[----:B------:R-:W-:Y:S01]  /*1a660*/  @!P4 IMAD.MOV R21, RZ, RZ, -R21 ;  /* 0x000000ffff15c224 */ /* 0x000fe200078e0a15 */
        /* <DEDUP_REMOVED lines=10> */
[----:B------:R-:W-:Y:S02]  /*1a710*/  @!P4 IMAD.IADD R22, R22, 0x1, -R3 ;  /* 0x000000011616c824 */ /* 0x000fe400078e0a03 */
[----:B------:R-:W-:-:S02]  /*1a720*/  IMAD.MOV R23, RZ, RZ, -R23 ;  /* 0x000000ffff177224 */ /* 0x000fc400078e0a17 */
[----:B------:R-:W-:Y:S01]  /*1a730*/  IMAD.HI.U32 R8, R4, R24, RZ ;  /* 0x0000001804087227 */ /* 0x000fe200078e00ff */
[----:B------:R-:W-:-:S03]  /*1a740*/  ISETP.GT.U32.AND P4, PT, R3, R22, PT ;  /* 0x000000160300720c */ /* 0x000fc60003f84070 */
[--C-:B------:R-:W-:Y:S01]  /*1a750*/  @!P0 IMAD.IADD R9, R9, 0x1, -R3.reuse ;  /* 0x0000000109098824 */ /* 0x100fe200078e0a03 */
[----:B------:R-:W-:Y:S01]  /*1a760*/  ISETP.GE.AND P0, PT, R5, RZ, PT ;  /* 0x000000ff0500720c */ /* 0x000fe20003f06270 */
[----:B0-----:R-:W-:Y:S02]  /*1a770*/  VIADD R18, R0, 0x8 ;  /* 0x0000000800127836 */ /* 0x001fe40000000000 */
[--C-:B------:R-:W-:Y:S01]  /*1a780*/  @!P6 IMAD.IADD R19, R19, 0x1, -R3.reuse ;  /* 0x000000011313e824 */ /* 0x100fe200078e0a03 */
[----:B------:R-:W-:Y:S01]  /*1a790*/  ISETP.GE.AND P6, PT, R12, RZ, PT ;  /* 0x000000ff0c00720c */ /* 0x000fe20003fc6270 */
[----:B------:R-:W-:Y:S01]  /*1a7a0*/  @!P5 IMAD.IADD R25, R25, 0x1, -R3 ;  /* 0x000000011919d824 */ /* 0x000fe200078e0a03 */
[C---:B------:R-:W-:Y:S01]  /*1a7b0*/  ISETP.GT.U32.AND P5, PT, R3.reuse, R9, PT ;  /* 0x000000090300720c */ /* 0x040fe20003fa4070 */
[----:B------:R-:W-:Y:S01]  /*1a7c0*/  IMAD R10, R3, R23, R10 ;  /* 0x00000017030a7224 */ /* 0x000fe200078e020a */
[----:B------:R-:W-:Y:S01]  /*1a7d0*/  IABS R26, R18 ;  /* 0x00000012001a7213 */ /* 0x000fe20000000000 */
[----:B------:R-:W-:-:S02]  /*1a7e0*/  IMAD.MOV R8, RZ, RZ, -R8 ;  /* 0x000000ffff087224 */ /* 0x000fc400078e0a08 */
[----:B------:R-:W-:Y:S01]  /*1a7f0*/  @!P1 IMAD.MOV R19, RZ, RZ, -R19 ;  /* 0x000000ffff139224 */ /* 0x000fe200078e0a13 */
[C---:B------:R-:W-:Y:S01]  /*1a800*/  ISETP.GT.U32.AND P1, PT, R3.reuse, R25, PT ;  /* 0x000000190300720c */ /* 0x040fe20003f24070 */
[----:B------:R-:W-:Y:S01]  /*1a810*/  @!P4 IMAD.IADD R22, R22, 0x1, -R3 ;  /* 0x000000011616c824 */ /* 0x000fe200078e0a03 */
[C---:B------:R-:W-:Y:S01]  /*1a820*/  ISETP.GT.U32.AND P4, PT, R3.reuse, R10, PT ;  /* 0x0000000a0300720c */ /* 0x040fe20003f84070 */
[----:B------:R-:W-:Y:S01]  /*1a830*/  IMAD R24, R3, R8, R24 ;  /* 0x0000000803187224 */ /* 0x000fe200078e0218 */
[----:B------:R-:W-:Y:S01]  /*1a840*/  STL [R1+0x1c30], R19 ;  /* 0x001c301301007387 */ /* 0x000fe20000100800 */
[----:B------:R-:W-:-:S03]  /*1a850*/  IMAD.HI.U32 R8, R4, R26, RZ ;  /* 0x0000001a04087227 */ /* 0x000fc600078e00ff */
[----:B------:R0:W-:Y:S01]  /*1a860*/  STL [R1+0x1c34], R21 ;  /* 0x001c341501007387 */ /* 0x0001e20000100800 */
[----:B------:R-:W-:Y:S02]  /*1a870*/  IMAD.MOV R8, RZ, RZ, -R8 ;  /* 0x000000ffff087224 */ /* 0x000fe400078e0a08 */
[----:B------:R-:W-:Y:S02]  /*1a880*/  VIADD R16, R0, 0x6 ;  /* 0x0000000600107836 */ /* 0x000fe40000000000 */
[--C-:B------:R-:W-:Y:S01]  /*1a890*/  @!P5 IMAD.IADD R9, R9, 0x1, -R3.reuse ;  /* 0x000000010909d824 */ /* 0x100fe200078e0a03 */
[C---:B------:R-:W-:Y:S01]  /*1a8a0*/  ISETP.GT.U32.AND P5, PT, R3.reuse, R24, PT ;  /* 0x000000180300720c */ /* 0x040fe20003fa4070 */
[C---:B------:R-:W-:Y:S01]  /*1a8b0*/  IMAD R26, R3.reuse, R8, R26 ;  /* 0x00000008031a7224 */ /* 0x040fe200078e021a */
[----:B------:R-:W-:Y:S01]  /*1a8c0*/  IABS R8, R16 ;  /* 0x0000001000087213 */ /* 0x000fe20000000000 */
[----:B------:R-:W-:Y:S02]  /*1a8d0*/  @!P4 IMAD.IADD R10, R10, 0x1, -R3 ;  /* 0x000000010a0ac824 */ /* 0x000fe400078e0a03 */
[----:B0-----:R-:W-:Y:S01]  /*1a8e0*/  VIADD R21, R0, 0x9 ;  /* 0x0000000900157836 */ /* 0x001fe20000000000 */
[----:B------:R-:W-:Y:S01]  /*1a8f0*/  ISETP.GT.U32.AND P4, PT, R3, R26, PT ;  /* 0x0000001a0300720c */ /* 0x000fe20003f84070 */
[----:B------:R-:W-:-:S03]  /*1a900*/  IMAD.HI.U32 R29, R4, R8, RZ ;  /* 0x00000008041d7227 */ /* 0x000fc600078e00ff */
[----:B------:R-:W-:Y:S01]  /*1a910*/  IABS R20, R21 ;  /* 0x0000001500147213 */ /* 0x000fe20000000000 */
[----:B------:R-:W-:Y:S02]  /*1a920*/  VIADD R11, R0, 0x2 ;  /* 0x00000002000b7836 */ /* 0x000fe40000000000 */
[----:B------:R-:W-:Y:S02]  /*1a930*/  IMAD.MOV R29, RZ, RZ, -R29 ;  /* 0x000000ffff1d7224 */ /* 0x000fe400078e0a1d */
[----:B------:R-:W-:-:S04]  /*1a940*/  IMAD.HI.U32 R12, R4, R20, RZ ;  /* 0x00000014040c7227 */ /* 0x000fc800078e00ff */
[----:B------:R-:W-:Y:S02]  /*1a950*/  IMAD.MOV R12, RZ, RZ, -R12 ;  /* 0x000000ffff0c7224 */ /* 0x000fe400078e0a0c */
[--C-:B------:R-:W-:Y:S02]  /*1a960*/  @!P5 IMAD.IADD R24, R24, 0x1, -R3.reuse ;  /* 0x000000011818d824 */ /* 0x100fe400078e0a03 */
[C---:B------:R-:W-:Y:S01]  /*1a970*/  IMAD R20, R3.reuse, R12, R20 ;  /* 0x0000000c03147224 */ /* 0x040fe200078e0214 */
[----:B------:R-:W-:Y:S01]  /*1a980*/  IABS R12, R11 ;  /* 0x0000000b000c7213 */ /* 0x000fe20000000000 */
[C---:B------:R-:W-:Y:S01]  /*1a990*/  IMAD R8, R3.reuse, R29, R8 ;  /* 0x0000001d03087224 */ /* 0x040fe200078e0208 */
[C---:B------:R-:W-:Y:S01]  /*1a9a0*/  ISETP.GT.U32.AND P5, PT, R3.reuse, R24, PT ;  /* 0x000000180300720c */ /* 0x040fe20003fa4070 */
[----:B------:R-:W-:Y:S02]  /*1a9b0*/  @!P4 IMAD.IADD R26, R26, 0x1, -R3 ;  /* 0x000000011a1ac824 */ /* 0x000fe400078e0a03 */
[----:B------:R-:W-:Y:S01]  /*1a9c0*/  IMAD.HI.U32 R19, R4, R12, RZ ;  /* 0x0000000c04137227 */ /* 0x000fe200078e00ff */
[----:B------:R-:W-:-:S03]  /*1a9d0*/  ISETP.GT.U32.AND P4, PT, R3, R8, PT ;  /* 0x000000080300720c */ /* 0x000fc60003f84070 */
[C---:B------:R-:W-:Y:S02]  /*1a9e0*/  VIADD R17, R0.reuse, 0x7 ;  /* 0x0000000700117836 */ /* 0x040fe40000000000 */
[----:B------:R-:W-:Y:S02]  /*1a9f0*/  IMAD.MOV R19, RZ, RZ, -R19 ;  /* 0x000000ffff137224 */ /* 0x000fe400078e0a13 */
[----:B------:R-:W-:Y:S01]  /*1aa00*/  VIADD R15, R0, 0x5 ;  /* 0x00000005000f7836 */ /* 0x000fe20000000000 */
[----:B------:R-:W-:Y:S01]  /*1aa10*/  IABS R5, R17 ;  /* 0x0000001100057213 */ /* 0x000fe20000000000 */
[----:B------:R-:W-:Y:S02]  /*1aa20*/  IMAD R12, R3, R19, R12 ;  /* 0x00000013030c7224 */ /* 0x000fe400078e020c */
[----:B------:R-:W0:Y:S01]  /*1aa30*/  S2R R19, SR_TID.X ;  /* 0x0000000000137919 */ /* 0x000e220000002100 */
[--C-:B------:R-:W-:Y:S01]  /*1aa40*/  @!P1 IMAD.IADD R25, R25, 0x1, -R3.reuse ;  /* 0x0000000119199824 */ /* 0x100fe200078e0a03 */
[----:B------:R-:W-:Y:S01]  /*1aa50*/  IABS R28, R15 ;  /* 0x0000000f001c7213 */ /* 0x000fe20000000000 */
[----:B------:R-:W-:Y:S01]  /*1aa60*/  @!P5 IMAD.IADD R24, R24, 0x1, -R3 ;  /* 0x000000011818d824 */ /* 0x000fe200078e0a03 */
[----:B------:R-:W-:Y:S01]  /*1aa70*/  ISETP.GE.AND P1, PT, R6, RZ, PT ;  /* 0x000000ff0600720c */ /* 0x000fe20003f26270 */
[----:B------:R-:W-:Y:S01]  /*1aa80*/  IMAD.HI.U32 R6, R4, R5, RZ ;  /* 0x0000000504067227 */ /* 0x000fe200078e00ff */
[----:B------:R-:W-:-:S03]  /*1aa90*/  ISETP.GT.U32.AND P5, PT, R3, R20, PT ;  /* 0x000000140300720c */ /* 0x000fc60003fa4070 */
[----:B------:R-:W-:Y:S01]  /*1aaa0*/  @!P4 IMAD.IADD R8, R8, 0x1, -R3 ;  /* 0x000000010808c824 */ /* 0x000fe200078e0a03 */
[----:B------:R-:W-:Y:S01]  /*1aab0*/  ISETP.GT.U32.AND P4, PT, R3, R10, PT ;  /* 0x0000000a0300720c */ /* 0x000fe20003f84070 */
[----:B------:R-:W-:Y:S02]  /*1aac0*/  VIADD R13, R0, 0x3 ;  /* 0x00000003000d7836 */ /* 0x000fe40000000000 */
[----:B------:R-:W-:-:S03]  /*1aad0*/  IMAD.HI.U32 R7, R4, R28, RZ ;  /* 0x0000001c04077227 */ /* 0x000fc600078e00ff */
[----:B------:R-:W-:Y:S01]  /*1aae0*/  IABS R23, R13 ;  /* 0x0000000d00177213 */ /* 0x000fe20000000000 */
[----:B------:R-:W-:Y:S02]  /*1aaf0*/  IMAD.MOV R6, RZ, RZ, -R6 ;  /* 0x000000ffff067224 */ /* 0x000fe400078e0a06 */
[----:B------:R-:W-:Y:S02]  /*1ab00*/  IMAD.MOV R7, RZ, RZ, -R7 ;  /* 0x000000ffff077224 */ /* 0x000fe400078e0a07 */
[C---:B------:R-:W-:Y:S02]  /*1ab10*/  IMAD R5, R3.reuse, R6, R5 ;  /* 0x0000000603057224 */ /* 0x040fe400078e0205 */
[C---:B------:R-:W-:Y:S02]  /*1ab20*/  IMAD R28, R3.reuse, R7, R28 ;  /* 0x00000007031c7224 */ /* 0x040fe400078e021c */
[----:B------:R-:W-:Y:S01]  /*1ab30*/  @!P0 IMAD.MOV R22, RZ, RZ, -R22 ;  /* 0x000000ffff168224 */ /* 0x000fe200078e0a16 */
[C---:B------:R-:W-:Y:S01]  /*1ab40*/  ISETP.GT.U32.AND P0, PT, R3.reuse, R26, PT ;  /* 0x0000001a0300720c */ /* 0x040fe20003f04070 */
[--C-:B------:R-:W-:Y:S01]  /*1ab50*/  @!P5 IMAD.IADD R20, R20, 0x1, -R3.reuse ;  /* 0x000000011414d824 */ /* 0x100fe200078e0a03 */
[C---:B------:R-:W-:Y:S01]  /*1ab60*/  ISETP.GT.U32.AND P5, PT, R3.reuse, R5, PT ;  /* 0x000000050300720c */ /* 0x040fe20003fa4070 */
[----:B------:R-:W-:Y:S01]  /*1ab70*/  IMAD.HI.U32 R29, R4, R23, RZ ;  /* 0x00000017041d7227 */ /* 0x000fe200078e00ff */
[----:B------:R-:W2:Y:S03]  /*1ab80*/  LDL.LU R7, [R1+0x1d00] ;  /* 0x001d000001077983 */ /* 0x000ea60000300800 */
[----:B------:R-:W-:Y:S01]  /*1ab90*/  @!P4 IMAD.IADD R10, R10, 0x1, -R3 ;  /* 0x000000010a0ac824 */ /* 0x000fe200078e0a03 */
[----:B------:R-:W-:Y:S01]  /*1aba0*/  ISETP.GT.U32.AND P4, PT, R3, R28, PT ;  /* 0x0000001c0300720c */ /* 0x000fe20003f84070 */
[----:B------:R-:W-:-:S02]  /*1abb0*/  IMAD.MOV R29, RZ, RZ, -R29 ;  /* 0x000000ffff1d7224 */ /* 0x000fc400078e0a1d */
[----:B------:R-:W-:Y:S02]  /*1abc0*/  VIADD R14, R0, 0x4 ;  /* 0x00000004000e7836 */ /* 0x000fe40000000000 */
[----:B------:R-:W-:Y:S02]  /*1abd0*/  IMAD R23, R3, R29, R23 ;  /* 0x0000001d03177224 */ /* 0x000fe400078e0217 */
[--C-:B------:R-:W-:Y:S01]  /*1abe0*/  @!P0 IMAD.IADD R26, R26, 0x1, -R3.reuse ;  /* 0x000000011a1a8824 */ /* 0x100fe200078e0a03 */
[----:B------:R-:W-:Y:S01]  /*1abf0*/  IABS R6, R14 ;  /* 0x0000000e00067213 */ /* 0x000fe20000000000 */
[----:B------:R-:W-:Y:S01]  /*1ac00*/  @!P5 IMAD.IADD R5, R5, 0x1, -R3 ;  /* 0x000000010505d824 */ /* 0x000fe200078e0a03 */
[----:B------:R-:W-:Y:S01]  /*1ac10*/  ISETP.GT.U32.AND P0, PT, R3, R23, PT ;  /* 0x000000170300720c */ /* 0x000fe20003f04070 */
[----:B------:R-:W-:Y:S01]  /*1ac20*/  @!P2 IMAD.MOV R25, RZ, RZ, -R25 ;  /* 0x000000ffff19a224 */ /* 0x000fe200078e0a19 */
[----:B------:R-:W-:Y:S01]  /*1ac30*/  ISETP.GE.AND P5, PT, R27, RZ, PT ;  /* 0x000000ff1b00720c */ /* 0x000fe20003fa6270 */
[----:B------:R-:W-:Y:S01]  /*1ac40*/  IMAD.HI.U32 R27, R4, R6, RZ ;  /* 0x00000006041b7227 */ /* 0x000fe200078e00ff */
[----:B------:R-:W-:-:S02]  /*1ac50*/  ISETP.GT.U32.AND P2, PT, R3, R20, PT ;  /* 0x000000140300720c */ /* 0x000fc40003f44070 */
[----:B0-----:R-:W-:Y:S01]  /*1ac60*/  SHF.R.U32.HI R19, RZ, 0x5, R19 ;  /* 0x00000005ff137819 */ /* 0x001fe20000011613 */
[----:B------:R-:W-:Y:S01]  /*1ac70*/  @!P4 IMAD.IADD R28, R28, 0x1, -R3 ;  /* 0x000000011c1cc824 */ /* 0x000fe200078e0a03 */
[----:B------:R-:W-:Y:S01]  /*1ac80*/  ISETP.GE.AND P4, PT, R18, RZ, PT ;  /* 0x000000ff1200720c */ /* 0x000fe20003f86270 */
[----:B------:R-:W-:Y:S01]  /*1ac90*/  IMAD.MOV R27, RZ, RZ, -R27 ;  /* 0x000000ffff1b7224 */ /* 0x000fe200078e0a1b */
[----:B------:R-:W-:Y:S01]  /*1aca0*/  SGXT.U32 R19, R19, 0x1 ;  /* 0x000000011313781a */ /* 0x000fe20000000000 */
[----:B------:R-:W-:Y:S02]  /*1acb0*/  @!P6 IMAD.MOV R9, RZ, RZ, -R9 ;  /* 0x000000ffff09e224 */ /* 0x000fe400078e0a09 */
[----:B------:R-:W-:Y:S01]  /*1acc0*/  IMAD R6, R3, R27, R6 ;  /* 0x0000001b03067224 */ /* 0x000fe200078e0206 */
[----:B------:R-:W-:Y:S01]  /*1acd0*/  LOP3.LUT R19, R19, 0x3e, RZ, 0xfc, !PT ;  /* 0x0000003e13137812 */ /* 0x000fe200078efcff */
[--C-:B------:R-:W-:Y:S01]  /*1ace0*/  @!P0 IMAD.IADD R23, R23, 0x1, -R3.reuse ;  /* 0x0000000117178824 */ /* 0x100fe200078e0a03 */
[C---:B------:R-:W-:Y:S01]  /*1acf0*/  ISETP.GT.U32.AND P6, PT, R3.reuse, R5, PT ;  /* 0x000000050300720c */ /* 0x040fe20003fc4070 */
[----:B------:R-:W-:Y:S01]  /*1ad00*/  @!P2 IMAD.IADD R20, R20, 0x1, -R3 ;  /* 0x000000011414a824 */ /* 0x000fe200078e0a03 */
[----:B------:R0:W-:Y:S01]  /*1ad10*/  STL [R1+0x1b58], R0 ;  /* 0x001b580001007387 */ /* 0x0001e20000100800 */
[----:B------:R-:W-:Y:S01]  /*1ad20*/  VIADD R27, R0, 0x1 ;  /* 0x00000001001b7836 */ /* 0x000fe20000000000 */
[----:B------:R-:W-:Y:S01]  /*1ad30*/  ISETP.GT.U32.AND P2, PT, R3, R6, PT ;  /* 0x000000060300720c */ /* 0x000fe20003f44070 */
[----:B------:R-:W-:-:S02]  /*1ad40*/  IMAD R19, R19, UR6, RZ ;  /* 0x0000000613137c24 */ /* 0x000fc4000f8e02ff */
[----:B------:R-:W-:Y:S01]  /*1ad50*/  @!P4 IMAD.MOV R26, RZ, RZ, -R26 ;  /* 0x000000ffff1ac224 */ /* 0x000fe200078e0a1a */
[----:B------:R-:W-:Y:S01]  /*1ad60*/  ISETP.GT.U32.AND P4, PT, R3, R23, PT ;  /* 0x000000170300720c */ /* 0x000fe20003f84070 */
[----:B------:R1:W-:Y:S01]  /*1ad70*/  STL [R1+0x1c38], R9 ;  /* 0x001c380901007387 */ /* 0x0003e20000100800 */
[----:B0-----:R-:W-:Y:S02]  /*1ad80*/  IMAD R0, RZ, RZ, -UR6 ;  /* 0x80000006ff007e24 */ /* 0x001fe4000f8e02ff */
[----:B------:R-:W-:Y:S01]  /*1ad90*/  @!P1 IMAD.MOV R24, RZ, RZ, -R24 ;  /* 0x000000ffff189224 */ /* 0x000fe200078e0a18 */
[----:B------:R-:W-:Y:S01]  /*1ada0*/  STL [R1+0x1c3c], R25 ;  /* 0x001c3c1901007387 */ /* 0x000fe20000100800 */
[----:B-1----:R-:W-:-:S03]  /*1adb0*/  IMAD R9, R0, 0x2, R19 ;  /* 0x0000000200097824 */ /* 0x002fc600078e0213 */
[----:B------:R-:W-:Y:S01]  /*1adc0*/  STL [R1+0x1c40], R22 ;  /* 0x001c401601007387 */ /* 0x000fe20000100800 */
[----:B------:R-:W-:-:S03]  /*1add0*/  @!P6 IMAD.IADD R5, R5, 0x1, -R3 ;  /* 0x000000010505e824 */ /* 0x000fc600078e0a03 */
[----:B------:R-:W-:Y:S01]  /*1ade0*/  STL [R1+0x1c44], R24 ;  /* 0x001c441801007387 */ /* 0x000fe20000100800 */
[----:B------:R-:W-:-:S03]  /*1adf0*/  ISETP.GE.AND P6, PT, R21, RZ, PT ;  /* 0x000000ff1500720c */ /* 0x000fc60003fc6270 */
[----:B------:R0:W-:Y:S01]  /*1ae00*/  STL [R1+0x848], R9 ;  /* 0x0008480901007387 */ /* 0x0001e20000100800 */
[----:B------:R-:W-:Y:S01]  /*1ae10*/  ISETP.GT.U32.AND P1, PT, R3, R8, PT ;  /* 0x000000080300720c */ /* 0x000fe20003f24070 */
[--C-:B------:R-:W-:Y:S01]  /*1ae20*/  @!P2 IMAD.IADD R6, R6, 0x1, -R3.reuse ;  /* 0x000000010606a824 */ /* 0x100fe200078e0a03 */
[----:B------:R-:W-:Y:S01]  /*1ae30*/  ISETP.GE.AND P2, PT, R17, RZ, PT ;  /* 0x000000ff1100720c */ /* 0x000fe20003f46270 */
[----:B------:R-:W-:Y:S02]  /*1ae40*/  @!P4 IMAD.IADD R23, R23, 0x1, -R3 ;  /* 0x000000011717c824 */ /* 0x000fe400078e0a03 */
[----:B0-----:R-:W-:Y:S01]  /*1ae50*/  IMAD R9, R0, 0x2, R9 ;  /* 0x0000000200097824 */ /* 0x001fe200078e0209 */
[----:B------:R-:W-:Y:S02]  /*1ae60*/  ISETP.GE.AND P4, PT, R11, RZ, PT ;  /* 0x000000ff0b00720c */ /* 0x000fe40003f86270 */
[----:B------:R-:W0:Y:S01]  /*1ae70*/  S2R R11, SR_TID.X ;  /* 0x00000000000b7919 */ /* 0x000e220000002100 */
[----:B------:R-:W-:Y:S01]  /*1ae80*/  ISETP.GE.AND P0, PT, R16, RZ, PT ;  /* 0x000000ff1000720c */ /* 0x000fe20003f06270 */
[----:B------:R1:W-:Y:S01]  /*1ae90*/  STL [R1+0x84c], R9 ;  /* 0x00084c0901007387 */ /* 0x0003e20000100800 */
[----:B------:R-:W-:-:S02]  /*1aea0*/  @!P5 IMAD.MOV R10, RZ, RZ, -R10 ;  /* 0x000000ffff0ad224 */ /* 0x000fc400078e0a0a */
[----:B-1----:R-:W-:Y:S02]  /*1aeb0*/  IMAD R9, R0, 0x2, R9 ;  /* 0x0000000200097824 */ /* 0x002fe400078e0209 */
[----:B------:R-:W-:-:S03]  /*1aec0*/  @!P6 IMAD.MOV R20, RZ, RZ, -R20 ;  /* 0x000000ffff14e224 */ /* 0x000fc600078e0a14 */
[----:B------:R1:W-:Y:S01]  /*1aed0*/  STL [R1+0x824], R9 ;  /* 0x0008240901007387 */ /* 0x0003e20000100800 */
[----:B------:R-:W-:Y:S01]  /*1aee0*/  @!P1 IMAD.IADD R8, R8, 0x1, -R3 ;  /* 0x0000000108089824 */ /* 0x000fe200078e0a03 */
[----:B------:R-:W-:Y:S01]  /*1aef0*/  ISETP.GT.U32.AND P1, PT, R3, R12, PT ;  /* 0x0000000c0300720c */ /* 0x000fe20003f24070 */
[----:B------:R-:W-:Y:S02]  /*1af00*/  @!P2 IMAD.MOV R5, RZ, RZ, -R5 ;  /* 0x000000ffff05a224 */ /* 0x000fe400078e0a05 */
[----:B-1----:R-:W-:-:S05]  /*1af10*/  IMAD R9, R0, 0x2, R9 ;  /* 0x0000000200097824 */ /* 0x002fca00078e0209 */
[----:B------:R-:W-:Y:S01]  /*1af20*/  STL [R1+0x818], R9 ;  /* 0x0008180901007387 */ /* 0x000fe20000100800 */
[----:B------:R-:W-:-:S03]  /*1af30*/  @!P0 IMAD.MOV R8, RZ, RZ, -R8 ;  /* 0x000000ffff088224 */ /* 0x000fc600078e0a08 */
[----:B------:R-:W-:Y:S04]  /*1af40*/  STL [R1+0x1c48], R10 ;  /* 0x001c480a01007387 */ /* 0x000fe80000100800 */
[----:B------:R-:W-:Y:S04]  /*1af50*/  STL [R1+0x1c4c], R20 ;  /* 0x001c4c1401007387 */ /* 0x000fe80000100800 */
[----:B------:R-:W-:Y:S04]  /*1af60*/  STL [R1+0x1c50], R26 ;  /* 0x001c501a01007387 */ /* 0x000fe80000100800 */
[----:B------:R1:W-:Y:S01]  /*1af70*/  STL [R1+0x1c54], R5 ;  /* 0x001c540501007387 */ /* 0x0003e20000100800 */
[----:B------:R-:W-:-:S03]  /*1af80*/  IABS R29, R27 ;  /* 0x0000001b001d7213 */ /* 0x000fc60000000000 */
[----:B------:R-:W-:Y:S01]  /*1af90*/  STL [R1+0x1c58], R8 ;  /* 0x001c580801007387 */ /* 0x000fe20000100800 */
[----:B-1----:R-:W-:Y:S02]  /*1afa0*/  IMAD R5, R0, 0x2, R9 ;  /* 0x0000000200057824 */ /* 0x002fe400078e0209 */
[----:B------:R-:W-:-:S03]  /*1afb0*/  @!P1 IMAD.IADD R12, R12, 0x1, -R3 ;  /* 0x000000010c0c9824 */ /* 0x000fc600078e0a03 */
[----:B------:R1:W-:Y:S01]  /*1afc0*/  STL [R1+0x808], R5 ;  /* 0x0008080501007387 */ /* 0x0003e20000100800 */
[----:B------:R-:W-:Y:S01]  /*1afd0*/  IMAD.HI.U32 R4, R4, R29, RZ ;  /* 0x0000001d04047227 */ /* 0x000fe200078e00ff */
[----:B------:R-:W-:-:S03]  /*1afe0*/  ISETP.GT.U32.AND P6, PT, R3, R12, PT ;  /* 0x0000000c0300720c */ /* 0x000fc60003fc4070 */
[----:B-1----:R-:W-:Y:S02]  /*1aff0*/  IMAD R5, R0, 0x2, R5 ;  /* 0x0000000200057824 */ /* 0x002fe400078e0205 */
[----:B------:R-:W-:-:S03]  /*1b000*/  IMAD.MOV R4, RZ, RZ, -R4 ;  /* 0x000000ffff047224 */ /* 0x000fc600078e0a04 */
[----:B------:R1:W-:Y:S01]  /*1b010*/  STL [R1+0x810], R5 ;  /* 0x0008100501007387 */ /* 0x0003e20000100800 */
[----:B------:R-:W-:Y:S02]  /*1b020*/  IMAD R4, R3, R4, R29 ;  /* 0x0000000403047224 */ /* 0x000fe400078e021d */
[----:B0-----:R-:W-:Y:S02]  /*1b030*/  IMAD.SHL.U32 R8, R11, 0x8, RZ ;  /* 0x000000080b087824 */ /* 0x001fe400078e00ff */
[----:B-1----:R-:W-:Y:S01]  /*1b040*/  IMAD R5, R0, 0x2, R5 ;  /* 0x0000000200057824 */ /* 0x002fe200078e0205 */
[----:B------:R-:W-:-:S04]  /*1b050*/  ISETP.GT.U32.AND P0, PT, R3, R4, PT ;  /* 0x000000040300720c */ /* 0x000fc80003f04070 */
[----:B------:R0:W-:Y:S01]  /*1b060*/  STL [R1+0x80c], R5 ;  /* 0x00080c0501007387 */ /* 0x0001e20000100800 */
[----:B------:R-:W-:-:S03]  /*1b070*/  @!P6 IMAD.IADD R12, R12, 0x1, -R3 ;  /* 0x000000010c0ce824 */ /* 0x000fc600078e0a03 */
[----:B------:R-:W-:Y:S01]  /*1b080*/  STL [R1+0x1b50], R8 ;  /* 0x001b500801007387 */ /* 0x000fe20000100800 */
[----:B0-----:R-:W-:Y:S01]  /*1b090*/  IMAD R5, R0, 0x2, R5 ;  /* 0x0000000200057824 */ /* 0x001fe200078e0205 */
[----:B------:R-:W-:-:S04]  /*1b0a0*/  ISETP.GE.AND P6, PT, R27, RZ, PT ;  /* 0x000000ff1b00720c */ /* 0x000fc80003fc6270 */
[----:B------:R0:W-:Y:S01]  /*1b0b0*/  STL [R1+0x814], R5 ;  /* 0x0008140501007387 */ /* 0x0001e20000100800 */
[----:B------:R-:W-:Y:S02]  /*1b0c0*/  LOP3.LUT R29, R11, 0x7, RZ, 0xc0, !PT ;  /* 0x000000070b1d7812 */ /* 0x000fe400078ec0ff */
[----:B------:R-:W-:Y:S02]  /*1b0d0*/  LOP3.LUT R27, R8, 0x30, RZ, 0xc0, !PT ;  /* 0x00000030081b7812 */ /* 0x000fe400078ec0ff */
[C---:B------:R-:W-:Y:S01]  /*1b0e0*/  ISETP.GT.U32.AND P5, PT, R3.reuse, R6, PT ;  /* 0x000000060300720c */ /* 0x040fe20003fa4070 */
[----:B0-----:R-:W-:Y:S01]  /*1b0f0*/  IMAD R5, R0, 0x2, R5 ;  /* 0x0000000200057824 */ /* 0x001fe200078e0205 */
[----:B------:R-:W-:Y:S01]  /*1b100*/  ISETP.GT.U32.AND P1, PT, R3, R28, PT ;  /* 0x0000001c0300720c */ /* 0x000fe20003f24070 */
[----:B------:R-:W-:-:S03]  /*1b110*/  IMAD.SHL.U32 R9, R11, 0x2, RZ ;  /* 0x000000020b097824 */ /* 0x000fc600078e00ff */
[----:B------:R0:W-:Y:S01]  /*1b120*/  STL [R1+0x81c], R5 ;  /* 0x00081c0501007387 */ /* 0x0001e20000100800 */
[----:B------:R-:W-:Y:S01]  /*1b130*/  IMAD R27, R29, 0x40, R27 ;  /* 0x000000401d1b7824 */ /* 0x000fe200078e021b */
[----:B------:R-:W-:Y:S01]  /*1b140*/  ISETP.GE.AND P2, PT, R15, RZ, PT ;  /* 0x000000ff0f00720c */ /* 0x000fe20003f46270 */
[----:B------:R-:W-:Y:S02]  /*1b150*/  @!P0 IMAD.IADD R4, R4, 0x1, -R3 ;  /* 0x0000000104048824 */ /* 0x000fe400078e0a03 */
[----:B0-----:R-:W-:Y:S01]  /*1b160*/  IMAD R5, R0, 0x2, R5 ;  /* 0x0000000200057824 */ /* 0x001fe200078e0205 */
[----:B------:R-:W-:Y:S01]  /*1b170*/  LOP3.LUT R27, R27, 0x10, R9, 0x78, !PT ;  /* 0x000000101b1b7812 */ /* 0x000fe200078e7809 */
[----:B------:R-:W-:-:S03]  /*1b180*/  IMAD.SHL.U32 R8, R11, 0x20, RZ ;  /* 0x000000200b087824 */ /* 0x000fc600078e00ff */
[----:B------:R0:W-:Y:S01]  /*1b190*/  STL [R1+0x820], R5 ;  /* 0x0008200501007387 */ /* 0x0001e20000100800 */
[----:B------:R-:W-:Y:S01]  /*1b1a0*/  ISETP.GT.U32.AND P0, PT, R3, R4, PT ;  /* 0x000000040300720c */ /* 0x000fe20003f04070 */
[----:B------:R-:W-:Y:S01]  /*1b1b0*/  @!P5 IMAD.IADD R6, R6, 0x1, -R3 ;  /* 0x000000010606d824 */ /* 0x000fe200078e0a03 */
[----:B------:R-:W-:Y:S01]  /*1b1c0*/  LOP3.LUT R8, R27, 0x200, R8, 0xf8, !PT ;  /* 0x000002001b087812 */ /* 0x000fe200078ef808 */
[----:B0-----:R-:W-:Y:S01]  /*1b1d0*/  IMAD R5, R0, 0x2, R5 ;  /* 0x0000000200057824 */ /* 0x001fe200078e0205 */
[----:B------:R-:W-:Y:S01]  /*1b1e0*/  ISETP.GE.AND P5, PT, R13, RZ, PT ;  /* 0x000000ff0d00720c */ /* 0x000fe20003fa6270 */
[----:B------:R-:W-:Y:S01]  /*1b1f0*/  @!P1 IMAD.IADD R28, R28, 0x1, -R3 ;  /* 0x000000011c1c9824 */ /* 0x000fe200078e0a03 */
[----:B------:R-:W0:Y:S02]  /*1b200*/  LDC R13, c[0x0][0x230] ;  /* 0x00008c00ff0d7b82 */ /* 0x000e240000000800 */
[----:B------:R1:W-:Y:S01]  /*1b210*/  STL [R1+0x828], R5 ;  /* 0x0008280501007387 */ /* 0x0003e20000100800 */
[----:B------:R-:W-:Y:S01]  /*1b220*/  @!P2 IMAD.MOV R28, RZ, RZ, -R28 ;  /* 0x000000ffff1ca224 */ /* 0x000fe200078e0a1c */
[----:B------:R-:W-:-:S02]  /*1b230*/  LOP3.LUT R11, R11, 0x3f, RZ, 0xc0, !PT ;  /* 0x0000003f0b0b7812 */ /* 0x000fc400078ec0ff */
[----:B------:R-:W-:Y:S01]  /*1b240*/  STL [R1+0x5ec], R8 ;  /* 0x0005ec0801007387 */ /* 0x000fe20000100800 */
[----:B-1----:R-:W-:-:S05]  /*1b250*/  IMAD R5, R0, 0x2, R5 ;  /* 0x0000000200057824 */ /* 0x002fca00078e0205 */
[----:B------:R1:W-:Y:S01]  /*1b260*/  STL [R1+0x82c], R5 ;  /* 0x00082c0501007387 */ /* 0x0003e20000100800 */
[----:B------:R-:W-:Y:S02]  /*1b270*/  @!P0 IMAD.IADD R4, R4, 0x1, -R3 ;  /* 0x0000000104048824 */ /* 0x000fe400078e0a03 */
[----:B------:R-:W-:Y:S01]  /*1b280*/  IMAD R3, R11, UR7, RZ ;  /* 0x000000070b037c24 */ /* 0x000fe2000f8e02ff */
[----:B------:R-:W-:Y:S01]  /*1b290*/  STL [R1+0x1c5c], R28 ;  /* 0x001c5c1c01007387 */ /* 0x000fe20000100800 */
[----:B-1----:R-:W-:-:S05]  /*1b2a0*/  IMAD R5, R0, 0x2, R5 ;  /* 0x0000000200057824 */ /* 0x002fca00078e0205 */
[----:B------:R1:W-:Y:S01]  /*1b2b0*/  STL [R1+0x830], R5 ;  /* 0x0008300501007387 */ /* 0x0003e20000100800 */
[----:B------:R-:W-:Y:S01]  /*1b2c0*/  LEA R3, P2, R3, UR8, 0x1 ;  /* 0x0000000803037c11 */ /* 0x000fe2000f8408ff */
[----:B------:R-:W-:Y:S02]  /*1b2d0*/  IMAD R29, R29, 0x90, RZ ;  /* 0x000000901d1d7824 */ /* 0x000fe400078e02ff */
[----:B------:R-:W-:Y:S01]  /*1b2e0*/  IMAD.MOV.U32 R27, RZ, RZ, R12 ;  /* 0x000000ffff1b7224 */ /* 0x000fe200078e000c */
[----:B------:R-:W-:Y:S01]  /*1b2f0*/  ISETP.GE.AND P1, PT, R14, RZ, PT ;  /* 0x000000ff0e00720c */ /* 0x000fe20003f26270 */
[----:B0-----:R-:W-:Y:S02]  /*1b300*/  VIADD R13, R13, 0x3f ;  /* 0x0000003f0d0d7836 */ /* 0x001fe40000000000 */
[----:B-1----:R-:W-:Y:S01]  /*1b310*/  IMAD R5, R0, 0x2, R5 ;  /* 0x0000000200057824 */ /* 0x002fe200078e0205 */
[----:B------:R-:W-:-:S04]  /*1b320*/  ULDC UR8, c[0x0][0x234] ;  /* 0x00008d0000087ab9 */ /* 0x000fc80000000800 */
[----:B------:R0:W-:Y:S01]  /*1b330*/  STL [R1+0x838], R5 ;  /* 0x0008380501007387 */ /* 0x0001e20000100800 */
[----:B------:R-:W-:-:S03]  /*1b340*/  LOP3.LUT R9, R29, 0x30, R9, 0x78, !PT ;  /* 0x000000301d097812 */ /* 0x000fc600078e7809 */
[----:B------:R1:W-:Y:S01]  /*1b350*/  STL [R1+0x1b64], R3 ;  /* 0x001b640301007387 */ /* 0x0003e20000100800 */
[----:B0-----:R-:W-:-:S04]  /*1b360*/  IMAD R5, R0, 0x2, R5 ;  /* 0x0000000200057824 */ /* 0x001fc800078e0205 */
[----:B-1----:R-:W-:Y:S01]  /*1b370*/  IMAD R3, R0, 0x2, R5 ;  /* 0x0000000200037824 */ /* 0x002fe200078e0205 */
[----:B------:R-:W-:Y:S04]  /*1b380*/  STL [R1+0x83c], R5 ;  /* 0x00083c0501007387 */ /* 0x000fe80000100800 */
[----:B------:R-:W3:Y:S04]  /*1b390*/  LDL.LU R29, [R1+0x7d0] ;  /* 0x0007d000011d7983 */ /* 0x000ee80000300800 */
[----:B------:R-:W4:Y:S01]  /*1b3a0*/  LDL.LU R12, [R1+0x7cc] ;  /* 0x0007cc00010c7983 */ /* 0x000f220000300800 */
[----:B------:R-:W-:-:S03]  /*1b3b0*/  SHF.R.S32.HI R10, RZ, 0x1f, R13 ;  /* 0x0000001fff0a7819 */ /* 0x000fc6000001140d */
[----:B------:R0:W-:Y:S01]  /*1b3c0*/  STL [R1+0x834], R3 ;  /* 0x0008340301007387 */ /* 0x0001e20000100800 */
[----:B------:R-:W-:-:S03]  /*1b3d0*/  LEA.HI R10, R10, R13, RZ, 0x6 ;  /* 0x0000000d0a0a7211 */ /* 0x000fc600078f30ff */
[----:B0-----:R-:W4:Y:S04]  /*1b3e0*/  LDL.LU R3, [R1+0x7c8] ;  /* 0x0007c80001037983 */ /* 0x001f280000300800 */
[----:B------:R-:W4:Y:S04]  /*1b3f0*/  LDL.LU R28, [R1+0x7c4] ;  /* 0x0007c400011c7983 */ /* 0x000f280000300800 */
        /* <DEDUP_REMOVED lines=15> */
[----:B------:R-:W4:Y:S01]  /*1b4f0*/  LDL.LU R14, [R1+0x164] ;  /* 0x00016400010e7983 */ /* 0x000f220000300800 */
[----:B------:R-:W-:-:S02]  /*1b500*/  @!P1 IMAD.MOV R6, RZ, RZ, -R6 ;  /* 0x000000ffff069224 */ /* 0x000fc400078e0a06 */
[----:B------:R-:W-:Y:S01]  /*1b510*/  @!P5 IMAD.MOV R23, RZ, RZ, -R23 ;  /* 0x000000ffff17d224 */ /* 0x000fe200078e0a17 */
[----:B------:R-:W4:Y:S01]  /*1b520*/  LDL.LU R13, [R1+0x168] ;  /* 0x00016800010d7983 */ /* 0x000f220000300800 */
[----:B------:R-:W-:Y:S01]  /*1b530*/  @!P4 IMAD.MOV R27, RZ, RZ, -R27 ;  /* 0x000000ffff1bc224 */ /* 0x000fe200078e0a1b */
[----:B--2---:R-:W-:Y:S01]  /*1b540*/  ISETP.NE.AND P0, PT, R7, RZ, PT ;  /* 0x000000ff0700720c */ /* 0x004fe20003f05270 */
[----:B------:R-:W-:Y:S01]  /*1b550*/  @!P6 IMAD.MOV R4, RZ, RZ, -R4 ;  /* 0x000000ffff04e224 */ /* 0x000fe200078e0a04 */
[----:B------:R-:W2:Y:S01]  /*1b560*/  LDL.LU R11, [R1+0x16c] ;  /* 0x00016c00010b7983 */ /* 0x000ea20000300800 */
[----:B------:R-:W-:Y:S01]  /*1b570*/  LOP3.LUT R7, RZ, R7, RZ, 0x33, !PT ;  /* 0x00000007ff077212 */ /* 0x000fe200078e33ff */
[----:B------:R-:W-:Y:S02]  /*1b580*/  @!P3 IMAD.MOV R2, RZ, RZ, -R2 ;  /* 0x000000ffff02b224 */ /* 0x000fe400078e0a02 */
[----:B------:R-:W-:Y:S04]  /*1b590*/  STL [R1+0x1c60], R0 ;  /* 0x001c600001007387 */ /* 0x000fe80000100800 */
[----:B------:R-:W-:Y:S04]  /*1b5a0*/  STL [R1+0x1c64], R6 ;  /* 0x001c640601007387 */ /* 0x000fe80000100800 */
[----:B------:R-:W-:Y:S04]  /*1b5b0*/  STL [R1+0x1c68], R23 ;  /* 0x001c681701007387 */ /* 0x000fe80000100800 */
[----:B------:R-:W-:Y:S04]  /*1b5c0*/  STL [R1+0x1c6c], R27 ;  /* 0x001c6c1b01007387 */ /* 0x000fe80000100800 */
[----:B------:R-:W-:Y:S04]  /*1b5d0*/  STL [R1+0x1c70], R4 ;  /* 0x001c700401007387 */ /* 0x000fe80000100800 */
[----:B------:R0:W-:Y:S01]  /*1b5e0*/  STL [R1+0x1c74], R2 ;  /* 0x001c740201007387 */ /* 0x0001e20000100800 */
[----:B---3--:R-:W-:-:S02]  /*1b5f0*/  SEL R29, R7, R29, !P0 ;  /* 0x0000001d071d7207 */ /* 0x008fc40004000000 */
[----:B----4-:R-:W-:-:S03]  /*1b600*/  SEL R12, R7, R12, !P0 ;  /* 0x0000000c070c7207 */ /* 0x010fc60004000000 */
[----:B------:R-:W-:Y:S04]  /*1b610*/  STL [R1+0x1c78], R29 ;  /* 0x001c781d01007387 */ /* 0x000fe80000100800 */
[----:B------:R-:W-:Y:S01]  /*1b620*/  STL [R1+0x1c7c], R12 ;  /* 0x001c7c0c01007387 */ /* 0x000fe20000100800 */
[C---:B0-----:R-:W-:Y:S02]  /*1b630*/  SEL R2, R7.reuse, R3, !P0 ;  /* 0x0000000307027207 */ /* 0x041fe40004000000 */
[----:B------:R-:W-:-:S03]  /*1b640*/  SEL R0, R7, R28, !P0 ;  /* 0x0000001c07007207 */ /* 0x000fc60004000000 */
[----:B------:R0:W-:Y:S01]  /*1b650*/  STL [R1+0x4], R2 ;  /* 0x0000040201007387 */ /* 0x0001e20000100800 */
[----:B------:R-:W-:-:S03]  /*1b660*/  SEL R3, R7, R8, !P0 ;  /* 0x0000000807037207 */ /* 0x000fc60004000000 */
[----:B------:R1:W-:Y:S04]  /*1b670*/  STL [R1+0x14], R0 ;  /* 0x0000140001007387 */ /* 0x0003e80000100800 */
[----:B------:R3:W-:Y:S01]  /*1b680*/  STL [R1+0x1c], R3 ;  /* 0x00001c0301007387 */ /* 0x0007e20000100800 */
[C---:B0-----:R-:W-:Y:S02]  /*1b690*/  SEL R2, R7.reuse, R5, !P0 ;  /* 0x0000000507027207 */ /* 0x041fe40004000000 */
[----:B-1----:R-:W-:-:S03]  /*1b6a0*/  SEL R0, R7, R26, !P0 ;  /* 0x0000001a07007207 */ /* 0x002fc60004000000 */
[----:B------:R0:W-:Y:S01]  /*1b6b0*/  STL [R1+0x38], R2 ;  /* 0x0000380201007387 */ /* 0x0001e20000100800 */
[----:B---3--:R-:W-:-:S03]  /*1b6c0*/  SEL R3, R7, R20, !P0 ;  /* 0x0000001407037207 */ /* 0x008fc60004000000 */
        /* <DEDUP_REMOVED lines=25> */
[----:B------:R-:W-:Y:S04]  /*1b860*/  STL [R1+0x164], R3 ;  /* 0x0001640301007387 */ /* 0x000fe80000100800 */
[----:B------:R-:W3:Y:S01]  /*1b870*/  LDL.LU R12, [R1+0x17c] ;  /* 0x00017c00010c7983 */ /* 0x000ee20000300800 */
[C---:B0-----:R-:W-:Y:S02]  /*1b880*/  SEL R2, R7.reuse, R13, !P0 ;  /* 0x0000000d07027207 */ /* 0x041fe40004000000 */
[----:B--2---:R-:W-:-:S03]  /*1b890*/  SEL R0, R7, R11, !P0 ;  /* 0x0000000b07007207 */ /* 0x004fc60004000000 */
[----:B------:R-:W-:Y:S04]  /*1b8a0*/  STL [R1+0x168], R2 ;  /* 0x0001680201007387 */ /* 0x000fe80000100800 */
[----:B---3--:R0:W-:Y:S04]  /*1b8b0*/  STL [R1+0x1cf4], R12 ;  /* 0x001cf40c01007387 */ /* 0x0081e80000100800 */
[----:B------:R-:W-:Y:S04]  /*1b8c0*/  STL [R1+0x16c], R0 ;  /* 0x00016c0001007387 */ /* 0x000fe80000100800 */
[----:B0-----:R-:W2:Y:S04]  /*1b8d0*/  LDL.LU R12, [R1+0x178] ;  /* 0x00017800010c7983 */ /* 0x001ea80000300800 */
[----:B--2---:R0:W-:Y:S04]  /*1b8e0*/  STL [R1+0x1cf8], R12 ;  /* 0x001cf80c01007387 */ /* 0x0041e80000100800 */
[----:B0-----:R-:W2:Y:S04]  /*1b8f0*/  LDL.LU R12, [R1+0x174] ;  /* 0x00017400010c7983 */ /* 0x001ea80000300800 */
[----:B--2---:R0:W-:Y:S04]  /*1b900*/  STL [R1+0x1cfc], R12 ;  /* 0x001cfc0c01007387 */ /* 0x0041e80000100800 */
[----:B0-----:R-:W2:Y:S04]  /*1b910*/  LDL.LU R12, [R1+0x170] ;  /* 0x00017000010c7983 */ /* 0x001ea80000300800 */
[----:B------:R-:W3:Y:S04]  /*1b920*/  LDL.LU R29, [R1+0x180] ;  /* 0x00018000011d7983 */ /* 0x000ee80000300800 */
        /* <DEDUP_REMOVED lines=26> */
[----:B--2---:R-:W-:-:S05]  /*1bad0*/  SEL R12, R7, R12, !P0 ;  /* 0x0000000c070c7207 */ /* 0x004fca0004000000 */
[----:B------:R0:W-:Y:S04]  /*1bae0*/  STL [R1+0x170], R12 ;  /* 0x0001700c01007387 */ /* 0x0001e80000100800 */
[----:B0-----:R-:W2:Y:S02]  /*1baf0*/  LDL.LU R12, [R1+0x1cfc] ;  /* 0x001cfc00010c7983 */ /* 0x001ea40000300800 */
[----:B--2---:R-:W-:-:S05]  /*1bb00*/  SEL R12, R7, R12, !P0 ;  /* 0x0000000c070c7207 */ /* 0x004fca0004000000 */
[----:B------:R0:W-:Y:S04]  /*1bb10*/  STL [R1+0x174], R12 ;  /* 0x0001740c01007387 */ /* 0x0001e80000100800 */
[----:B0-----:R-:W2:Y:S02]  /*1bb20*/  LDL.LU R12, [R1+0x1cf8] ;  /* 0x001cf800010c7983 */ /* 0x001ea40000300800 */
[----:B--2---:R-:W-:-:S05]  /*1bb30*/  SEL R12, R7, R12, !P0 ;  /* 0x0000000c070c7207 */ /* 0x004fca0004000000 */
[----:B------:R0:W-:Y:S04]  /*1bb40*/  STL [R1+0x178], R12 ;  /* 0x0001780c01007387 */ /* 0x0001e80000100800 */
[----:B0-----:R-:W2:Y:S01]  /*1bb50*/  LDL.LU R12, [R1+0x1cf4] ;  /* 0x001cf400010c7983 */ /* 0x001ea20000300800 */
[C---:B---3--:R-:W-:Y:S02]  /*1bb60*/  SEL R29, R7.reuse, R29, !P0 ;  /* 0x0000001d071d7207 */ /* 0x048fe40004000000 */
[C---:B----4-:R-:W-:Y:S02]  /*1bb70*/  SEL R2, R7.reuse, R2, !P0 ;  /* 0x0000000207027207 */ /* 0x050fe40004000000 */
[C---:B------:R-:W-:Y:S02]  /*1bb80*/  SEL R6, R7.reuse, R6, !P0 ;  /* 0x0000000607067207 */ /* 0x040fe40004000000 */
[----:B--2---:R-:W-:-:S05]  /*1bb90*/  SEL R12, R7, R12, !P0 ;  /* 0x0000000c070c7207 */ /* 0x004fca0004000000 */
[----:B------:R0:W-:Y:S04]  /*1bba0*/  STL [R1+0x17c], R12 ;  /* 0x00017c0c01007387 */ /* 0x0001e80000100800 */
[----:B------:R-:W-:Y:S04]  /*1bbb0*/  STL [R1+0x180], R29 ;  /* 0x0001801d01007387 */ /* 0x000fe80000100800 */
[----:B------:R1:W-:Y:S01]  /*1bbc0*/  STL [R1+0x184], R2 ;  /* 0x0001840201007387 */ /* 0x0003e20000100800 */
[C---:B0-----:R-:W-:Y:S02]  /*1bbd0*/  SEL R12, R7.reuse, R4, !P0 ;  /* 0x00000004070c7207 */ /* 0x041fe40004000000 */
[----:B------:R-:W-:-:S03]  /*1bbe0*/  SEL R4, R7, R27, !P0 ;  /* 0x0000001b07047207 */ /* 0x000fc60004000000 */
[----:B------:R-:W-:Y:S01]  /*1bbf0*/  STL [R1+0x188], R12 ;  /* 0x0001880c01007387 */ /* 0x000fe20000100800 */
[----:B-1----:R-:W-:-:S03]  /*1bc00*/  SEL R2, R7, R23, !P0 ;  /* 0x0000001707027207 */ /* 0x002fc60004000000 */
[----:B------:R0:W-:Y:S04]  /*1bc10*/  STL [R1+0x19c], R4 ;  /* 0x00019c0401007387 */ /* 0x0001e80000100800 */
[----:B------:R1:W-:Y:S01]  /*1bc20*/  STL [R1+0x1a0], R2 ;  /* 0x0001a00201007387 */ /* 0x0003e20000100800 */
[C---:B0-----:R-:W-:Y:S02]  /*1bc30*/  SEL R4, R7.reuse, R0, !P0 ;  /* 0x0000000007047207 */ /* 0x041fe40004000000 */
[C---:B------:R-:W-:Y:S02]  /*1bc40*/  SEL R0, R7.reuse, R28, !P0 ;  /* 0x0000001c07007207 */ /* 0x040fe40004000000 */
[C---:B-1----:R-:W-:Y:S01]  /*1bc50*/  SEL R2, R7.reuse, R3, !P0 ;  /* 0x0000000307027207 */ /* 0x042fe20004000000 */
[----:B------:R-:W-:Y:S01]  /*1bc60*/  STL [R1+0x1e4], R6 ;  /* 0x0001e40601007387 */ /* 0x000fe20000100800 */
[----:B------:R-:W-:-:S03]  /*1bc70*/  SEL R3, R7, R8, !P0 ;  /* 0x0000000807037207 */ /* 0x000fc60004000000 */
[----:B------:R-:W-:Y:S04]  /*1bc80*/  STL [R1+0x1ec], R4 ;  /* 0x0001ec0401007387 */ /* 0x000fe80000100800 */
[----:B------:R0:W-:Y:S04]  /*1bc90*/  STL [R1+0x1f0], R2 ;  /* 0x0001f00201007387 */ /* 0x0001e80000100800 */
[----:B------:R1:W-:Y:S04]  /*1bca0*/  STL [R1+0x1f4], R0 ;  /* 0x0001f40001007387 */ /* 0x0003e80000100800 */
[----:B------:R2:W-:Y:S01]  /*1bcb0*/  STL [R1+0x1f8], R3 ;  /* 0x0001f80301007387 */ /* 0x0005e20000100800 */
[----:B0-----:R-:W-:-:S02]  /*1bcc0*/  SEL R2, R7, R5, !P0 ;  /* 0x0000000507027207 */ /* 0x001fc40004000000 */
[----:B-1----:R-:W-:-:S03]  /*1bcd0*/  SEL R0, R7, R26, !P0 ;  /* 0x0000001a07007207 */ /* 0x002fc60004000000 */
[----:B------:R0:W-:Y:S01]  /*1bce0*/  STL [R1+0x1fc], R2 ;  /* 0x0001fc0201007387 */ /* 0x0001e20000100800 */
[----:B--2---:R-:W-:-:S03]  /*1bcf0*/  SEL R3, R7, R20, !P0 ;  /* 0x0000001407037207 */ /* 0x004fc60004000000 */
[----:B------:R1:W-:Y:S04]  /*1bd00*/  STL [R1+0x200], R0 ;  /* 0x0002000001007387 */ /* 0x0003e80000100800 */
[----:B------:R2:W-:Y:S01]  /*1bd10*/  STL [R1+0x204], R3 ;  /* 0x0002040301007387 */ /* 0x0005e20000100800 */
[C---:B0-----:R-:W-:Y:S02]  /*1bd20*/  SEL R2, R7.reuse, R10, !P0 ;  /* 0x0000000a07027207 */ /* 0x041fe40004000000 */
        /* <DEDUP_REMOVED lines=22> */
[----:B------:R-:W-:Y:S04]  /*1be90*/  STL [R1+0x2c8], R3 ;  /* 0x0002c80301007387 */ /* 0x000fe80000100800 */
[----:B------:R-:W2:Y:S01]  /*1bea0*/  LDL.LU R12, [R1+0x2ec] ;  /* 0x0002ec00010c7983 */ /* 0x000ea20000300800 */
[C---:B0-----:R-:W-:Y:S02]  /*1beb0*/  SEL R2, R7.reuse, R13, !P0 ;  /* 0x0000000d07027207 */ /* 0x041fe40004000000 */
[----:B-1----:R-:W-:-:S03]  /*1bec0*/  SEL R0, R7, R11, !P0 ;  /* 0x0000000b07007207 */ /* 0x002fc60004000000 */
[----:B------:R-:W-:Y:S04]  /*1bed0*/  STL [R1+0x2d0], R2 ;  /* 0x0002d00201007387 */ /* 0x000fe80000100800 */
[----:B--2---:R0:W-:Y:S04]  /*1bee0*/  STL [R1+0x1ce8], R12 ;  /* 0x001ce80c01007387 */ /* 0x0041e80000100800 */
        /* <DEDUP_REMOVED lines=687> */
[----:B------:R-:W-:Y:S01]  /*1e9e0*/  STL [R1+0x648], R3 ;  /* 0x0006480301007387 */ /* 0x000fe20000100800 */
[----:B0-----:R-:W-:-:S03]  /*1e9f0*/  SEL R2, R7, R13, !P0 ;  /* 0x0000000d07027207 */ /* 0x001fc60004000000 */
[----:B------:R-:W2:Y:S01]  /*1ea00*/  LDL.LU R13, [R1+0x5cc] ;  /* 0x0005cc00010d7983 */ /* 0x000ea20000300800 */
[----:B-1----:R-:W-:-:S03]  /*1ea10*/  SEL R0, R7, R11, !P0 ;  /* 0x0000000b07007207 */ /* 0x002fc60004000000 */
[----:B------:R-:W-:Y:S04]  /*1ea20*/  STL [R1+0x644], R2 ;  /* 0x0006440201007387 */ /* 0x000fe80000100800 */
[----:B--2---:R0:W-:Y:S04]  /*1ea30*/  STL [R1+0x1c9c], R13 ;  /* 0x001c9c0d01007387 */ /* 0x0041e80000100800 */
[----:B------:R-:W-:Y:S04]  /*1ea40*/  STL [R1+0x640], R0 ;  /* 0x0006400001007387 */ /* 0x000fe80000100800 */
[----:B0-----:R-:W2:Y:S04]  /*1ea50*/  LDL.LU R13, [R1+0x5d0] ;  /* 0x0005d000010d7983 */ /* 0x001ea80000300800 */
[----:B------:R-:W3:Y:S04]  /*1ea60*/  LDL.LU R12, [R1+0x5c4] ;  /* 0x0005c400010c7983 */ /* 0x000ee80000300800 */
[----:B---3--:R0:W-:Y:S04]  /*1ea70*/  STL [R1+0x1c98], R12 ;  /* 0x001c980c01007387 */ /* 0x0081e80000100800 */
[----:B0-----:R-:W3:Y:S04]  /*1ea80*/  LDL.LU R12, [R1+0x5c8] ;  /* 0x0005c800010c7983 */ /* 0x001ee80000300800 */
        /* <DEDUP_REMOVED lines=18> */
[----:B--2---:R-:W-:-:S03]  /*1ebb0*/  SEL R13, R7, R13, !P0 ;  /* 0x0000000d070d7207 */ /* 0x004fc60004000000 */
[----:B------:R-:W2:Y:S04]  /*1ebc0*/  LDL.LU R21, [R1+0x55c] ;  /* 0x00055c0001157983 */ /* 0x000ea80000300800 */
[----:B------:R-:W2:Y:S04]  /*1ebd0*/  LDL.LU R19, [R1+0x558] ;  /* 0x0005580001137983 */ /* 0x000ea80000300800 */
[----:B------:R-:W2:Y:S04]  /*1ebe0*/  LDL.LU R18, [R1+0x554] ;  /* 0x0005540001127983 */ /* 0x000ea80000300800 */
[----:B------:R-:W2:Y:S04]  /*1ebf0*/  LDL.LU R17, [R1+0x550] ;  /* 0x0005500001117983 */ /* 0x000ea80000300800 */
[----:B------:R-:W2:Y:S04]  /*1ec00*/  LDL.LU R16, [R1+0x54c] ;  /* 0x00054c0001107983 */ /* 0x000ea80000300800 */
[----:B------:R-:W2:Y:S04]  /*1ec10*/  LDL.LU R15, [R1+0x548] ;  /* 0x00054800010f7983 */ /* 0x000ea80000300800 */
[----:B------:R-:W2:Y:S04]  /*1ec20*/  LDL.LU R14, [R1+0x544] ;  /* 0x00054400010e7983 */ /* 0x000ea80000300800 */
[----:B------:R-:W2:Y:S04]  /*1ec30*/  LDL.LU R11, [R1+0x540] ;  /* 0x00054000010b7983 */ /* 0x000ea80000300800 */
[----:B------:R0:W-:Y:S04]  /*1ec40*/  STL [R1+0x63c], R13 ;  /* 0x00063c0d01007387 */ /* 0x0001e80000100800 */
[----:B0-----:R-:W4:Y:S01]  /*1ec50*/  LDL.LU R13, [R1+0x1c9c] ;  /* 0x001c9c00010d7983 */ /* 0x001f220000300800 */
[----:B---3--:R-:W-:-:S02]  /*1ec60*/  SEL R12, R7, R12, !P0 ;  /* 0x0000000c070c7207 */ /* 0x008fc40004000000 */
[----:B----4-:R-:W-:-:S05]  /*1ec70*/  SEL R13, R7, R13, !P0 ;  /* 0x0000000d070d7207 */ /* 0x010fca0004000000 */
[----:B------:R0:W-:Y:S04]  /*1ec80*/  STL [R1+0x638], R13 ;  /* 0x0006380d01007387 */ /* 0x0001e80000100800 */
[----:B0-----:R-:W3:Y:S04]  /*1ec90*/  LDL.LU R13, [R1+0x53c] ;  /* 0x00053c00010d7983 */ /* 0x001ee80000300800 */
[----:B------:R0:W-:Y:S04]  /*1eca0*/  STL [R1+0x618], R12 ;  /* 0x0006180c01007387 */ /* 0x0001e80000100800 */
[----:B0-----:R-:W4:Y:S01]  /*1ecb0*/  LDL.LU R12, [R1+0x1c98] ;  /* 0x001c9800010c7983 */ /* 0x001f220000300800 */
[----:B------:R-:W-:-:S02]  /*1ecc0*/  SEL R29, R7, R29, !P0 ;  /* 0x0000001d071d7207 */ /* 0x000fc40004000000 */
[C---:B------:R-:W-:Y:S02]  /*1ecd0*/  SEL R4, R7.reuse, R4, !P0 ;  /* 0x0000000407047207 */ /* 0x040fe40004000000 */
[----:B----4-:R-:W-:-:S05]  /*1ece0*/  SEL R12, R7, R12, !P0 ;  /* 0x0000000c070c7207 */ /* 0x010fca0004000000 */
[----:B------:R0:W-:Y:S04]  /*1ecf0*/  STL [R1+0x614], R12 ;  /* 0x0006140c01007387 */ /* 0x0001e80000100800 */
[----:B------:R-:W-:Y:S01]  /*1ed00*/  STL [R1+0x610], R29 ;  /* 0x0006101d01007387 */ /* 0x000fe20000100800 */
[C---:B0-----:R-:W-:Y:S02]  /*1ed10*/  SEL R12, R7.reuse, R2, !P0 ;  /* 0x00000002070c7207 */ /* 0x041fe40004000000 */
[----:B------:R-:W-:-:S03]  /*1ed20*/  SEL R2, R7, R27, !P0 ;  /* 0x0000001b07027207 */ /* 0x000fc60004000000 */
[----:B------:R0:W-:Y:S04]  /*1ed30*/  STL [R1+0x60c], R12 ;  /* 0x00060c0c01007387 */ /* 0x0001e80000100800 */
[----:B------:R1:W-:Y:S04]  /*1ed40*/  STL [R1+0x608], R4 ;  /* 0x0006080401007387 */ /* 0x0003e80000100800 */
[----:B------:R4:W-:Y:S01]  /*1ed50*/  STL [R1+0x604], R2 ;  /* 0x0006040201007387 */ /* 0x0009e20000100800 */
[C---:B0-----:R-:W-:Y:S02]  /*1ed60*/  SEL R12, R7.reuse, R23, !P0 ;  /* 0x00000017070c7207 */ /* 0x041fe40004000000 */
[----:B-1----:R-:W-:-:S03]  /*1ed70*/  SEL R4, R7, R6, !P0 ;  /* 0x0000000607047207 */ /* 0x002fc60004000000 */
[----:B------:R-:W-:Y:S01]  /*1ed80*/  STL [R1+0x600], R12 ;  /* 0x0006000c01007387 */ /* 0x000fe20000100800 */
[C---:B----4-:R-:W-:Y:S02]  /*1ed90*/  SEL R2, R7.reuse, R0, !P0 ;  /* 0x0000000007027207 */ /* 0x050fe40004000000 */
[C---:B------:R-:W-:Y:S01]  /*1eda0*/  SEL R0, R7.reuse, R3, !P0 ;  /* 0x0000000307007207 */ /* 0x040fe20004000000 */
[----:B------:R-:W-:Y:S01]  /*1edb0*/  STL [R1+0x5fc], R4 ;  /* 0x0005fc0401007387 */ /* 0x000fe20000100800 */
[----:B------:R-:W-:-:S03]  /*1edc0*/  SEL R3, R7, R28, !P0 ;  /* 0x0000001c07037207 */ /* 0x000fc60004000000 */
[----:B------:R0:W-:Y:S04]  /*1edd0*/  STL [R1+0x5f8], R2 ;  /* 0x0005f80201007387 */ /* 0x0001e80000100800 */
[----:B------:R1:W-:Y:S01]  /*1ede0*/  STL [R1+0x5f4], R0 ;  /* 0x0005f40001007387 */ /* 0x0003e20000100800 */
[----:B0-----:R-:W-:-:S03]  /*1edf0*/  SEL R2, R7, R8, !P0 ;  /* 0x0000000807027207 */ /* 0x001fc60004000000 */
[----:B------:R0:W-:Y:S01]  /*1ee00*/  STL [R1+0x5f0], R3 ;  /* 0x0005f00301007387 */ /* 0x0001e20000100800 */
[----:B-1----:R-:W-:-:S03]  /*1ee10*/  SEL R0, R7, R5, !P0 ;  /* 0x0000000507007207 */ /* 0x002fc60004000000 */
        /* <DEDUP_REMOVED lines=15> */
[----:B--2---:R-:W-:-:S03]  /*1ef10*/  SEL R2, R7, R21, !P0 ;  /* 0x0000001507027207 */ /* 0x004fc60004000000 */
        /* <DEDUP_REMOVED lines=12> */
[----:B------:R-:W-:Y:S04]  /*1efe0*/  STL [R1+0x598], R3 ;  /* 0x0005980301007387 */ /* 0x000fe80000100800 */
[----:B------:R-:W2:Y:S01]  /*1eff0*/  LDL.LU R15, [R1+0x538] ;  /* 0x00053800010f7983 */ /* 0x000ea20000300800 */
[----:B0-----:R-:W-:-:S03]  /*1f000*/  SEL R0, R7, R11, !P0 ;  /* 0x0000000b07007207 */ /* 0x001fc60004000000 */
[----:B------:R-:W-:Y:S04]  /*1f010*/  STL [R1+0x594], R2 ;  /* 0x0005940201007387 */ /* 0x000fe80000100800 */
[----:B------:R-:W4:Y:S04]  /*1f020*/  LDL.LU R11, [R1+0x534] ;  /* 0x00053400010b7983 */ /* 0x000f280000300800 */
[----:B------:R3:W-:Y:S04]  /*1f030*/  STL [R1+0x590], R0 ;  /* 0x0005900001007387 */ /* 0x0007e80000100800 */
[----:B------:R-:W2:Y:S01]  /*1f040*/  LDL.LU R12, [R1+0x52c] ;  /* 0x00052c00010c7983 */ /* 0x000ea20000300800 */
[----:B---3--:R-:W-:-:S03]  /*1f050*/  SEL R0, R7, R13, !P0 ;  /* 0x0000000d07007207 */ /* 0x008fc60004000000 */
[----:B--2---:R0:W-:Y:S04]  /*1f060*/  STL [R1+0x1c94], R12 ;  /* 0x001c940c01007387 */ /* 0x0041e80000100800 */
[----:B------:R1:W-:Y:S04]  /*1f070*/  STL [R1+0x58c], R0 ;  /* 0x00058c0001007387 */ /* 0x0003e80000100800 */
[----:B0-----:R-:W2:Y:S04]  /*1f080*/  LDL.LU R12, [R1+0x530] ;  /* 0x00053000010c7983 */ /* 0x001ea80000300800 */
[----:B------:R-:W3:Y:S04]  /*1f090*/  LDL.LU R29, [R1+0x528] ;  /* 0x00052800011d7983 */ /* 0x000ee80000300800 */
[----:B------:R-:W3:Y:S04]  /*1f0a0*/  LDL.LU R2, [R1+0x524] ;  /* 0x0005240001027983 */ /* 0x000ee80000300800 */
[----:B------:R-:W3:Y:S04]  /*1f0b0*/  LDL.LU R4, [R1+0x514] ;  /* 0x0005140001047983 */ /* 0x000ee80000300800 */
[----:B------:R-:W3:Y:S04]  /*1f0c0*/  LDL.LU R27, [R1+0x510] ;  /* 0x00051000011b7983 */ /* 0x000ee80000300800 */
[----:B------:R-:W3:Y:S04]  /*1f0d0*/  LDL.LU R23, [R1+0x4f4] ;  /* 0x0004f40001177983 */ /* 0x000ee80000300800 */
[----:B------:R-:W3:Y:S04]  /*1f0e0*/  LDL.LU R6, [R1+0x4d0] ;  /* 0x0004d00001067983 */ /* 0x000ee80000300800 */
[----:B-1----:R-:W3:Y:S04]  /*1f0f0*/  LDL.LU R0, [R1+0x4dc] ;  /* 0x0004dc0001007983 */ /* 0x002ee80000300800 */
[----:B------:R-:W3:Y:S04]  /*1f100*/  LDL.LU R3, [R1+0x4e0] ;  /* 0x0004e00001037983 */ /* 0x000ee80000300800 */
        /* <DEDUP_REMOVED lines=8> */
[----:B------:R-:W3:Y:S01]  /*1f190*/  LDL.LU R25, [R1+0x430] ;  /* 0x0004300001197983 */ /* 0x000ee20000300800 */
[----:B------:R-:W-:-:S03]  /*1f1a0*/  SEL R15, R7, R15, !P0 ;  /* 0x0000000f070f7207 */ /* 0x000fc60004000000 */
[----:B------:R-:W3:Y:S04]  /*1f1b0*/  LDL.LU R9, [R1+0x470] ;  /* 0x0004700001097983 */ /* 0x000ee80000300800 */
[----:B------:R-:W3:Y:S01]  /*1f1c0*/  LDL.LU R21, [R1+0x488] ;  /* 0x0004880001157983 */ /* 0x000ee20000300800 */
[----:B----4-:R-:W-:-:S03]  /*1f1d0*/  SEL R11, R7, R11, !P0 ;  /* 0x0000000b070b7207 */ /* 0x010fc60004000000 */
[----:B------:R-:W4:Y:S04]  /*1f1e0*/  LDL.LU R19, [R1+0x458] ;  /* 0x0004580001137983 */ /* 0x000f280000300800 */
[----:B------:R-:W4:Y:S04]  /*1f1f0*/  LDL.LU R18, [R1+0x46c] ;  /* 0x00046c0001127983 */ /* 0x000f280000300800 */
[----:B------:R-:W4:Y:S04]  /*1f200*/  LDL.LU R17, [R1+0x3f4] ;  /* 0x0003f40001117983 */ /* 0x000f280000300800 */
[----:B------:R-:W4:Y:S04]  /*1f210*/  LDL.LU R16, [R1+0x3e8] ;  /* 0x0003e80001107983 */ /* 0x000f280000300800 */
[----:B------:R-:W4:Y:S04]  /*1f220*/  LDL.LU R14, [R1+0x218] ;  /* 0x00021800010e7983 */ /* 0x000f280000300800 */
[----:B------:R-:W4:Y:S04]  /*1f230*/  LDL.LU R13, [R1+0x144] ;  /* 0x00014400010d7983 */ /* 0x000f280000300800 */
[----:B------:R0:W-:Y:S04]  /*1f240*/  STL [R1+0x588], R15 ;  /* 0x0005880f01007387 */ /* 0x0001e80000100800 */
[----:B0-----:R-:W4:Y:S04]  /*1f250*/  LDL.LU R15, [R1+0x3a8] ;  /* 0x0003a800010f7983 */ /* 0x001f280000300800 */
[----:B------:R0:W-:Y:S04]  /*1f260*/  STL [R1+0x580], R11 ;  /* 0x0005800b01007387 */ /* 0x0001e80000100800 */
[----:B0-----:R-:W4:Y:S01]  /*1f270*/  LDL.LU R11, [R1+0x3b0] ;  /* 0x0003b000010b7983 */ /* 0x001f220000300800 */
[----:B--2---:R-:W-:-:S05]  /*1f280*/  SEL R12, R7, R12, !P0 ;  /* 0x0000000c070c7207 */ /* 0x004fca0004000000 */
[----:B------:R0:W-:Y:S04]  /*1f290*/  STL [R1+0x57c], R12 ;  /* 0x00057c0c01007387 */ /* 0x0001e80000100800 */
[----:B0-----:R-:W2:Y:S01]  /*1f2a0*/  LDL.LU R12, [R1+0x1c94] ;  /* 0x001c9400010c7983 */ /* 0x001ea20000300800 */
[C---:B---3--:R-:W-:Y:S02]  /*1f2b0*/  SEL R0, R7.reuse, R0, !P0 ;  /* 0x0000000007007207 */ /* 0x048fe40004000000 */
[C---:B------:R-:W-:Y:S02]  /*1f2c0*/  SEL R3, R7.reuse, R3, !P0 ;  /* 0x0000000307037207 */ /* 0x040fe40004000000 */
[----:B--2---:R-:W-:-:S05]  /*1f2d0*/  SEL R12, R7, R12, !P0 ;  /* 0x0000000c070c7207 */ /* 0x004fca0004000000 */
[----:B------:R0:W-:Y:S02]  /*1f2e0*/  STL [R1+0x578], R12 ;  /* 0x0005780c01007387 */ /* 0x0001e40000100800 */
[C---:B0-----:R-:W-:Y:S02]  /*1f2f0*/  SEL R12, R7.reuse, R29, !P0 ;  /* 0x0000001d070c7207 */ /* 0x041fe40004000000 */
[C---:B------:R-:W-:Y:S02]  /*1f300*/  SEL R29, R7.reuse, R2, !P0 ;  /* 0x00000002071d7207 */ /* 0x040fe40004000000 */
[C---:B------:R-:W-:Y:S01]  /*1f310*/  SEL R2, R7.reuse, R4, !P0 ;  /* 0x0000000407027207 */ /* 0x040fe20004000000 */
[----:B------:R0:W-:Y:S01]  /*1f320*/  STL [R1+0x574], R12 ;  /* 0x0005740c01007387 */ /* 0x0001e20000100800 */
[----:B------:R-:W-:-:S03]  /*1f330*/  SEL R4, R7, R23, !P0 ;  /* 0x0000001707047207 */ /* 0x000fc60004000000 */
[----:B------:R-:W-:Y:S04]  /*1f340*/  STL [R1+0x570], R29 ;  /* 0x0005701d01007387 */ /* 0x000fe80000100800 */
[----:B------:R1:W-:Y:S01]  /*1f350*/  STL [R1+0x56c], R2 ;  /* 0x00056c0201007387 */ /* 0x0003e20000100800 */
[----:B0-----:R-:W-:-:S05]  /*1f360*/  SEL R12, R7, R27, !P0 ;  /* 0x0000001b070c7207 */ /* 0x001fca0004000000 */
[----:B------:R-:W-:Y:S01]  /*1f370*/  STL [R1+0x568], R12 ;  /* 0x0005680c01007387 */ /* 0x000fe20000100800 */
[----:B-1----:R-:W-:-:S03]  /*1f380*/  SEL R2, R7, R6, !P0 ;  /* 0x0000000607027207 */ /* 0x002fc60004000000 */
[----:B------:R-:W-:Y:S04]  /*1f390*/  STL [R1+0x564], R4 ;  /* 0x0005640401007387 */ /* 0x000fe80000100800 */
        /* <DEDUP_REMOVED lines=24> */
[----:B----4-:R-:W-:-:S03]  /*1f520*/  SEL R3, R7, R19, !P0 ;  /* 0x0000001307037207 */ /* 0x010fc60004000000 */
        /* <DEDUP_REMOVED lines=11> */
[----:B------:R0:W-:Y:S04]  /*1f5e0*/  STL [R1+0x4f4], R2 ;  /* 0x0004f40201007387 */ /* 0x0001e80000100800 */
[----:B------:R-:W3:Y:S04]  /*1f5f0*/  LDL.LU R13, [R1+0x3d4] ;  /* 0x0003d400010d7983 */ /* 0x000ee80000300800 */
[----:B------:R1:W-:Y:S04]  /*1f600*/  STL [R1+0x4e4], R0 ;  /* 0x0004e40001007387 */ /* 0x0003e80000100800 */
[----:B------:R-:W4:Y:S01]  /*1f610*/  LDL.LU R12, [R1+0x3d8] ;  /* 0x0003d800010c7983 */ /* 0x000f220000300800 */
[----:B0-----:R-:W-:-:S02]  /*1f620*/  SEL R2, R7, R15, !P0 ;  /* 0x0000000f07027207 */ /* 0x001fc40004000000 */
[----:B-1----:R-:W-:-:S03]  /*1f630*/  SEL R0, R7, R11, !P0 ;  /* 0x0000000b07007207 */ /* 0x002fc60004000000 */
[----:B------:R-:W-:Y:S04]  /*1f640*/  STL [R1+0x4e0], R2 ;  /* 0x0004e00201007387 */ /* 0x000fe80000100800 */
[----:B----4-:R0:W-:Y:S04]  /*1f650*/  STL [R1+0x1c90], R12 ;  /* 0x001c900c01007387 */ /* 0x0101e80000100800 */
[----:B------:R1:W-:Y:S04]  /*1f660*/  STL [R1+0x4dc], R0 ;  /* 0x0004dc0001007387 */ /* 0x0003e80000100800 */
[----:B0-----:R-:W4:Y:S04]  /*1f670*/  LDL.LU R12, [R1+0x3e0] ;  /* 0x0003e000010c7983 */ /* 0x001f280000300800 */
[----:B------:R-:W4:Y:S04]  /*1f680*/  LDL.LU R29, [R1+0x3dc] ;  /* 0x0003dc00011d7983 */ /* 0x000f280000300800 */
[----:B------:R-:W4:Y:S04]  /*1f690*/  LDL.LU R2, [R1+0x3a4] ;  /* 0x0003a40001027983 */ /* 0x000f280000300800 */
[----:B------:R-:W4:Y:S04]  /*1f6a0*/  LDL.LU R4, [R1+0x118] ;  /* 0x0001180001047983 */ /* 0x000f280000300800 */
[----:B------:R-:W4:Y:S04]  /*1f6b0*/  LDL.LU R27, [R1+0xfc] ;  /* 0x0000fc00011b7983 */ /* 0x000f280000300800 */
[----:B------:R-:W4:Y:S04]  /*1f6c0*/  LDL.LU R23, [R1+0x394] ;  /* 0x0003940001177983 */ /* 0x000f280000300800 */
[----:B------:R-:W4:Y:S04]  /*1f6d0*/  LDL.LU R6, [R1+0x3a0] ;  /* 0x0003a00001067983 */ /* 0x000f280000300800 */
[----:B-1----:R-:W4:Y:S04]  /*1f6e0*/  LDL.LU R0, [R1+0xa4] ;  /* 0x0000a40001007983 */ /* 0x002f280000300800 */
        /* <DEDUP_REMOVED lines=12> */
[----:B------:R-:W2:Y:S01]  /*1f7b0*/  LDL.LU R21, [R1+0x2dc] ;  /* 0x0002dc0001157983 */ /* 0x000ea20000300800 */
[----:B---3--:R-:W-:-:S03]  /*1f7c0*/  SEL R13, R7, R13, !P0 ;  /* 0x0000000d070d7207 */ /* 0x008fc60004000000 */
[----:B------:R-:W3:Y:S04]  /*1f7d0*/  LDL.LU R19, [R1+0x2f8] ;  /* 0x0002f80001137983 */ /* 0x000ee80000300800 */
[----:B------:R-:W3:Y:S04]  /*1f7e0*/  LDL.LU R18, [R1+0x2fc] ;  /* 0x0002fc0001127983 */ /* 0x000ee80000300800 */
[----:B------:R-:W3:Y:S04]  /*1f7f0*/  LDL.LU R17, [R1+0x364] ;  /* 0x0003640001117983 */ /* 0x000ee80000300800 */
[----:B------:R-:W3:Y:S04]  /*1f800*/  LDL.LU R15, [R1+0x308] ;  /* 0x00030800010f7983 */ /* 0x000ee80000300800 */
[----:B------:R-:W3:Y:S04]  /*1f810*/  LDL.LU R11, [R1+0x360] ;  /* 0x00036000010b7983 */ /* 0x000ee80000300800 */
[----:B------:R-:W3:Y:S04]  /*1f820*/  LDL.LU R16, [R1+0x334] ;  /* 0x0003340001107983 */ /* 0x000ee80000300800 */
[----:B------:R0:W-:Y:S04]  /*1f830*/  STL [R1+0x4d8], R14 ;  /* 0x0004d80e01007387 */ /* 0x0001e80000100800 */
[----:B0-----:R-:W3:Y:S04]  /*1f840*/  LDL.LU R14, [R1+0x358] ;  /* 0x00035800010e7983 */ /* 0x001ee80000300800 */
[----:B------:R0:W-:Y:S04]  /*1f850*/  STL [R1+0x4d0], R13 ;  /* 0x0004d00d01007387 */ /* 0x0001e80000100800 */
[----:B0-----:R-:W3:Y:S01]  /*1f860*/  LDL.LU R13, [R1+0x35c] ;  /* 0x00035c00010d7983 */ /* 0x001ee20000300800 */
[----:B----4-:R-:W-:-:S05]  /*1f870*/  SEL R12, R7, R12, !P0 ;  /* 0x0000000c070c7207 */ /* 0x010fca0004000000 */
[----:B------:R0:W-:Y:S04]  /*1f880*/  STL [R1+0x4cc], R12 ;  /* 0x0004cc0c01007387 */ /* 0x0001e80000100800 */
[----:B0-----:R-:W4:Y:S01]  /*1f890*/  LDL.LU R12, [R1+0x1c90] ;  /* 0x001c9000010c7983 */ /* 0x001f220000300800 */
[C---:B------:R-:W-:Y:S02]  /*1f8a0*/  SEL R29, R7.reuse, R29, !P0 ;  /* 0x0000001d071d7207 */ /* 0x040fe40004000000 */
[C---:B------:R-:W-:Y:S02]  /*1f8b0*/  SEL R2, R7.reuse, R2, !P0 ;  /* 0x0000000207027207 */ /* 0x040fe40004000000 */
[C---:B------:R-:W-:Y:S02]  /*1f8c0*/  SEL R6, R7.reuse, R6, !P0 ;  /* 0x0000000607067207 */ /* 0x040fe40004000000 */
[----:B----4-:R-:W-:-:S05]  /*1f8d0*/  SEL R12, R7, R12, !P0 ;  /* 0x0000000c070c7207 */ /* 0x010fca0004000000 */
        /* <DEDUP_REMOVED lines=9> */
[----:B0-----:R-:W-:-:S03]  /*1f970*/  SEL R4, R7, R0, !P0 ;  /* 0x0000000007047207 */ /* 0x001fc60004000000 */
[----:B------:R-:W-:Y:S01]  /*1f980*/  STL [R1+0x458], R6 ;  /* 0x0004580601007387 */ /* 0x000fe20000100800 */
[C---:B------:R-:W-:Y:S02]  /*1f990*/  SEL R0, R7.reuse, R28, !P0 ;  /* 0x0000001c07007207 */ /* 0x040fe40004000000 */
[C---:B-1----:R-:W-:Y:S01]  /*1f9a0*/  SEL R2, R7.reuse, R3, !P0 ;  /* 0x0000000307027207 */ /* 0x042fe20004000000 */
[----:B------:R-:W-:Y:S01]  /*1f9b0*/  STL [R1+0x430], R4 ;  /* 0x0004300401007387 */ /* 0x000fe20000100800 */
[----:B------:R-:W-:-:S03]  /*1f9c0*/  SEL R3, R7, R8, !P0 ;  /* 0x0000000807037207 */ /* 0x000fc60004000000 */
[----:B------:R0:W-:Y:S04]  /*1f9d0*/  STL [R1+0x410], R2 ;  /* 0x0004100201007387 */ /* 0x0001e80000100800 */
[----:B------:R1:W-:Y:S04]  /*1f9e0*/  STL [R1+0x3f4], R0 ;  /* 0x0003f40001007387 */ /* 0x0003e80000100800 */
[----:B------:R4:W-:Y:S01]  /*1f9f0*/  STL [R1+0x3e8], R3 ;  /* 0x0003e80301007387 */ /* 0x0009e20000100800 */
[C---:B0-----:R-:W-:Y:S02]  /*1fa00*/  SEL R2, R7.reuse, R5, !P0 ;  /* 0x0000000507027207 */ /* 0x041fe40004000000 */
[----:B-1----:R-:W-:-:S03]  /*1fa10*/  SEL R0, R7, R26, !P0 ;  /* 0x0000001a07007207 */ /* 0x002fc60004000000 */
[----:B------:R0:W-:Y:S01]  /*1fa20*/  STL [R1+0x3e4], R2 ;  /* 0x0003e40201007387 */ /* 0x0001e20000100800 */
[----:B----4-:R-:W-:-:S03]  /*1fa30*/  SEL R3, R7, R20, !P0 ;  /* 0x0000001407037207 */ /* 0x010fc60004000000 */
        /* <DEDUP_REMOVED lines=9> */
[----:B--2---:R-:W-:-:S03]  /*1fad0*/  SEL R0, R7, R9, !P0 ;  /* 0x0000000907007207 */ /* 0x004fc60004000000 */
[----:B------:R3:W-:Y:S01]  /*1fae0*/  STL [R1+0x3b0], R2 ;  /* 0x0003b00201007387 */ /* 0x0007e20000100800 */
[----:B-1----:R-:W-:-:S03]  /*1faf0*/  SEL R3, R7, R21, !P0 ;  /* 0x0000001507037207 */ /* 0x002fc60004000000 */
[----:B------:R0:W-:Y:S04]  /*1fb00*/  STL [R1+0x3a8], R0 ;  /* 0x0003a80001007387 */ /* 0x0001e80000100800 */
[----:B------:R1:W-:Y:S01]  /*1fb10*/  STL [R1+0x3a4], R3 ;  /* 0x0003a40301007387 */ /* 0x0003e20000100800 */
[C---:B---3--:R-:W-:Y:S02]  /*1fb20*/  SEL R2, R7.reuse, R19, !P0 ;  /* 0x0000001307027207 */ /* 0x048fe40004000000 */
[----:B0-----:R-:W-:-:S03]  /*1fb30*/  SEL R0, R7, R18, !P0 ;  /* 0x0000001207007207 */ /* 0x001fc60004000000 */
[----:B------:R0:W-:Y:S01]  /*1fb40*/  STL [R1+0x3a0], R2 ;  /* 0x0003a00201007387 */ /* 0x0001e20000100800 */
[----:B-1----:R-:W-:-:S03]  /*1fb50*/  SEL R3, R7, R17, !P0 ;  /* 0x0000001107037207 */ /* 0x002fc60004000000 */
[----:B------:R1:W-:Y:S04]  /*1fb60*/  STL [R1+0x394], R0 ;  /* 0x0003940001007387 */ /* 0x0003e80000100800 */
[----:B------:R2:W-:Y:S01]  /*1fb70*/  STL [R1+0x390], R3 ;  /* 0x0003900301007387 */ /* 0x0005e20000100800 */
[----:B0-----:R-:W-:-:S03]  /*1fb80*/  SEL R2, R7, R15, !P0 ;  /* 0x0000000f07027207 */ /* 0x001fc60004000000 */
[----:B------:R-:W3:Y:S01]  /*1fb90*/  LDL.LU R15, [R1+0x350] ;  /* 0x00035000010f7983 */ /* 0x000ee20000300800 */
[----:B-1----:R-:W-:-:S03]  /*1fba0*/  SEL R0, R7, R11, !P0 ;  /* 0x0000000b07007207 */ /* 0x002fc60004000000 */
[----:B------:R0:W-:Y:S01]  /*1fbb0*/  STL [R1+0x38c], R2 ;  /* 0x00038c0201007387 */ /* 0x0001e20000100800 */
[----:B--2---:R-:W-:-:S03]  /*1fbc0*/  SEL R3, R7, R16, !P0 ;  /* 0x0000001007037207 */ /* 0x004fc60004000000 */
[----:B------:R-:W2:Y:S04]  /*1fbd0*/  LDL.LU R11, [R1+0x354] ;  /* 0x00035400010b7983 */ /* 0x000ea80000300800 */
[----:B------:R1:W-:Y:S04]  /*1fbe0*/  STL [R1+0x388], R0 ;  /* 0x0003880001007387 */ /* 0x0003e80000100800 */
[----:B------:R-:W-:Y:S04]  /*1fbf0*/  STL [R1+0x384], R3 ;  /* 0x0003840301007387 */ /* 0x000fe80000100800 */
        /* <DEDUP_REMOVED lines=23> */
[----:B---3--:R-:W-:-:S03]  /*1fd70*/  SEL R15, R7, R15, !P0 ;  /* 0x0000000f070f7207 */ /* 0x008fc60004000000 */
[----:B------:R-:W3:Y:S04]  /*1fd80*/  LDL.LU R25, [R1+0x274] ;  /* 0x0002740001197983 */ /* 0x000ee80000300800 */
[----:B------:R-:W3:Y:S01]  /*1fd90*/  LDL.LU R9, [R1+0x278] ;  /* 0x0002780001097983 */ /* 0x000ee20000300800 */
[----:B--2---:R-:W-:-:S03]  /*1fda0*/  SEL R11, R7, R11, !P0 ;  /* 0x0000000b070b7207 */ /* 0x004fc60004000000 */
[----:B------:R-:W2:Y:S04]  /*1fdb0*/  LDL.LU R21, [R1+0x27c] ;  /* 0x00027c0001157983 */ /* 0x000ea80000300800 */
[----:B------:R-:W2:Y:S04]  /*1fdc0*/  LDL.LU R19, [R1+0x280] ;  /* 0x0002800001137983 */ /* 0x000ea80000300800 */
[----:B------:R-:W2:Y:S04]  /*1fdd0*/  LDL.LU R18, [R1+0x284] ;  /* 0x0002840001127983 */ /* 0x000ea80000300800 */
[----:B------:R-:W2:Y:S04]  /*1fde0*/  LDL.LU R14, [R1+0x1d4] ;  /* 0x0001d400010e7983 */ /* 0x000ea80000300800 */
[----:B------:R-:W2:Y:S04]  /*1fdf0*/  LDL.LU R13, [R1+0x1d8] ;  /* 0x0001d800010d7983 */ /* 0x000ea80000300800 */
[----:B------:R-:W2:Y:S04]  /*1fe00*/  LDL.LU R17, [R1+0x21c] ;  /* 0x00021c0001117983 */ /* 0x000ea80000300800 */
[----:B------:R0:W-:Y:S04]  /*1fe10*/  STL [R1+0x378], R15 ;  /* 0x0003780f01007387 */ /* 0x0001e80000100800 */
[----:B------:R-:W2:Y:S04]  /*1fe20*/  LDL.LU R16, [R1+0x264] ;  /* 0x0002640001107983 */ /* 0x000ea80000300800 */
[----:B------:R1:W-:Y:S04]  /*1fe30*/  STL [R1+0x374], R11 ;  /* 0x0003740b01007387 */ /* 0x0003e80000100800 */
[----:B0-----:R-:W2:Y:S04]  /*1fe40*/  LDL.LU R15, [R1+0x268] ;  /* 0x00026800010f7983 */ /* 0x001ea80000300800 */
[----:B-1----:R-:W2:Y:S01]  /*1fe50*/  LDL.LU R11, [R1+0x270] ;  /* 0x00027000010b7983 */ /* 0x002ea20000300800 */
[----:B----4-:R-:W-:-:S05]  /*1fe60*/  SEL R12, R7, R12, !P0 ;  /* 0x0000000c070c7207 */ /* 0x010fca0004000000 */
[----:B------:R0:W-:Y:S04]  /*1fe70*/  STL [R1+0x364], R12 ;  /* 0x0003640c01007387 */ /* 0x0001e80000100800 */
[----:B0-----:R-:W4:Y:S01]  /*1fe80*/  LDL.LU R12, [R1+0x1c8c] ;  /* 0x001c8c00010c7983 */ /* 0x001f220000300800 */
[C---:B------:R-:W-:Y:S02]  /*1fe90*/  SEL R29, R7.reuse, R29, !P0 ;  /* 0x0000001d071d7207 */ /* 0x040fe40004000000 */
        /* <DEDUP_REMOVED lines=32> */
[----:B---3--:R-:W-:-:S03]  /*200a0*/  SEL R0, R7, R25, !P0 ;  /* 0x0000001907007207 */ /* 0x008fc60004000000 */
        /* <DEDUP_REMOVED lines=12> */
[----:B------:R-:W2:Y:S04]  /*20170*/  LDL.LU R14, [R1+0x26c] ;  /* 0x00026c00010e7983 */ /* 0x000ea80000300800 */
[----:B------:R-:W-:Y:S04]  /*20180*/  STL [R1+0x298], R2 ;  /* 0x0002980201007387 */ /* 0x000fe80000100800 */
[----:B------:R-:W3:Y:S01]  /*20190*/  LDL.LU R13, [R1+0x248] ;  /* 0x00024800010d7983 */ /* 0x000ee20000300800 */
[----:B0-----:R-:W-:-:S03]  /*201a0*/  SEL R3, R7, R16, !P0 ;  /* 0x0000001007037207 */ /* 0x001fc60004000000 */
[----:B------:R0:W-:Y:S02]  /*201b0*/  STL [R1+0x294], R0 ;  /* 0x0002940001007387 */ /* 0x0001e40000100800 */
[----:B0-----:R-:W-:-:S05]  /*201c0*/  SEL R0, R7, R17, !P0 ;  /* 0x0000001107007207 */ /* 0x001fca0004000000 */
[----:B------:R0:W-:Y:S04]  /*201d0*/  STL [R1+0x290], R0 ;  /* 0x0002900001007387 */ /* 0x0001e80000100800 */
[----:B------:R-:W-:Y:S04]  /*201e0*/  STL [R1+0x28c], R3 ;  /* 0x00028c0301007387 */ /* 0x000fe80000100800 */
[----:B------:R-:W4:Y:S01]  /*201f0*/  LDL.LU R12, [R1+0x260] ;  /* 0x00026000010c7983 */ /* 0x000f220000300800 */
[C---:B------:R-:W-:Y:S02]  /*20200*/  SEL R2, R7.reuse, R15, !P0 ;  /* 0x0000000f07027207 */ /* 0x040fe40004000000 */
[----:B0-----:R-:W-:-:S03]  /*20210*/  SEL R0, R7, R11, !P0 ;  /* 0x0000000b07007207 */ /* 0x001fc60004000000 */
        /* <DEDUP_REMOVED lines=30> */
[----:B------:R-:W3:Y:S04]  /*20400*/  LDL.LU R17, [R1+0x7c] ;  /* 0x00007c0001117983 */ /* 0x000ee80000300800 */
[----:B------:R1:W-:Y:S04]  /*20410*/  STL [R1+0x27c], R13 ;  /* 0x00027c0d01007387 */ /* 0x0003e80000100800 */
[----:B------:R-:W3:Y:S04]  /*20420*/  LDL.LU R16, [R1+0x1b8] ;  /* 0x0001b80001107983 */ /* 0x000ee80000300800 */
[----:B0-----:R-:W3:Y:S04]  /*20430*/  LDL.LU R14, [R1+0x14c] ;  /* 0x00014c00010e7983 */ /* 0x001ee80000300800 */
[----:B-1----:R-:W3:Y:S01]  /*20440*/  LDL.LU R13, [R1+0x1b4] ;  /* 0x0001b400010d7983 */ /* 0x002ee20000300800 */
[----:B----4-:R-:W-:-:S05]  /*20450*/  SEL R12, R7, R12, !P0 ;  /* 0x0000000c070c7207 */ /* 0x010fca0004000000 */
[----:B------:R0:W-:Y:S04]  /*20460*/  STL [R1+0x278], R12 ;  /* 0x0002780c01007387 */ /* 0x0001e80000100800 */
[----:B0-----:R-:W4:Y:S01]  /*20470*/  LDL.LU R12, [R1+0x1c88] ;  /* 0x001c8800010c7983 */ /* 0x001f220000300800 */
[C---:B------:R-:W-:Y:S02]  /*20480*/  SEL R0, R7.reuse, R0, !P0 ;  /* 0x0000000007007207 */ /* 0x040fe40004000000 */
[C---:B------:R-:W-:Y:S02]  /*20490*/  SEL R3, R7.reuse, R3, !P0 ;  /* 0x0000000307037207 */ /* 0x040fe40004000000 */
[----:B----4-:R-:W-:-:S05]  /*204a0*/  SEL R12, R7, R12, !P0 ;  /* 0x0000000c070c7207 */ /* 0x010fca0004000000 */
        /* <DEDUP_REMOVED lines=32> */
[----:B---3--:R-:W-:-:S03]  /*206b0*/  SEL R2, R7, R9, !P0 ;  /* 0x0000000907027207 */ /* 0x008fc60004000000 */
        /* <DEDUP_REMOVED lines=9> */
[----:B------:R1:W-:Y:S04]  /*20750*/  STL [R1+0x21c], R2 ;  /* 0x00021c0201007387 */ /* 0x0003e80000100800 */
[----:B------:R-:W3:Y:S01]  /*20760*/  LDL.LU R11, [R1+0x1a8] ;  /* 0x0001a800010b7983 */ /* 0x000ee20000300800 */
[----:B0-----:R-:W-:-:S03]  /*20770*/  SEL R3, R7, R16, !P0 ;  /* 0x0000001007037207 */ /* 0x001fc60004000000 */
[----:B------:R0:W-:Y:S01]  /*20780*/  STL [R1+0x218], R0 ;  /* 0x0002180001007387 */ /* 0x0001e20000100800 */
[C---:B-1----:R-:W-:Y:S02]  /*20790*/  SEL R2, R7.reuse, R18, !P0 ;  /* 0x0000001207027207 */ /* 0x042fe40004000000 */
[----:B0-----:R-:W-:-:S03]  /*207a0*/  SEL R0, R7, R17, !P0 ;  /* 0x0000001107007207 */ /* 0x001fc60004000000 */
[----:B------:R0:W-:Y:S04]  /*207b0*/  STL [R1+0x1e8], R2 ;  /* 0x0001e80201007387 */ /* 0x0001e80000100800 */
        /* <DEDUP_REMOVED lines=89> */
[----:B------:R1:W-:Y:S01]  /*20d50*/  STL [R1+0x13c], R0 ;  /* 0x00013c0001007387 */ /* 0x0003e20000100800 */
[----:B0-----:R-:W-:-:S03]  /*20d60*/  SEL R2, R7, R18, !P0 ;  /* 0x0000001207027207 */ /* 0x001fc60004000000 */
[----:B------:R0:W-:Y:S01]  /*20d70*/  STL [R1+0x138], R3 ;  /* 0x0001380301007387 */ /* 0x0001e20000100800 */
[----:B-1----:R-:W-:-:S03]  /*20d80*/  SEL R0, R7, R17, !P0 ;  /* 0x0000001107007207 */ /* 0x002fc60004000000 */
[----:B------:R1:W-:Y:S01]  /*20d90*/  STL [R1+0x134], R2 ;  /* 0x0001340201007387 */ /* 0x0003e20000100800 */
[----:B0-----:R-:W-:-:S03]  /*20da0*/  SEL R3, R7, R16, !P0 ;  /* 0x0000001007037207 */ /* 0x001fc60004000000 */
[----:B------:R0:W-:Y:S04]  /*20db0*/  STL [R1+0x130], R0 ;  /* 0x0001300001007387 */ /* 0x0001e80000100800 */
[----:B------:R-:W-:Y:S04]  /*20dc0*/  STL [R1+0x12c], R3 ;  /* 0x00012c0301007387 */ /* 0x000fe80000100800 */
[----:B------:R-:W4:Y:S01]  /*20dd0*/  LDL.LU R12, [R1+0xe0] ;  /* 0x0000e000010c7983 */ /* 0x000f220000300800 */
[C---:B-1----:R-:W-:Y:S02]  /*20de0*/  SEL R2, R7.reuse, R15, !P0 ;  /* 0x0000000f07027207 */ /* 0x042fe40004000000 */
        /* <DEDUP_REMOVED lines=31> */
[----:B------:R-:W2:Y:S04]  /*20fe0*/  LDL.LU R16, [R1+0x44] ;  /* 0x0000440001107983 */ /* 0x000ea80000300800 */
[----:B------:R-:W2:Y:S04]  /*20ff0*/  LDL.LU R15, [R1+0x34] ;  /* 0x00003400010f7983 */ /* 0x000ea80000300800 */
[----:B0-----:R-:W2:Y:S04]  /*21000*/  LDL.LU R14, [R1+0x30] ;  /* 0x00003000010e7983 */ /* 0x001ea80000300800 */
[----:B------:R-:W2:Y:S04]  /*21010*/  LDL.LU R13, [R1+0x2c] ;  /* 0x00002c00010d7983 */ /* 0x000ea80000300800 */
[----:B-1----:R-:W2:Y:S01]  /*21020*/  LDL.LU R3, [R1+0x10] ;  /* 0x0000100001037983 */ /* 0x002ea20000300800 */
[----:B----4-:R-:W-:-:S05]  /*21030*/  SEL R12, R7, R12, !P0 ;  /* 0x0000000c070c7207 */ /* 0x010fca0004000000 */
[----:B------:R0:W-:Y:S04]  /*21040*/  STL [R1+0x118], R12 ;  /* 0x0001180c01007387 */ /* 0x0001e80000100800 */
[----:B0-----:R-:W4:Y:S01]  /*21050*/  LDL.LU R12, [R1+0x1c80] ;  /* 0x001c8000010c7983 */ /* 0x001f220000300800 */
[C---:B------:R-:W-:Y:S02]  /*21060*/  SEL R29, R7.reuse, R29, !P0 ;  /* 0x0000001d071d7207 */ /* 0x040fe40004000000 */
[C---:B------:R-:W-:Y:S02]  /*21070*/  SEL R2, R7.reuse, R2, !P0 ;  /* 0x0000000207027207 */ /* 0x040fe40004000000 */
[C---:B------:R-:W-:Y:S02]  /*21080*/  SEL R4, R7.reuse, R4, !P0 ;  /* 0x0000000407047207 */ /* 0x040fe40004000000 */
[----:B------:R-:W-:-:S02]  /*21090*/  SEL R27, R7, R27, !P0 ;  /* 0x0000001b071b7207 */ /* 0x000fc40004000000 */
[C---:B------:R-:W-:Y:S02]  /*210a0*/  SEL R23, R7.reuse, R23, !P0 ;  /* 0x0000001707177207 */ /* 0x040fe40004000000 */
[C---:B------:R-:W-:Y:S02]  /*210b0*/  SEL R6, R7.reuse, R6, !P0 ;  /* 0x0000000607067207 */ /* 0x040fe40004000000 */
[C---:B------:R-:W-:Y:S02]  /*210c0*/  SEL R0, R7.reuse, R0, !P0 ;  /* 0x0000000007007207 */ /* 0x040fe40004000000 */
[C---:B------:R-:W-:Y:S02]  /*210d0*/  SEL R28, R7.reuse, R28, !P0 ;  /* 0x0000001c071c7207 */ /* 0x040fe40004000000 */
[C---:B------:R-:W-:Y:S02]  /*210e0*/  SEL R8, R7.reuse, R8, !P0 ;  /* 0x0000000807087207 */ /* 0x040fe40004000000 */
[----:B------:R-:W-:-:S02]  /*210f0*/  SEL R5, R7, R5, !P0 ;  /* 0x0000000507057207 */ /* 0x000fc40004000000 */
[C---:B------:R-:W-:Y:S02]  /*21100*/  SEL R26, R7.reuse, R26, !P0 ;  /* 0x0000001a071a7207 */ /* 0x040fe40004000000 */
[C---:B------:R-:W-:Y:S02]  /*21110*/  SEL R20, R7.reuse, R20, !P0 ;  /* 0x0000001407147207 */ /* 0x040fe40004000000 */
[C---:B------:R-:W-:Y:S02]  /*21120*/  SEL R10, R7.reuse, R10, !P0 ;  /* 0x0000000a070a7207 */ /* 0x040fe40004000000 */
[C---:B---3--:R-:W-:Y:S02]  /*21130*/  SEL R24, R7.reuse, R24, !P0 ;  /* 0x0000001807187207 */ /* 0x048fe40004000000 */
[C---:B------:R-:W-:Y:S02]  /*21140*/  SEL R22, R7.reuse, R22, !P0 ;  /* 0x0000001607167207 */ /* 0x040fe40004000000 */
[----:B--2---:R-:W-:-:S02]  /*21150*/  SEL R25, R7, R25, !P0 ;  /* 0x0000001907197207 */ /* 0x004fc40004000000 */
[C---:B------:R-:W-:Y:S02]  /*21160*/  SEL R9, R7.reuse, R9, !P0 ;  /* 0x0000000907097207 */ /* 0x040fe40004000000 */
[C---:B------:R-:W-:Y:S02]  /*21170*/  SEL R21, R7.reuse, R21, !P0 ;  /* 0x0000001507157207 */ /* 0x040fe40004000000 */
[C---:B------:R-:W-:Y:S02]  /*21180*/  SEL R19, R7.reuse, R19, !P0 ;  /* 0x0000001307137207 */ /* 0x040fe40004000000 */
[C---:B------:R-:W-:Y:S02]  /*21190*/  SEL R11, R7.reuse, R11, !P0 ;  /* 0x0000000b070b7207 */ /* 0x040fe40004000000 */
[----:B----4-:R-:W-:-:S05]  /*211a0*/  SEL R12, R7, R12, !P0 ;  /* 0x0000000c070c7207 */ /* 0x010fca0004000000 */
[----:B------:R0:W-:Y:S04]  /*211b0*/  STL [R1+0x114], R12 ;  /* 0x0001140c01007387 */ /* 0x0001e80000100800 */
[----:B0-----:R-:W2:Y:S04]  /*211c0*/  LDL.LU R12, [R1+0x1c7c] ;  /* 0x001c7c00010c7983 */ /* 0x001ea80000300800 */
[----:B------:R0:W-:Y:S04]  /*211d0*/  STL [R1+0x110], R29 ;  /* 0x0001101d01007387 */ /* 0x0001e80000100800 */
[----:B0-----:R-:W3:Y:S04]  /*211e0*/  LDL.LU R29, [R1+0x1c78] ;  /* 0x001c7800011d7983 */ /* 0x001ee80000300800 */
[----:B------:R0:W-:Y:S04]  /*211f0*/  STL [R1+0x10c], R2 ;  /* 0x00010c0201007387 */ /* 0x0001e80000100800 */
[----:B0-----:R-:W4:Y:S04]  /*21200*/  LDL.LU R2, [R1+0x1c74] ;  /* 0x001c740001027983 */ /* 0x001f280000300800 */
[----:B------:R0:W-:Y:S04]  /*21210*/  STL [R1+0x108], R4 ;  /* 0x0001080401007387 */ /* 0x0001e80000100800 */
[----:B0-----:R-:W3:Y:S04]  /*21220*/  LDL.LU R4, [R1+0x1c70] ;  /* 0x001c700001047983 */ /* 0x001ee80000300800 */
[----:B------:R0:W-:Y:S04]  /*21230*/  STL [R1+0x104], R27 ;  /* 0x0001041b01007387 */ /* 0x0001e80000100800 */
[----:B0-----:R-:W2:Y:S04]  /*21240*/  LDL.LU R27, [R1+0x1c6c] ;  /* 0x001c6c00011b7983 */ /* 0x001ea80000300800 */
        /* <DEDUP_REMOVED lines=25> */
[----:B0-----:R-:W3:Y:S04]  /*213e0*/  LDL.LU R9, [R1+0x1c38] ;  /* 0x001c380001097983 */ /* 0x001ee80000300800 */
[----:B------:R0:W-:Y:S04]  /*213f0*/  STL [R1+0xc0], R21 ;  /* 0x0000c01501007387 */ /* 0x0001e80000100800 */
[----:B0-----:R-:W4:Y:S04]  /*21400*/  LDL.LU R21, [R1+0x1c34] ;  /* 0x001c340001157983 */ /* 0x001f280000300800 */
[----:B------:R0:W-:Y:S04]  /*21410*/  STL [R1+0xb4], R19 ;  /* 0x0000b41301007387 */ /* 0x0001e80000100800 */
[----:B0-----:R-:W2:Y:S04]  /*21420*/  LDL.LU R19, [R1+0x1c30] ;  /* 0x001c300001137983 */ /* 0x001ea80000300800 */
[----:B------:R0:W-:Y:S04]  /*21430*/  STL [R1+0xb8], R11 ;  /* 0x0000b80b01007387 */ /* 0x0001e80000100800 */
[----:B0-----:R-:W3:Y:S01]  /*21440*/  LDL.LU R11, [R1+0x1c2c] ;  /* 0x001c2c00010b7983 */ /* 0x001ee20000300800 */
[----:B------:R-:W-:-:S02]  /*21450*/  SEL R18, R7, R18, !P0 ;  /* 0x0000001207127207 */ /* 0x000fc40004000000 */
[C---:B------:R-:W-:Y:S02]  /*21460*/  SEL R17, R7.reuse, R17, !P0 ;  /* 0x0000001107117207 */ /* 0x040fe40004000000 */
[C---:B------:R-:W-:Y:S02]  /*21470*/  SEL R16, R7.reuse, R16, !P0 ;  /* 0x0000001007107207 */ /* 0x040fe40004000000 */
[C---:B------:R-:W-:Y:S02]  /*21480*/  SEL R15, R7.reuse, R15, !P0 ;  /* 0x0000000f070f7207 */ /* 0x040fe40004000000 */
[C---:B------:R-:W-:Y:S02]  /*21490*/  SEL R14, R7.reuse, R14, !P0 ;  /* 0x0000000e070e7207 */ /* 0x040fe40004000000 */
[C---:B------:R-:W-:Y:S02]  /*214a0*/  SEL R13, R7.reuse, R13, !P0 ;  /* 0x0000000d070d7207 */ /* 0x040fe40004000000 */
[----:B---3--:R-:W-:-:S05]  /*214b0*/  SEL R11, R7, R11, !P0 ;  /* 0x0000000b070b7207 */ /* 0x008fca0004000000 */
[----:B------:R0:W-:Y:S04]  /*214c0*/  STL [R1+0xa4], R11 ;  /* 0x0000a40b01007387 */ /* 0x0001e80000100800 */
[----:B0-----:R-:W3:Y:S04]  /*214d0*/  LDL.LU R11, [R1+0x18] ;  /* 0x00001800010b7983 */ /* 0x001ee80000300800 */
        /* <DEDUP_REMOVED lines=11> */
[----:B0-----:R-:W2:Y:S01]  /*21590*/  LDL.LU R13, [R1+0x1c14] ;  /* 0x001c1400010d7983 */ /* 0x001ea20000300800 */
[----:B------:R-:W-:-:S02]  /*215a0*/  SEL R9, R7, R9, !P0 ;  /* 0x0000000907097207 */ /* 0x000fc40004000000 */
[C---:B------:R-:W-:Y:S02]  /*215b0*/  SEL R8, R7.reuse, R8, !P0 ;  /* 0x0000000807087207 */ /* 0x040fe40004000000 */
[----:B---3--:R-:W-:-:S05]  /*215c0*/  SEL R11, R7, R11, !P0 ;  /* 0x0000000b070b7207 */ /* 0x008fca0004000000 */
[----:B------:R0:W-:Y:S02]  /*215d0*/  STL [R1+0x8c], R11 ;  /* 0x00008c0b01007387 */ /* 0x0001e40000100800 */
[----:B0-----:R-:W-:-:S05]  /*215e0*/  SEL R11, R7, R3, !P0 ;  /* 0x00000003070b7207 */ /* 0x001fca0004000000 */
[----:B------:R0:W-:Y:S04]  /*215f0*/  STL [R1+0x84], R11 ;  /* 0x0000840b01007387 */ /* 0x0001e80000100800 */
[----:B0-----:R-:W3:Y:S01]  /*21600*/  LDL R11, [R1+0x834] ;  /* 0x00083400010b7983 */ /* 0x001ee20000100800 */
[C---:B--2---:R-:W-:Y:S02]  /*21610*/  SEL R3, R7.reuse, R13, !P0 ;  /* 0x0000000d07037207 */ /* 0x044fe40004000000 */
[C---:B----4-:R-:W-:Y:S02]  /*21620*/  SEL R13, R7.reuse, R14, !P0 ;  /* 0x0000000e070d7207 */ /* 0x050fe40004000000 */
[C---:B------:R-:W-:Y:S01]  /*21630*/  SEL R14, R7.reuse, R15, !P0 ;  /* 0x0000000f070e7207 */ /* 0x040fe20004000000 */
        /* <DEDUP_REMOVED lines=10> */
[----:B------:R1:W-:Y:S01]  /*216e0*/  STL [R1+0x64], R3 ;  /* 0x0000640301007387 */ /* 0x0003e20000100800 */
[----:B0-----:R-:W-:-:S05]  /*216f0*/  SEL R13, R7, R21, !P0 ;  /* 0x00000015070d7207 */ /* 0x001fca0004000000 */
[----:B------:R0:W-:Y:S01]  /*21700*/  STL [R1+0x5c], R13 ;  /* 0x00005c0d01007387 */ /* 0x0001e20000100800 */
[----:B-1----:R-:W-:-:S03]  /*21710*/  SEL R3, R7, R25, !P0 ;  /* 0x0000001907037207 */ /* 0x002fc60004000000 */
[----:B------:R1:W-:Y:S04]  /*21720*/  STL [R1+0x54], R9 ;  /* 0x0000540901007387 */ /* 0x0003e80000100800 */
[----:B------:R2:W-:Y:S01]  /*21730*/  STL [R1+0x4c], R3 ;  /* 0x00004c0301007387 */ /* 0x0005e20000100800 */
[C---:B0-----:R-:W-:Y:S02]  /*21740*/  SEL R13, R7.reuse, R22, !P0 ;  /* 0x00000016070d7207 */ /* 0x041fe40004000000 */
[----:B-1----:R-:W-:-:S03]  /*21750*/  SEL R9, R7, R24, !P0 ;  /* 0x0000001807097207 */ /* 0x002fc60004000000 */
[----:B------:R-:W-:Y:S01]  /*21760*/  STL [R1+0x48], R13 ;  /* 0x0000480d01007387 */ /* 0x000fe20000100800 */
[----:B--2---:R-:W-:-:S03]  /*21770*/  SEL R3, R7, R10, !P0 ;  /* 0x0000000a07037207 */ /* 0x004fc60004000000 */
[----:B------:R0:W-:Y:S01]  /*21780*/  STL [R1+0x44], R9 ;  /* 0x0000440901007387 */ /* 0x0001e20000100800 */
[----:B------:R-:W-:-:S03]  /*21790*/  SEL R10, R7, R20, !P0 ;  /* 0x00000014070a7207 */ /* 0x000fc60004000000 */
[----:B------:R1:W-:Y:S01]  /*217a0*/  STL [R1+0x34], R3 ;  /* 0x0000340301007387 */ /* 0x0003e20000100800 */
[----:B0-----:R-:W-:-:S03]  /*217b0*/  SEL R9, R7, R26, !P0 ;  /* 0x0000001a07097207 */ /* 0x001fc60004000000 */
[----:B------:R-:W-:Y:S01]  /*217c0*/  STL [R1+0x30], R10 ;  /* 0x0000300a01007387 */ /* 0x000fe20000100800 */
[----:B-1----:R-:W-:-:S03]  /*217d0*/  SEL R3, R7, R5, !P0 ;  /* 0x0000000507037207 */ /* 0x002fc60004000000 */
[----:B------:R-:W2:Y:S01]  /*217e0*/  LDL.LU R17, [R1+0x4] ;  /* 0x0000040001117983 */ /* 0x000ea20000300800 */
[----:B------:R-:W-:-:S03]  /*217f0*/  SEL R5, R7, R28, !P0 ;  /* 0x0000001c07057207 */ /* 0x000fc60004000000 */
[----:B------:R-:W-:Y:S04]  /*21800*/  STL [R1+0x2c], R9 ;  /* 0x00002c0901007387 */ /* 0x000fe80000100800 */
[----:B------:R-:W-:Y:S04]  /*21810*/  STL [R1+0x28], R3 ;  /* 0x0000280301007387 */ /* 0x000fe80000100800 */
[----:B------:R0:W-:Y:S04]  /*21820*/  STL [R1+0x24], R8 ;  /* 0x0000240801007387 */ /* 0x0001e80000100800 */
[----:B------:R1:W-:Y:S01]  /*21830*/  STL [R1+0x20], R5 ;  /* 0x0000200501007387 */ /* 0x0003e20000100800 */
[----:B0-----:R-:W-:-:S02]  /*21840*/  SEL R8, R7, R6, !P0 ;  /* 0x0000000607087207 */ /* 0x001fc40004000000 */
[C---:B------:R-:W-:Y:S02]  /*21850*/  SEL R6, R7.reuse, R23, !P0 ;  /* 0x0000001707067207 */ /* 0x040fe40004000000 */
[C---:B-1----:R-:W-:Y:S01]  /*21860*/  SEL R5, R7.reuse, R27, !P0 ;  /* 0x0000001b07057207 */ /* 0x042fe20004000000 */
[----:B------:R-:W-:Y:S04]  /*21870*/  STL [R1+0x18], R8 ;  /* 0x0000180801007387 */ /* 0x000fe80000100800 */
[----:B------:R-:W-:Y:S04]  /*21880*/  STL [R1+0x10], R6 ;  /* 0x0000100601007387 */ /* 0x000fe80000100800 */
[----:B------:R-:W4:Y:S04]  /*21890*/  LDL.LU R21, [R1+0x14] ;  /* 0x0000140001157983 */ /* 0x000f280000300800 */
[----:B------:R0:W-:Y:S04]  /*218a0*/  STL [R1+0xc], R5 ;  /* 0x00000c0501007387 */ /* 0x0001e80000100800 */
[----:B------:R-:W4:Y:S01]  /*218b0*/  LDL.LU R22, [R1+0x1c] ;  /* 0x00001c0001167983 */ /* 0x000f220000300800 */
[----:B------:R-:W1:Y:S01]  /*218c0*/  S2R R3, SR_TID.X ;  /* 0x0000000000037919 */ /* 0x000e620000002100 */
[----:B------:R-:W-:Y:S01]  /*218d0*/  SEL R2, R7, R2, !P0 ;  /* 0x0000000207027207 */ /* 0x000fe20004000000 */
[----:B0-----:R-:W-:Y:S01]  /*218e0*/  IMAD R5, R12, UR4, RZ ;  /* 0x000000040c057c24 */ /* 0x001fe2000f8e02ff */
[----:B-1----:R-:W-:-:S02]  /*218f0*/  LOP3.LUT R13, R3, 0x3f, RZ, 0xc0, !PT ;  /* 0x0000003f030d7812 */ /* 0x002fc400078ec0ff */
[----:B------:R-:W-:-:S03]  /*21900*/  SEL R3, R7, R4, !P0 ;  /* 0x0000000407037207 */ /* 0x000fc60004000000 */
[----:B------:R-:W-:Y:S02]  /*21910*/  IMAD R13, R13, UR7, RZ ;  /* 0x000000070d0d7c24 */ /* 0x000fe4000f8e02ff */
[----:B------:R-:W-:Y:S03]  /*21920*/  STL [R1+0x1b68], R3 ;  /* 0x001b680301007387 */ /* 0x000fe60000100800 */
[----:B------:R-:W-:Y:S01]  /*21930*/  LEA.HI.X.SX32 R4, R13, UR9, 0x1, P2 ;  /* 0x000000090d047c11 */ /* 0x000fe200090f0eff */
[----:B------:R3:W-:Y:S04]  /*21940*/  STL [R1+0x1b6c], R2 ;  /* 0x001b6c0201007387 */ /* 0x0007e80000100800 */
[----:B------:R-:W4:Y:S04]  /*21950*/  LDL.LU R9, [R1+0x38] ;  /* 0x0000380001097983 */ /* 0x000f280000300800 */
[----:B------:R0:W-:Y:S04]  /*21960*/  STL [R1+0x1b60], R4 ;  /* 0x001b600401007387 */ /* 0x0001e80000100800 */
[----:B------:R-:W4:Y:S01]  /*21970*/  LDL.LU R24, [R1+0x3c] ;  /* 0x00003c0001187983 */ /* 0x000f220000300800 */
[----:B---3--:R-:W-:-:S03]  /*21980*/  IMAD R2, R0, 0x2, R11 ;  /* 0x0000000200027824 */ /* 0x008fc600078e020b */
[----:B------:R-:W3:Y:S04]  /*21990*/  LDL.LU R11, [R1+0x40] ;  /* 0x00004000010b7983 */ /* 0x000ee80000300800 */
[----:B------:R-:W-:Y:S01]  /*219a0*/  STL [R1+0x718], R2 ;  /* 0x0007180201007387 */ /* 0x000fe20000100800 */
[----:B0-----:R-:W-:-:S03]  /*219b0*/  IMAD R4, R0, 0x2, R2 ;  /* 0x0000000200047824 */ /* 0x001fc600078e0202 */
[----:B------:R-:W3:Y:S04]  /*219c0*/  LDL.LU R20, [R1+0x50] ;  /* 0x0000500001147983 */ /* 0x000ee80000300800 */
[----:B------:R-:W3:Y:S04]  /*219d0*/  LDL.LU R13, [R1+0x58] ;  /* 0x00005800010d7983 */ /* 0x000ee80000300800 */
[----:B------:R0:W-:Y:S04]  /*219e0*/  STL [R1+0x1b70], R0 ;  /* 0x001b700001007387 */ /* 0x0001e80000100800 */
[----:B------:R-:W3:Y:S04]  /*219f0*/  LDL.LU R14, [R1+0x60] ;  /* 0x00006000010e7983 */ /* 0x000ee80000300800 */
[----:B------:R-:W3:Y:S01]  /*21a00*/  LDL.LU R15, [R1+0x70] ;  /* 0x00007000010f7983 */ /* 0x000ee20000300800 */
[----:B0-----:R-:W-:-:S05]  /*21a10*/  IMAD R0, R29, UR4, RZ ;  /* 0x000000041d007c24 */ /* 0x001fca000f8e02ff */
[----:B------:R-:W-:Y:S04]  /*21a20*/  STL [R1], R0 ;  /* 0x0000000001007387 */ /* 0x000fe80000100800 */
[----:B------:R-:W3:Y:S04]  /*21a30*/  LDL.LU R16, [R1+0x88] ;  /* 0x0000880001107983 */ /* 0x000ee80000300800 */
[----:B------:R-:W-:Y:S01]  /*21a40*/  STL [R1+0x1b74], R5 ;  /* 0x001b740501007387 */ /* 0x000fe20000100800 */
[----:B--2---:R-:W-:-:S03]  /*21a50*/  IMAD R6, R17, UR4, RZ ;  /* 0x0000000411067c24 */ /* 0x004fc6000f8e02ff */
[----:B------:R-:W2:Y:S04]  /*21a60*/  LDL.LU R17, [R1+0xa0] ;  /* 0x0000a00001117983 */ /* 0x000ea80000300800 */
[----:B------:R-:W2:Y:S04]  /*21a70*/  LDL.LU R18, [R1+0xb0] ;  /* 0x0000b00001127983 */ /* 0x000ea80000300800 */
[----:B------:R-:W2:Y:S04]  /*21a80*/  LDL.LU R19, [R1+0xbc] ;  /* 0x0000bc0001137983 */ /* 0x000ea80000300800 */
[----:B------:R-:W2:Y:S04]  /*21a90*/  LDL.LU R25, [R1+0xc4] ;  /* 0x0000c40001197983 */ /* 0x000ea80000300800 */
[----:B------:R-:W-:Y:S04]  /*21aa0*/  STL [R1+0x1b78], R6 ;  /* 0x001b780601007387 */ /* 0x000fe80000100800 */
[----:B------:R-:W-:Y:S04]  /*21ab0*/  STL [R1+0x71c], R4 ;  /* 0x00071c0401007387 */ /* 0x000fe80000100800 */
[----:B------:R-:W-:Y:S01]  /*21ac0*/  STL [R1+0x1b7c], R4 ;  /* 0x001b7c0401007387 */ /* 0x000fe20000100800 */
[----:B----4-:R-:W-:-:S03]  /*21ad0*/  IMAD R7, R21, UR4, RZ ;  /* 0x0000000415077c24 */ /* 0x010fc6000f8e02ff */
[----:B------:R-:W4:Y:S04]  /*21ae0*/  LDL.LU R21, [R1+0xd0] ;  /* 0x0000d00001157983 */ /* 0x000f280000300800 */
[----:B------:R-:W-:Y:S01]  /*21af0*/  STL [R1+0x1b80], R7 ;  /* 0x001b800701007387 */ /* 0x000fe20000100800 */
[----:B------:R-:W-:-:S03]  /*21b00*/  IMAD R8, R22, UR4, RZ ;  /* 0x0000000416087c24 */ /* 0x000fc6000f8e02ff */
[----:B------:R-:W4:Y:S04]  /*21b10*/  LDL.LU R22, [R1+0x160] ;  /* 0x0001600001167983 */ /* 0x000f280000300800 */
[----:B------:R-:W-:Y:S04]  /*21b20*/  STL [R1+0x1b84], R8 ;  /* 0x001b840801007387 */ /* 0x000fe80000100800 */
[----:B------:R-:W4:Y:S01]  /*21b30*/  LDL.LU R28, [R1+0x164] ;  /* 0x00016400011c7983 */ /* 0x000f220000300800 */
[----:B------:R-:W-:Y:S02]  /*21b40*/  IMAD R9, R9, UR4, RZ ;  /* 0x0000000409097c24 */ /* 0x000fe4000f8e02ff */
[----:B------:R-:W-:-:S03]  /*21b50*/  IMAD R10, R24, UR4, RZ ;  /* 0x00000004180a7c24 */ /* 0x000fc6000f8e02ff */
[----:B------:R-:W-:Y:S04]  /*21b60*/  STL [R1+0x1b88], R9 ;  /* 0x001b880901007387 */ /* 0x000fe80000100800 */
[----:B------:R-:W-:Y:S04]  /*21b70*/  STL [R1+0x1b8c], R10 ;  /* 0x001b8c0a01007387 */ /* 0x000fe80000100800 */
[----:B------:R-:W4:Y:S01]  /*21b80*/  LDL.LU R24, [R1+0x168] ;  /* 0x0001680001187983 */ /* 0x000f220000300800 */
[----:B---3--:R-:W-:Y:S02]  /*21b90*/  IMAD R11, R11, UR4, RZ ;  /* 0x000000040b0b7c24 */ /* 0x008fe4000f8e02ff */
[----:B------:R-:W-:-:S03]  /*21ba0*/  IMAD R12, R20, UR4, RZ ;  /* 0x00000004140c7c24 */ /* 0x000fc6000f8e02ff */
[----:B------:R-:W-:Y:S01]  /*21bb0*/  STL [R1+0x1b90], R11 ;  /* 0x001b900b01007387 */ /* 0x000fe20000100800 */
[----:B------:R-:W-:-:S03]  /*21bc0*/  IMAD R13, R13, UR4, RZ ;  /* 0x000000040d0d7c24 */ /* 0x000fc6000f8e02ff */
[----:B------:R-:W-:Y:S01]  /*21bd0*/  STL [R1+0x1b5c], R12 ;  /* 0x001b5c0c01007387 */ /* 0x000fe20000100800 */
[----:B------:R-:W-:-:S03]  /*21be0*/  IMAD R14, R14, UR4, RZ ;  /* 0x000000040e0e7c24 */ /* 0x000fc6000f8e02ff */
[----:B------:R-:W-:Y:S01]  /*21bf0*/  STL [R1+0x1b94], R13 ;  /* 0x001b940d01007387 */ /* 0x000fe20000100800 */
[----:B------:R-:W-:-:S03]  /*21c00*/  IMAD R15, R15, UR4, RZ ;  /* 0x000000040f0f7c24 */ /* 0x000fc6000f8e02ff */
[----:B------:R-:W-:Y:S04]  /*21c10*/  STL [R1+0x1b98], R14 ;  /* 0x001b980e01007387 */ /* 0x000fe80000100800 */
[----:B------:R-:W-:Y:S01]  /*21c20*/  STL [R1+0x1b9c], R15 ;  /* 0x001b9c0f01007387 */ /* 0x000fe20000100800 */
[----:B------:R-:W-:-:S05]  /*21c30*/  IMAD R16, R16, UR4, RZ ;  /* 0x0000000410107c24 */ /* 0x000fca000f8e02ff */
[----:B------:R-:W-:Y:S01]  /*21c40*/  STL [R1+0x1ba0], R16 ;  /* 0x001ba01001007387 */ /* 0x000fe20000100800 */
[----:B--2---:R-:W-:Y:S02]  /*21c50*/  IMAD R17, R17, UR4, RZ ;  /* 0x0000000411117c24 */ /* 0x004fe4000f8e02ff */
[----:B------:R-:W-:-:S03]  /*21c60*/  IMAD R18, R18, UR4, RZ ;  /* 0x0000000412127c24 */ /* 0x000fc6000f8e02ff */
[----:B------:R-:W-:Y:S01]  /*21c70*/  STL [R1+0x1ba4], R17 ;  /* 0x001ba41101007387 */ /* 0x000fe20000100800 */
[----:B------:R-:W-:-:S03]  /*21c80*/  IMAD R19, R19, UR4, RZ ;  /* 0x0000000413137c24 */ /* 0x000fc6000f8e02ff */
[----:B------:R-:W-:Y:S01]  /*21c90*/  STL [R1+0x1ba8], R18 ;  /* 0x001ba81201007387 */ /* 0x000fe20000100800 */
[----:B------:R-:W-:-:S03]  /*21ca0*/  IMAD R20, R25, UR4, RZ ;  /* 0x0000000419147c24 */ /* 0x000fc6000f8e02ff */
[----:B------:R-:W-:Y:S04]  /*21cb0*/  STL [R1+0x1bac], R19 ;  /* 0x001bac1301007387 */ /* 0x000fe80000100800 */
[----:B------:R0:W-:Y:S04]  /*21cc0*/  STL [R1+0x1bb0], R20 ;  /* 0x001bb01401007387 */ /* 0x0001e80000100800 */
[----:B------:R-:W2:Y:S01]  /*21cd0*/  LDL.LU R25, [R1+0x16c] ;  /* 0x00016c0001197983 */ /* 0x000ea20000300800 */
[----:B----4-:R-:W-:-:S05]  /*21ce0*/  IMAD R21, R21, UR4, RZ ;  /* 0x0000000415157c24 */ /* 0x010fca000f8e02ff */
[----:B------:R1:W-:Y:S01]  /*21cf0*/  STL [R1+0x1bb4], R21 ;  /* 0x001bb41501007387 */ /* 0x0003e20000100800 */
[----:B------:R-:W-:-:S03]  /*21d00*/  IMAD R22, R22, UR4, RZ ;  /* 0x0000000416167c24 */ /* 0x000fc6000f8e02ff */
[----:B------:R-:W3:Y:S04]  /*21d10*/  LDL.LU R26, [R1+0x170] ;  /* 0x00017000011a7983 */ /* 0x000ee80000300800 */
[----:B------:R-:W4:Y:S01]  /*21d20*/  LDL.LU R27, [R1+0x174] ;  /* 0x00017400011b7983 */ /* 0x000f220000300800 */
[----:B------:R-:W-:-:S03]  /*21d30*/  IMAD R23, R28, UR4, RZ ;  /* 0x000000041c177c24 */ /* 0x000fc6000f8e02ff */
[----:B------:R-:W-:Y:S04]  /*21d40*/  STL [R1+0x1bb8], R22 ;  /* 0x001bb81601007387 */ /* 0x000fe80000100800 */
[----:B------:R-:W4:Y:S04]  /*21d50*/  LDL.LU R28, [R1+0x178] ;  /* 0x00017800011c7983 */ /* 0x000f280000300800 */
[----:B------:R-:W4:Y:S04]  /*21d60*/  LDL.LU R29, [R1+0x17c] ;  /* 0x00017c00011d7983 */ /* 0x000f280000300800 */
[----:B------:R-:W-:Y:S04]  /*21d70*/  STL [R1+0x1bbc], R23 ;  /* 0x001bbc1701007387 */ /* 0x000fe80000100800 */
[----:B0-----:R-:W1:Y:S04]  /*21d80*/  LDL.LU R20, [R1+0x180] ;  /* 0x0001800001147983 */ /* 0x001e680000300800 */
        /* <DEDUP_REMOVED lines=17> */
[----:B------:R-:W-:-:S03]  /*21ea0*/  IMAD R24, R24, UR4, RZ ;  /* 0x0000000418187c24 */ /* 0x000fc6000f8e02ff */
[----:B------:R-:W4:Y:S04]  /*21eb0*/  LDL.LU R0, [R1+0x2a8] ;  /* 0x0002a80001007983 */ /* 0x000f280000300800 */
[----:B------:R-:W4:Y:S04]  /*21ec0*/  LDL.LU R2, [R1+0x2ac] ;  /* 0x0002ac0001027983 */ /* 0x000f280000300800 */
[----:B------:R-:W-:Y:S01]  /*21ed0*/  STL [R1+0x1bc0], R24 ;  /* 0x001bc01801007387 */ /* 0x000fe20000100800 */
[----:B--2---:R-:W-:-:S05]  /*21ee0*/  IMAD R25, R25, UR4, RZ ;  /* 0x0000000419197c24 */ /* 0x004fca000f8e02ff */
[----:B------:R-:W-:Y:S01]  /*21ef0*/  STL [R1+0x1bc4], R25 ;  /* 0x001bc41901007387 */ /* 0x000fe20000100800 */
[----:B---3--:R-:W-:Y:S02]  /*21f00*/  IMAD R26, R26, UR4, RZ ;  /* 0x000000041a1a7c24 */ /* 0x008fe4000f8e02ff */
[----:B----4-:R-:W-:-:S03]  /*21f10*/  IMAD R27, R27, UR4, RZ ;  /* 0x000000041b1b7c24 */ /* 0x010fc6000f8e02ff */
[----:B------:R-:W-:Y:S01]  /*21f20*/  STL [R1+0x1bc8], R26 ;  /* 0x001bc81a01007387 */ /* 0x000fe20000100800 */
[----:B------:R-:W-:-:S03]  /*21f30*/  IMAD R28, R28, UR4, RZ ;  /* 0x000000041c1c7c24 */ /* 0x000fc6000f8e02ff */
[----:B------:R-:W-:Y:S01]  /*21f40*/  STL [R1+0x1bcc], R27 ;  /* 0x001bcc1b01007387 */ /* 0x000fe20000100800 */
[----:B------:R-:W-:-:S03]  /*21f50*/  IMAD R29, R29, UR4, RZ ;  /* 0x000000041d1d7c24 */ /* 0x000fc6000f8e02ff */
[----:B------:R-:W-:Y:S01]  /*21f60*/  STL [R1+0x1bd0], R28 ;  /* 0x001bd01c01007387 */ /* 0x000fe20000100800 */
[----:B-1----:R-:W-:-:S03]  /*21f70*/  IMAD R21, R20, UR4, RZ ;  /* 0x0000000414157c24 */ /* 0x002fc6000f8e02ff */
[----:B------:R0:W-:Y:S01]  /*21f80*/  STL [R1+0x1bd4], R29 ;  /* 0x001bd41d01007387 */ /* 0x0001e20000100800 */
[----:B------:R-:W-:-:S03]  /*21f90*/  IMAD R20, R19, UR4, RZ ;  /* 0x0000000413147c24 */ /* 0x000fc6000f8e02ff */
[----:B------:R-:W-:Y:S01]  /*21fa0*/  STL [R1+0x4], R21 ;  /* 0x0000041501007387 */ /* 0x000fe20000100800 */
        /* <DEDUP_REMOVED lines=11> */
[----:B------:R-:W2:Y:S01]  /*22060*/  LDL.LU R3, [R1+0x2b0] ;  /* 0x0002b00001037983 */ /* 0x000ea20000300800 */
        /* <DEDUP_REMOVED lines=19> */
[----:B------:R1:W-:Y:S04]  /*221a0*/  STL [R1+0xd0], R4 ;  /* 0x0000d00401007387 */ /* 0x0003e80000100800 */
[----:B------:R-:W-:Y:S04]  /*221b0*/  STL [R1+0x160], R6 ;  /* 0x0001600601007387 */ /* 0x000fe80000100800 */
[----:B------:R-:W-:Y:S04]  /*221c0*/  STL [R1+0x164], R5 ;  /* 0x0001640501007387 */ /* 0x000fe80000100800 */
[----:B0-----:R-:W3:Y:S01]  /*221d0*/  LDL.LU R29, [R1+0x2b8] ;  /* 0x0002b800011d7983 */ /* 0x001ee20000300800 */
[----:B-1----:R-:W-:-:S02]  /*221e0*/  IMAD R4, R0, UR4, RZ ;  /* 0x0000000400047c24 */ /* 0x002fc4000f8e02ff */
[----:B------:R-:W-:-:S03]  /*221f0*/  IMAD R0, R2, UR4, RZ ;  /* 0x0000000402007c24 */ /* 0x000fc6000f8e02ff */
[----:B------:R-:W-:Y:S04]  /*22200*/  STL [R1+0x168], R4 ;  /* 0x0001680401007387 */ /* 0x000fe80000100800 */
[----:B---3--:R0:W-:Y:S04]  /*22210*/  STL [R1+0x1c10], R29 ;  /* 0x001c101d01007387 */ /* 0x0081e80000100800 */
[----:B------:R2:W-:Y:S04]  /*22220*/  STL [R1+0x16c], R0 ;  /* 0x00016c0001007387 */ /* 0x0005e80000100800 */
        /* <DEDUP_REMOVED lines=10> */
[----:B--2---:R-:W-:-:S03]  /*222d0*/  IMAD R0, R3, UR4, RZ ;  /* 0x0000000403007c24 */ /* 0x004fc6000f8e02ff */
[----:B------:R-:W2:Y:S04]  /*222e0*/  LDL.LU R19, [R1+0x304] ;  /* 0x0003040001137983 */ /* 0x000ea80000300800 */
[----:B------:R-:W2:Y:S04]  /*222f0*/  LDL.LU R18, [R1+0x30c] ;  /* 0x00030c0001127983 */ /* 0x000ea80000300800 */
[----:B------:R-:W2:Y:S04]  /*22300*/  LDL.LU R17, [R1+0x310] ;  /* 0x0003100001117983 */ /* 0x000ea80000300800 */
[----:B------:R-:W2:Y:S04]  /*22310*/  LDL.LU R16, [R1+0x314] ;  /* 0x0003140001107983 */ /* 0x000ea80000300800 */
[----:B------:R-:W2:Y:S04]  /*22320*/  LDL.LU R15, [R1+0x318] ;  /* 0x00031800010f7983 */ /* 0x000ea80000300800 */
[----:B------:R-:W2:Y:S04]  /*22330*/  LDL.LU R2, [R1+0x31c] ;  /* 0x00031c0001027983 */ /* 0x000ea80000300800 */
[----:B------:R-:W4:Y:S04]  /*22340*/  LDL.LU R14, [R1+0x320] ;  /* 0x00032000010e7983 */ /* 0x000f280000300800 */
[----:B------:R-:W2:Y:S04]  /*22350*/  LDL.LU R13, [R1+0x324] ;  /* 0x00032400010d7983 */ /* 0x000ea80000300800 */
[----:B------:R0:W-:Y:S04]  /*22360*/  STL [R1+0x170], R0 ;  /* 0x0001700001007387 */ /* 0x0001e80000100800 */
        /* <DEDUP_REMOVED lines=9> */
[----:B0-----:R-:W2:Y:S04]  /*22400*/  LDL.LU R0, [R1+0x398] ;  /* 0x0003980001007983 */ /* 0x001ea80000300800 */
[----:B------:R-:W2:Y:S01]  /*22410*/  LDL.LU R3, [R1+0x39c] ;  /* 0x00039c0001037983 */ /* 0x000ea20000300800 */
[----:B---3--:R-:W-:-:S05]  /*22420*/  IMAD R29, R29, UR4, RZ ;  /* 0x000000041d1d7c24 */ /* 0x008fca000f8e02ff */
[----:B------:R0:W-:Y:S04]  /*22430*/  STL [R1+0x174], R29 ;  /* 0x0001741d01007387 */ /* 0x0001e80000100800 */
[----:B0-----:R-:W3:Y:S01]  /*22440*/  LDL.LU R29, [R1+0x1c10] ;  /* 0x001c1000011d7983 */ /* 0x001ee20000300800 */
[----:B----4-:R-:W-:Y:S02]  /*22450*/  IMAD R14, R14, UR4, RZ ;  /* 0x000000040e0e7c24 */ /* 0x010fe4000f8e02ff */
[----:B--2---:R-:W-:Y:S02]  /*22460*/  IMAD R13, R13, UR4, RZ ;  /* 0x000000040d0d7c24 */ /* 0x004fe4000f8e02ff */
[----:B------:R-:W-:Y:S02]  /*22470*/  IMAD R12, R12, UR4, RZ ;  /* 0x000000040c0c7c24 */ /* 0x000fe4000f8e02ff */
[----:B------:R-:W-:-:S02]  /*22480*/  IMAD R11, R11, UR4, RZ ;  /* 0x000000040b0b7c24 */ /* 0x000fc4000f8e02ff */
[----:B------:R-:W-:Y:S02]  /*22490*/  IMAD R10, R10, UR4, RZ ;  /* 0x000000040a0a7c24 */ /* 0x000fe4000f8e02ff */
[----:B------:R-:W-:Y:S02]  /*224a0*/  IMAD R9, R9, UR4, RZ ;  /* 0x0000000409097c24 */ /* 0x000fe4000f8e02ff */
[----:B------:R-:W-:Y:S02]  /*224b0*/  IMAD R8, R8, UR4, RZ ;  /* 0x0000000408087c24 */ /* 0x000fe4000f8e02ff */
[----:B------:R-:W-:Y:S02]  /*224c0*/  IMAD R7, R7, UR4, RZ ;  /* 0x0000000407077c24 */ /* 0x000fe4000f8e02ff */
[----:B------:R-:W-:Y:S02]  /*224d0*/  IMAD R4, R4, UR4, RZ ;  /* 0x0000000404047c24 */ /* 0x000fe4000f8e02ff */
[----:B------:R-:W-:-:S02]  /*224e0*/  IMAD R6, R6, UR4, RZ ;  /* 0x0000000406067c24 */ /* 0x000fc4000f8e02ff */
[----:B------:R-:W-:Y:S02]  /*224f0*/  IMAD R5, R5, UR4, RZ ;  /* 0x0000000405057c24 */ /* 0x000fe4000f8e02ff */
[----:B---3--:R-:W-:-:S05]  /*22500*/  IMAD R29, R29, UR4, RZ ;  /* 0x000000041d1d7c24 */ /* 0x008fca000f8e02ff */
[----:B------:R0:W-:Y:S02]  /*22510*/  STL [R1+0x178], R29 ;  /* 0x0001781d01007387 */ /* 0x0001e40000100800 */
[----:B0-----:R-:W-:Y:S02]  /*22520*/  IMAD R29, R28, UR4, RZ ;  /* 0x000000041c1d7c24 */ /* 0x001fe4000f8e02ff */
[----:B------:R-:W-:Y:S02]  /*22530*/  IMAD R28, R27, UR4, RZ ;  /* 0x000000041b1c7c24 */ /* 0x000fe4000f8e02ff */
[----:B------:R-:W-:Y:S02]  /*22540*/  IMAD R27, R26, UR4, RZ ;  /* 0x000000041a1b7c24 */ /* 0x000fe4000f8e02ff */
[----:B------:R-:W-:Y:S01]  /*22550*/  IMAD R26, R25, UR4, RZ ;  /* 0x00000004191a7c24 */ /* 0x000fe2000f8e02ff */
[----:B------:R0:W-:Y:S01]  /*22560*/  STL [R1+0x17c], R29 ;  /* 0x00017c1d01007387 */ /* 0x0001e20000100800 */
[----:B------:R-:W-:-:S02]  /*22570*/  IMAD R25, R24, UR4, RZ ;  /* 0x0000000418197c24 */ /* 0x000fc4000f8e02ff */
[----:B------:R-:W-:Y:S01]  /*22580*/  IMAD R24, R23, UR4, RZ ;  /* 0x0000000417187c24 */ /* 0x000fe2000f8e02ff */
[----:B------:R-:W-:Y:S01]  /*22590*/  STL [R1+0x180], R28 ;  /* 0x0001801c01007387 */ /* 0x000fe20000100800 */
[----:B------:R-:W-:Y:S02]  /*225a0*/  IMAD R23, R22, UR4, RZ ;  /* 0x0000000416177c24 */ /* 0x000fe4000f8e02ff */
[----:B------:R-:W-:Y:S01]  /*225b0*/  IMAD R22, R21, UR4, RZ ;  /* 0x0000000415167c24 */ /* 0x000fe2000f8e02ff */
[----:B------:R-:W-:Y:S01]  /*225c0*/  STL [R1+0x184], R27 ;  /* 0x0001841b01007387 */ /* 0x000fe20000100800 */
[----:B------:R-:W-:Y:S02]  /*225d0*/  IMAD R21, R20, UR4, RZ ;  /* 0x0000000414157c24 */ /* 0x000fe4000f8e02ff */
[----:B------:R-:W-:Y:S01]  /*225e0*/  IMAD R20, R19, UR4, RZ ;  /* 0x0000000413147c24 */ /* 0x000fe2000f8e02ff */
        /* <DEDUP_REMOVED lines=11> */
[----:B------:R-:W-:Y:S04]  /*226a0*/  STL [R1+0x1f4], R20 ;  /* 0x0001f41401007387 */ /* 0x000fe80000100800 */
[----:B------:R-:W-:Y:S04]  /*226b0*/  STL [R1+0x1f8], R19 ;  /* 0x0001f81301007387 */ /* 0x000fe80000100800 */
[----:B------:R-:W-:Y:S04]  /*226c0*/  STL [R1+0x1fc], R18 ;  /* 0x0001fc1201007387 */ /* 0x000fe80000100800 */
[----:B------:R-:W-:Y:S04]  /*226d0*/  STL [R1+0x200], R17 ;  /* 0x0002001101007387 */ /* 0x000fe80000100800 */
[----:B------:R-:W2:Y:S04]  /*226e0*/  LDL.LU R2, [R1+0x3ac] ;  /* 0x0003ac0001027983 */ /* 0x000ea80000300800 */
[----:B------:R-:W-:Y:S04]  /*226f0*/  STL [R1+0x204], R16 ;  /* 0x0002041001007387 */ /* 0x000fe80000100800 */
        /* <DEDUP_REMOVED lines=746> */
[----:B------:R-:W-:-:S03]  /*255a0*/  IMAD R23, R2, UR4, RZ ;  /* 0x0000000402177c24 */ /* 0x000fc6000f8e02ff */
        /* <DEDUP_REMOVED lines=185> */
[----:B------:R-:W-:Y:S01]  /*26140*/  IMAD R27, R26, UR4, RZ ;  /* 0x000000041a1b7c24 */ /* 0x000fe2000f8e02ff */
[----:B------:R0:W-:Y:S01]  /*26150*/  STL [R1+0x388], R29 ;  /* 0x0003881d01007387 */ /* 0x0001e20000100800 */
[----:B------:R-:W-:Y:S02]  /*26160*/  IMAD R26, R25, UR4, RZ ;  /* 0x00000004191a7c24 */ /* 0x000fe4000f8e02ff */
[----:B------:R-:W-:Y:S01]  /*26170*/  IMAD R25, R2, UR4, RZ ;  /* 0x0000000402197c24 */ /* 0x000fe2000f8e02ff */
        /* <DEDUP_REMOVED lines=92> */
[----:B------:R-:W-:Y:S01]  /*26740*/  IMAD R27, R26, UR4, RZ ;  /* 0x000000041a1b7c24 */ /* 0x000fe2000f8e02ff */
[----:B------:R0:W-:Y:S01]  /*26750*/  STL [R1+0x290], R29 ;  /* 0x0002901d01007387 */ /* 0x0001e20000100800 */
[----:B------:R-:W-:-:S03]  /*26760*/  IMAD R26, R3, UR4, RZ ;  /* 0x00000004031a7c24 */ /* 0x000fc6000f8e02ff */
        /* <DEDUP_REMOVED lines=93> */
[----:B------:R-:W-:Y:S01]  /*26d40*/  IMAD R27, R2, UR4, RZ ;  /* 0x00000004021b7c24 */ /* 0x000fe2000f8e02ff */
[----:B------:R0:W-:Y:S04]  /*26d50*/  STL [R1+0x1e0], R29 ;  /* 0x0001e01d01007387 */ /* 0x0001e80000100800 */
        /* <DEDUP_REMOVED lines=32> */
[----:B0-----:R-:W3:Y:S01]  /*26f60*/  LDL.LU R29, [R1+0x138] ;  /* 0x00013800011d7983 */ /* 0x001ee20000300800 */
[----:B--2---:R-:W-:-:S03]  /*26f70*/  IMAD R0, R2, UR4, RZ ;  /* 0x0000000402007c24 */ /* 0x004fc6000f8e02ff */
[----:B------:R-:W2:Y:S04]  /*26f80*/  LDL.LU R28, [R1+0x130] ;  /* 0x00013000011c7983 */ /* 0x000ea80000300800 */
[----:B------:R-:W4:Y:S04]  /*26f90*/  LDL.LU R3, [R1+0x12c] ;  /* 0x00012c0001037983 */ /* 0x000f280000300800 */
[----:B------:R-:W2:Y:S04]  /*26fa0*/  LDL.LU R27, [R1+0x128] ;  /* 0x00012800011b7983 */ /* 0x000ea80000300800 */
[----:B------:R-:W4:Y:S04]  /*26fb0*/  LDL.LU R26, [R1+0x124] ;  /* 0x00012400011a7983 */ /* 0x000f280000300800 */
[----:B------:R0:W-:Y:S04]  /*26fc0*/  STL [R1+0x13c], R0 ;  /* 0x00013c0001007387 */ /* 0x0001e80000100800 */
        /* <DEDUP_REMOVED lines=22> */
[----:B0-----:R-:W4:Y:S04]  /*27130*/  LDL.LU R0, [R1+0xb4] ;  /* 0x0000b40001007983 */ /* 0x001f280000300800 */
[----:B------:R-:W4:Y:S01]  /*27140*/  LDL.LU R2, [R1+0xb8] ;  /* 0x0000b80001027983 */ /* 0x000f220000300800 */
[----:B---3--:R-:W-:-:S05]  /*27150*/  IMAD R29, R29, UR4, RZ ;  /* 0x000000041d1d7c24 */ /* 0x008fca000f8e02ff */
[----:B------:R0:W-:Y:S04]  /*27160*/  STL [R1+0x138], R29 ;  /* 0x0001381d01007387 */ /* 0x0001e80000100800 */
[----:B0-----:R-:W3:Y:S01]  /*27170*/  LDL.LU R29, [R1+0x1bdc] ;  /* 0x001bdc00011d7983 */ /* 0x001ee20000300800 */
[----:B--2---:R-:W-:Y:S02]  /*27180*/  IMAD R27, R27, UR4, RZ ;  /* 0x000000041b1b7c24 */ /* 0x004fe4000f8e02ff */
[----:B----4-:R-:W-:Y:S02]  /*27190*/  IMAD R26, R26, UR4, RZ ;  /* 0x000000041a1a7c24 */ /* 0x010fe4000f8e02ff */
        /* <DEDUP_REMOVED lines=26> */
[----:B------:R-:W2:Y:S04]  /*27340*/  LDL.LU R3, [R1+0xa4] ;  /* 0x0000a40001037983 */ /* 0x000ea80000300800 */
[----:B------:R0:W-:Y:S04]  /*27350*/  STL [R1+0x130], R29 ;  /* 0x0001301d01007387 */ /* 0x0001e80000100800 */
        /* <DEDUP_REMOVED lines=60> */
[----:B------:R-:W4:Y:S04]  /*27720*/  LDL.LU R2, [R1+0x10] ;  /* 0x0000100001027983 */ /* 0x000f280000300800 */
        /* <DEDUP_REMOVED lines=33> */
[----:B------:R0:W-:Y:S04]  /*27940*/  STL [R1+0xac], R29 ;  /* 0x0000ac1d01007387 */ /* 0x0001e80000100800 */
[----:B0-----:R-:W2:Y:S04]  /*27950*/  LDL.LU R29, [R1+0x1bd4] ;  /* 0x001bd400011d7983 */ /* 0x001ea80000300800 */
[----:B------:R0:W-:Y:S04]  /*27960*/  STL [R1+0xa8], R12 ;  /* 0x0000a80c01007387 */ /* 0x0001e80000100800 */
[----:B0-----:R-:W3:Y:S04]  /*27970*/  LDL.LU R12, [R1] ;  /* 0x00000000010c7983 */ /* 0x001ee80000300800 */
        /* <DEDUP_REMOVED lines=53> */
[----:B0-----:R-:W4:Y:S02]  /*27cd0*/  LDL.LU R3, [R1+0x1b68] ;  /* 0x001b680001037983 */ /* 0x001f240000300800 */
[----:B----4-:R-:W-:-:S05]  /*27ce0*/  IMAD R3, R3, UR4, RZ ;  /* 0x0000000403037c24 */ /* 0x010fca000f8e02ff */
[----:B------:R0:W-:Y:S04]  /*27cf0*/  STL [R1+0xc], R3 ;  /* 0x00000c0301007387 */ /* 0x0001e80000100800 */
[----:B0-----:R-:W4:Y:S01]  /*27d00*/  LDL.LU R3, [R1+0x1b64] ;  /* 0x001b640001037983 */ /* 0x001f220000300800 */
[----:B---3--:R-:W-:Y:S01]  /*27d10*/  IMAD R0, R0, 0x2, R4 ;  /* 0x0000000200007824 */ /* 0x008fe200078e0204 */
[----:B----4-:R-:W-:-:S05]  /*27d20*/  LEA R4, P6, R12, R3, 0x1 ;  /* 0x000000030c047211 */ /* 0x010fca00078c08ff */
[----:B------:R0:W-:Y:S02]  /*27d30*/  STL [R1+0x1a94], R4 ;  /* 0x001a940401007387 */ /* 0x0001e40000100800 */
[----:B0-----:R-:W-:-:S05]  /*27d40*/  LEA R4, P0, R5, R3, 0x1 ;  /* 0x0000000305047211 */ /* 0x001fca00078008ff */
[----:B------:R2:W-:Y:S02]  /*27d50*/  STL [R1+0x1a98], R4 ;  /* 0x001a980401007387 */ /* 0x0005e40000100800 */
[----:B--2---:R-:W-:-:S05]  /*27d60*/  LEA R4, P1, R6, R3, 0x1 ;  /* 0x0000000306047211 */ /* 0x004fca00078208ff */
[----:B------:R0:W-:Y:S02]  /*27d70*/  STL [R1+0x1a9c], R4 ;  /* 0x001a9c0401007387 */ /* 0x0001e40000100800 */
[----:B0-----:R-:W-:-:S05]  /*27d80*/  LEA R4, P2, R7, R3, 0x1 ;  /* 0x0000000307047211 */ /* 0x001fca00078408ff */
[----:B------:R0:W-:Y:S02]  /*27d90*/  STL [R1+0x1aa0], R4 ;  /* 0x001aa00401007387 */ /* 0x0001e40000100800 */
[----:B0-----:R-:W-:-:S05]  /*27da0*/  LEA R4, P3, R8, R3, 0x1 ;  /* 0x0000000308047211 */ /* 0x001fca00078608ff */
[----:B------:R0:W-:Y:S02]  /*27db0*/  STL [R1+0x1aa4], R4 ;  /* 0x001aa40401007387 */ /* 0x0001e40000100800 */
[----:B0-----:R-:W-:-:S05]  /*27dc0*/  LEA R4, P4, R9, R3, 0x1 ;  /* 0x0000000309047211 */ /* 0x001fca00078808ff */
[----:B------:R0:W-:Y:S02]  /*27dd0*/  STL [R1+0x1aa8], R4 ;  /* 0x001aa80401007387 */ /* 0x0001e40000100800 */
[----:B0-----:R-:W-:-:S05]  /*27de0*/  LEA R4, P5, R10, R3, 0x1 ;  /* 0x000000030a047211 */ /* 0x001fca00078a08ff */
[----:B------:R0:W-:Y:S04]  /*27df0*/  STL [R1+0x1aac], R4 ;  /* 0x001aac0401007387 */ /* 0x0001e80000100800 */
[----:B0-----:R-:W2:Y:S02]  /*27e00*/  LDL.LU R4, [R1+0x1b60] ;  /* 0x001b600001047983 */ /* 0x001ea40000300800 */
[----:B--2---:R-:W-:-:S05]  /*27e10*/  LEA.HI.X.SX32 R12, R12, R4, 0x1, P6 ;  /* 0x000000040c0c7211 */ /* 0x004fca00030f0eff */
[----:B------:R0:W-:Y:S02]  /*27e20*/  STL [R1+0x1a8c], R12 ;  /* 0x001a8c0c01007387 */ /* 0x0001e40000100800 */
[----:B0-----:R-:W-:-:S05]  /*27e30*/  LEA R12, P6, R11, R3, 0x1 ;  /* 0x000000030b0c7211 */ /* 0x001fca00078c08ff */
[----:B------:R0:W-:Y:S04]  /*27e40*/  STL [R1+0x1a90], R12 ;  /* 0x001a900c01007387 */ /* 0x0001e80000100800 */
[----:B0-----:R-:W2:Y:S01]  /*27e50*/  LDL.LU R12, [R1+0x1b5c] ;  /* 0x001b5c00010c7983 */ /* 0x001ea20000300800 */
[----:B------:R-:W-:-:S05]  /*27e60*/  LEA.HI.X.SX32 R5, R5, R4, 0x1, P0 ;  /* 0x0000000405057211 */ /* 0x000fca00000f0eff */
[----:B------:R2:W-:Y:S02]  /*27e70*/  STL [R1+0x1a84], R5 ;  /* 0x001a840501007387 */ /* 0x0005e40000100800 */
[----:B--2---:R-:W-:-:S05]  /*27e80*/  LEA R5, P0, R12, R3, 0x1 ;  /* 0x000000030c057211 */ /* 0x004fca00078008ff */
[----:B------:R0:W-:Y:S02]  /*27e90*/  STL [R1+0x1a88], R5 ;  /* 0x001a880501007387 */ /* 0x0001e40000100800 */
[----:B0-----:R-:W-:Y:S02]  /*27ea0*/  LEA.HI.X.SX32 R5, R6, R4, 0x1, P1 ;  /* 0x0000000406057211 */ /* 0x001fe400008f0eff */
[----:B------:R-:W-:-:S03]  /*27eb0*/  LEA R6, P1, R13, R3, 0x1 ;  /* 0x000000030d067211 */ /* 0x000fc600078208ff */
[----:B------:R0:W-:Y:S04]  /*27ec0*/  STL [R1+0x1a7c], R5 ;  /* 0x001a7c0501007387 */ /* 0x0001e80000100800 */
[----:B------:R1:W-:Y:S01]  /*27ed0*/  STL [R1+0x1a80], R6 ;  /* 0x001a800601007387 */ /* 0x0003e20000100800 */
[-C--:B0-----:R-:W-:Y:S02]  /*27ee0*/  LEA.HI.X.SX32 R5, R7, R4.reuse, 0x1, P2 ;  /* 0x0000000407057211 */ /* 0x081fe400010f0eff */
[-C--:B------:R-:W-:Y:S02]  /*27ef0*/  LEA R7, P2, R14, R3.reuse, 0x1 ;  /* 0x000000030e077211 */ /* 0x080fe400078408ff */
[----:B-1----:R-:W-:Y:S01]  /*27f00*/  LEA.HI.X.SX32 R6, R8, R4, 0x1, P3 ;  /* 0x0000000408067211 */ /* 0x002fe200018f0eff */
[----:B------:R0:W-:Y:S04]  /*27f10*/  STL [R1+0x1a74], R5 ;  /* 0x001a740501007387 */ /* 0x0001e80000100800 */
[----:B------:R1:W-:Y:S01]  /*27f20*/  STL [R1+0x1a78], R7 ;  /* 0x001a780701007387 */ /* 0x0003e20000100800 */
[----:B0-----:R-:W-:-:S03]  /*27f30*/  LEA R5, P3, R15, R3, 0x1 ;  /* 0x000000030f057211 */ /* 0x001fc600078608ff */
[----:B------:R0:W-:Y:S01]  /*27f40*/  STL [R1+0x1a6c], R6 ;  /* 0x001a6c0601007387 */ /* 0x0001e20000100800 */
[----:B-1----:R-:W-:-:S03]  /*27f50*/  LEA.HI.X.SX32 R7, R9, R4, 0x1, P4 ;  /* 0x0000000409077211 */ /* 0x002fc600020f0eff */
[----:B------:R1:W-:Y:S04]  /*27f60*/  STL [R1+0x1a70], R5 ;  /* 0x001a700501007387 */ /* 0x0003e80000100800 */
[----:B------:R2:W-:Y:S01]  /*27f70*/  STL [R1+0x1a64], R7 ;  /* 0x001a640701007387 */ /* 0x0005e20000100800 */
[----:B0-----:R-:W-:Y:S02]  /*27f80*/  LEA R6, P4, R16, R3, 0x1 ;  /* 0x0000000310067211 */ /* 0x001fe400078808ff */
[----:B-1----:R-:W-:-:S03]  /*27f90*/  LEA.HI.X.SX32 R5, R10, R4, 0x1, P5 ;  /* 0x000000040a057211 */ /* 0x002fc600028f0eff */
[----:B------:R0:W-:Y:S01]  /*27fa0*/  STL [R1+0x1a68], R6 ;  /* 0x001a680601007387 */ /* 0x0001e20000100800 */
[----:B--2---:R-:W-:-:S03]  /*27fb0*/  LEA R7, P5, R17, R3, 0x1 ;  /* 0x0000000311077211 */ /* 0x004fc600078a08ff */
[----:B------:R1:W-:Y:S04]  /*27fc0*/  STL [R1+0x1a5c], R5 ;  /* 0x001a5c0501007387 */ /* 0x0003e80000100800 */
[----:B------:R2:W-:Y:S01]  /*27fd0*/  STL [R1+0x1a60], R7 ;  /* 0x001a600701007387 */ /* 0x0005e20000100800 */
[----:B0-----:R-:W-:Y:S02]  /*27fe0*/  LEA.HI.X.SX32 R6, R11, R4, 0x1, P6 ;  /* 0x000000040b067211 */ /* 0x001fe400030f0eff */
[----:B-1----:R-:W-:-:S03]  /*27ff0*/  LEA R5, P6, R18, R3, 0x1 ;  /* 0x0000000312057211 */ /* 0x002fc600078c08ff */
[----:B------:R0:W-:Y:S01]  /*28000*/  STL [R1+0x1a54], R6 ;  /* 0x001a540601007387 */ /* 0x0001e20000100800 */
[----:B--2---:R-:W-:-:S03]  /*28010*/  LEA.HI.X.SX32 R7, R12, R4, 0x1, P0 ;  /* 0x000000040c077211 */ /* 0x004fc600000f0eff */
[----:B------:R1:W-:Y:S04]  /*28020*/  STL [R1+0x1a58], R5 ;  /* 0x001a580501007387 */ /* 0x0003e80000100800 */
[----:B------:R2:W-:Y:S01]  /*28030*/  STL [R1+0x1a4c], R7 ;  /* 0x001a4c0701007387 */ /* 0x0005e20000100800 */
[-C--:B0-----:R-:W-:Y:S02]  /*28040*/  LEA R6, P0, R19, R3.reuse, 0x1 ;  /* 0x0000000313067211 */ /* 0x081fe400078008ff */
[----:B-1----:R-:W-:Y:S01]  /*28050*/  LEA.HI.X.SX32 R5, R13, R4, 0x1, P1 ;  /* 0x000000040d057211 */ /* 0x002fe200008f0eff */
[----:B--2---:R-:W2:Y:S01]  /*28060*/  LDL.LU R7, [R1+0x4] ;  /* 0x0000040001077983 */ /* 0x004ea20000300800 */
[----:B------:R-:W-:-:S03]  /*28070*/  LEA R8, P1, R20, R3, 0x1 ;  /* 0x0000000314087211 */ /* 0x000fc600078208ff */
[----:B------:R0:W-:Y:S04]  /*28080*/  STL [R1+0x1a50], R6 ;  /* 0x001a500601007387 */ /* 0x0001e80000100800 */
[----:B------:R1:W-:Y:S04]  /*28090*/  STL [R1+0x1a44], R5 ;  /* 0x001a440501007387 */ /* 0x0003e80000100800 */
[----:B0-----:R-:W3:Y:S01]  /*280a0*/  LDL.LU R6, [R1+0x14] ;  /* 0x0000140001067983 */ /* 0x001ee20000300800 */
[----:B-1----:R-:W-:-:S03]  /*280b0*/  LEA.HI.X.SX32 R5, R14, R4, 0x1, P2 ;  /* 0x000000040e057211 */ /* 0x002fc600010f0eff */
[----:B------:R0:W-:Y:S01]  /*280c0*/  STL [R1+0x1a48], R8 ;  /* 0x001a480801007387 */ /* 0x0001e20000100800 */
[----:B------:R-:W-:-:S03]  /*280d0*/  LEA R9, P2, R21, R3, 0x1 ;  /* 0x0000000315097211 */ /* 0x000fc600078408ff */
[----:B------:R1:W-:Y:S01]  /*280e0*/  STL [R1+0x1a3c], R5 ;  /* 0x001a3c0501007387 */ /* 0x0003e20000100800 */
[----:B0-----:R-:W-:-:S03]  /*280f0*/  LEA.HI.X.SX32 R8, R15, R4, 0x1, P3 ;  /* 0x000000040f087211 */ /* 0x001fc600018f0eff */
[----:B-1----:R-:W4:Y:S04]  /*28100*/  LDL.LU R5, [R1+0x1c] ;  /* 0x00001c0001057983 */ /* 0x002f280000300800 */
[----:B------:R0:W-:Y:S04]  /*28110*/  STL [R1+0x1a40], R9 ;  /* 0x001a400901007387 */ /* 0x0001e80000100800 */
[----:B------:R1:W-:Y:S04]  /*28120*/  STL [R1+0x1a34], R8 ;  /* 0x001a340801007387 */ /* 0x0003e80000100800 */
[----:B0-----:R-:W4:Y:S01]  /*28130*/  LDL.LU R9, [R1+0x38] ;  /* 0x0000380001097983 */ /* 0x001f220000300800 */
[----:B------:R-:W-:-:S02]  /*28140*/  LEA R10, P3, R22, R3, 0x1 ;  /* 0x00000003160a7211 */ /* 0x000fc400078608ff */
[-C--:B-1----:R-:W-:Y:S02]  /*28150*/  LEA.HI.X.SX32 R8, R16, R4.reuse, 0x1, P4 ;  /* 0x0000000410087211 */ /* 0x082fe400020f0eff */
[----:B------:R-:W-:Y:S01]  /*28160*/  LEA R11, P4, R23, R3, 0x1 ;  /* 0x00000003170b7211 */ /* 0x000fe200078808ff */
[----:B------:R0:W-:Y:S04]  /*28170*/  STL [R1+0x1a38], R10 ;  /* 0x001a380a01007387 */ /* 0x0001e80000100800 */
[----:B------:R1:W-:Y:S01]  /*28180*/  STL [R1+0x1a2c], R8 ;  /* 0x001a2c0801007387 */ /* 0x0003e20000100800 */
[----:B0-----:R-:W-:-:S03]  /*28190*/  LEA.HI.X.SX32 R10, R17, R4, 0x1, P5 ;  /* 0x00000004110a7211 */ /* 0x001fc600028f0eff */
[----:B------:R0:W-:Y:S01]  /*281a0*/  STL [R1+0x1a30], R11 ;  /* 0x001a300b01007387 */ /* 0x0001e20000100800 */
[----:B-1----:R-:W-:-:S03]  /*281b0*/  LEA R8, P5, R24, R3, 0x1 ;  /* 0x0000000318087211 */ /* 0x002fc600078a08ff */
[----:B------:R1:W-:Y:S01]  /*281c0*/  STL [R1+0x1a24], R10 ;  /* 0x001a240a01007387 */ /* 0x0003e20000100800 */
[----:B0-----:R-:W-:-:S03]  /*281d0*/  LEA.HI.X.SX32 R11, R18, R4, 0x1, P6 ;  /* 0x00000004120b7211 */ /* 0x001fc600030f0eff */
[----:B------:R0:W-:Y:S01]  /*281e0*/  STL [R1+0x1a28], R8 ;  /* 0x001a280801007387 */ /* 0x0001e20000100800 */
[----:B-1----:R-:W-:-:S03]  /*281f0*/  LEA R10, P6, R25, R3, 0x1 ;  /* 0x00000003190a7211 */ /* 0x002fc600078c08ff */
[----:B------:R-:W-:Y:S01]  /*28200*/  STL [R1+0x1a1c], R11 ;  /* 0x001a1c0b01007387 */ /* 0x000fe20000100800 */
[----:B0-----:R-:W-:-:S03]  /*28210*/  LEA.HI.X.SX32 R8, R19, R4, 0x1, P0 ;  /* 0x0000000413087211 */ /* 0x001fc600000f0eff */
[----:B------:R-:W4:Y:S04]  /*28220*/  LDL.LU R19, [R1+0x50] ;  /* 0x0000500001137983 */ /* 0x000f280000300800 */
[----:B------:R0:W-:Y:S04]  /*28230*/  STL [R1+0x1a20], R10 ;  /* 0x001a200a01007387 */ /* 0x0001e80000100800 */
[----:B------:R1:W-:Y:S01]  /*28240*/  STL [R1+0x1a14], R8 ;  /* 0x001a140801007387 */ /* 0x0003e20000100800 */
[----:B0-----:R-:W-:Y:S02]  /*28250*/  LEA R10, P0, R26, R3, 0x1 ;  /* 0x000000031a0a7211 */ /* 0x001fe400078008ff */
[----:B-1----:R-:W-:-:S02]  /*28260*/  LEA.HI.X.SX32 R8, R20, R4, 0x1, P1 ;  /* 0x0000000414087211 */ /* 0x002fc400008f0eff */
[----:B------:R-:W4:Y:S04]  /*28270*/  LDL.LU R20, [R1+0x40] ;  /* 0x0000400001147983 */ /* 0x000f280000300800 */
[----:B------:R0:W-:Y:S04]  /*28280*/  STL [R1+0x1a18], R10 ;  /* 0x001a180a01007387 */ /* 0x0001e80000100800 */
[----:B------:R-:W4:Y:S04]  /*28290*/  LDL.LU R18, [R1+0x58] ;  /* 0x0000580001127983 */ /* 0x000f280000300800 */
[----:B------:R1:W-:Y:S01]  /*282a0*/  STL [R1+0x1a0c], R8 ;  /* 0x001a0c0801007387 */ /* 0x0003e20000100800 */
[----:B0-----:R-:W-:-:S03]  /*282b0*/  LEA.HI.X.SX32 R10, R21, R4, 0x1, P2 ;  /* 0x00000004150a7211 */ /* 0x001fc600010f0eff */
[----:B------:R-:W4:Y:S01]  /*282c0*/  LDL.LU R21, [R1+0x3c] ;  /* 0x00003c0001157983 */ /* 0x000f220000300800 */
[----:B-1----:R-:W-:-:S05]  /*282d0*/  LEA R8, P1, R27, R3, 0x1 ;  /* 0x000000031b087211 */ /* 0x002fca00078208ff */
[----:B------:R0:W-:Y:S01]  /*282e0*/  STL [R1+0x1a10], R8 ;  /* 0x001a100801007387 */ /* 0x0001e20000100800 */
[----:B------:R-:W-:-:S03]  /*282f0*/  LEA R11, P2, R28, R3, 0x1 ;  /* 0x000000031c0b7211 */ /* 0x000fc600078408ff */
[----:B0-----:R-:W4:Y:S04]  /*28300*/  LDL.LU R8, [R1+0x60] ;  /* 0x0000600001087983 */ /* 0x001f280000300800 */
[----:B------:R0:W-:Y:S04]  /*28310*/  STL [R1+0x1a04], R10 ;  /* 0x001a040a01007387 */ /* 0x0001e80000100800 */
[----:B------:R-:W4:Y:S01]  /*28320*/  LDL.LU R17, [R1+0x70] ;  /* 0x0000700001117983 */ /* 0x000f220000300800 */
[----:B0-----:R-:W-:-:S03]  /*28330*/  LEA.HI.X.SX32 R10, R22, R4, 0x1, P3 ;  /* 0x00000004160a7211 */ /* 0x001fc600018f0eff */
[----:B------:R0:W-:Y:S04]  /*28340*/  STL [R1+0x1a08], R11 ;  /* 0x001a080b01007387 */ /* 0x0001e80000100800 */
[----:B------:R1:W-:Y:S04]  /*28350*/  STL [R1+0x19fc], R10 ;  /* 0x0019fc0a01007387 */ /* 0x0003e80000100800 */
[----:B------:R-:W4:Y:S01]  /*28360*/  LDL.LU R16, [R1+0x88] ;  /* 0x0000880001107983 */ /* 0x000f220000300800 */
[----:B0-----:R-:W-:Y:S02]  /*28370*/  LEA R11, P3, R29, R3, 0x1 ;  /* 0x000000031d0b7211 */ /* 0x001fe400078608ff */
[----:B-1----:R-:W-:-:S03]  /*28380*/  LEA.HI.X.SX32 R10, R23, R4, 0x1, P4 ;  /* 0x00000004170a7211 */ /* 0x002fc600020f0eff */
[----:B------:R-:W-:Y:S04]  /*28390*/  STL [R1+0x1a00], R11 ;  /* 0x001a000b01007387 */ /* 0x000fe80000100800 */
[----:B------:R0:W-:Y:S04]  /*283a0*/  STL [R1+0x19f4], R10 ;  /* 0x0019f40a01007387 */ /* 0x0001e80000100800 */
[----:B------:R-:W4:Y:S01]  /*283b0*/  LDL.LU R15, [R1+0xa0] ;  /* 0x0000a000010f7983 */ /* 0x000f220000300800 */
[----:B0-----:R-:W-:Y:S02]  /*283c0*/  LEA.HI.X.SX32 R10, R24, R4, 0x1, P5 ;  /* 0x00000004180a7211 */ /* 0x001fe400028f0eff */
[----:B--2---:R-:W-:-:S05]  /*283d0*/  LEA R11, P4, R7, R3, 0x1 ;  /* 0x00000003070b7211 */ /* 0x004fca00078808ff */
[----:B------:R3:W-:Y:S04]  /*283e0*/  STL [R1+0x19f8], R11 ;  /* 0x0019f80b01007387 */ /* 0x0007e80000100800 */
[----:B------:R0:W-:Y:S04]  /*283f0*/  STL [R1+0x19ec], R10 ;  /* 0x0019ec0a01007387 */ /* 0x0001e80000100800 */
[----:B------:R-:W2:Y:S01]  /*28400*/  LDL.LU R14, [R1+0xb0] ;  /* 0x0000b000010e7983 */ /* 0x000ea20000300800 */
[----:B---3--:R-:W-:Y:S02]  /*28410*/  LEA R11, P5, R6, R3, 0x1 ;  /* 0x00000003060b7211 */ /* 0x008fe400078a08ff */
[----:B0-----:R-:W-:-:S03]  /*28420*/  LEA.HI.X.SX32 R10, R25, R4, 0x1, P6 ;  /* 0x00000004190a7211 */ /* 0x001fc600030f0eff */
[----:B------:R4:W-:Y:S04]  /*28430*/  STL [R1+0x19f0], R11 ;  /* 0x0019f00b01007387 */ /* 0x0009e80000100800 */
[----:B------:R0:W-:Y:S04]  /*28440*/  STL [R1+0x19e4], R10 ;  /* 0x0019e40a01007387 */ /* 0x0001e80000100800 */
[----:B------:R-:W3:Y:S01]  /*28450*/  LDL.LU R13, [R1+0xbc] ;  /* 0x0000bc00010d7983 */ /* 0x000ee20000300800 */
[----:B----4-:R-:W-:Y:S02]  /*28460*/  LEA R11, P6, R5, R3, 0x1 ;  /* 0x00000003050b7211 */ /* 0x010fe400078c08ff */
[----:B0-----:R-:W-:-:S03]  /*28470*/  LEA.HI.X.SX32 R10, R26, R4, 0x1, P0 ;  /* 0x000000041a0a7211 */ /* 0x001fc600000f0eff */
[----:B------:R0:W-:Y:S04]  /*28480*/  STL [R1+0x19e8], R11 ;  /* 0x0019e80b01007387 */ /* 0x0001e80000100800 */
[----:B------:R1:W-:Y:S04]  /*28490*/  STL [R1+0x19dc], R10 ;  /* 0x0019dc0a01007387 */ /* 0x0003e80000100800 */
[----:B------:R-:W4:Y:S01]  /*284a0*/  LDL.LU R12, [R1+0xc4] ;  /* 0x0000c400010c7983 */ /* 0x000f220000300800 */
[----:B0-----:R-:W-:Y:S02]  /*284b0*/  LEA R11, P0, R9, R3, 0x1 ;  /* 0x00000003090b7211 */ /* 0x001fe400078008ff */
[----:B-1----:R-:W-:-:S03]  /*284c0*/  LEA.HI.X.SX32 R10, R27, R4, 0x1, P1 ;  /* 0x000000041b0a7211 */ /* 0x002fc600008f0eff */
[----:B------:R0:W-:Y:S04]  /*284d0*/  STL [R1+0x19e0], R11 ;  /* 0x0019e00b01007387 */ /* 0x0001e80000100800 */
[----:B------:R1:W-:Y:S04]  /*284e0*/  STL [R1+0x19d4], R10 ;  /* 0x0019d40a01007387 */ /* 0x0003e80000100800 */
[----:B0-----:R-:W4:Y:S01]  /*284f0*/  LDL.LU R11, [R1+0xd0] ;  /* 0x0000d000010b7983 */ /* 0x001f220000300800 */
[----:B-1----:R-:W-:Y:S02]  /*28500*/  LEA.HI.X.SX32 R10, R28, R4, 0x1, P2 ;  /* 0x000000041c0a7211 */ /* 0x002fe400010f0eff */
[----:B------:R-:W-:-:S02]  /*28510*/  LEA R23, P2, R20, R3, 0x1 ;  /* 0x0000000314177211 */ /* 0x000fc400078408ff */
[----:B------:R-:W-:-:S05]  /*28520*/  LEA R22, P1, R21, R3, 0x1 ;  /* 0x0000000315167211 */ /* 0x000fca00078208ff */
[----:B------:R0:W-:Y:S04]  /*28530*/  STL [R1+0x19d8], R22 ;  /* 0x0019d81601007387 */ /* 0x0001e80000100800 */
[----:B------:R1:W-:Y:S01]  /*28540*/  STL [R1+0x19cc], R10 ;  /* 0x0019cc0a01007387 */ /* 0x0003e20000100800 */
[----:B0-----:R-:W-:-:S03]  /*28550*/  LEA.HI.X.SX32 R22, R29, R4, 0x1, P3 ;  /* 0x000000041d167211 */ /* 0x001fc600018f0eff */
[----:B-1----:R-:W4:Y:S04]  /*28560*/  LDL.LU R10, [R1+0x160] ;  /* 0x00016000010a7983 */ /* 0x002f280000300800 */
[----:B------:R0:W-:Y:S04]  /*28570*/  STL [R1+0x19d0], R23 ;  /* 0x0019d01701007387 */ /* 0x0001e80000100800 */
[----:B------:R1:W-:Y:S01]  /*28580*/  STL [R1+0xad0], R22 ;  /* 0x000ad01601007387 */ /* 0x0003e20000100800 */
[----:B0-----:R-:W-:Y:S02]  /*28590*/  LEA R23, P3, R19, R3, 0x1 ;  /* 0x0000000313177211 */ /* 0x001fe400078608ff */
[----:B-1----:R-:W-:-:S02]  /*285a0*/  LEA.HI.X.SX32 R22, R7, R4, 0x1, P4 ;  /* 0x0000000407167211 */ /* 0x002fc400020f0eff */
[----:B------:R-:W4:Y:S04]  /*285b0*/  LDL.LU R7, [R1+0x164] ;  /* 0x0001640001077983 */ /* 0x000f280000300800 */
[----:B------:R-:W-:Y:S04]  /*285c0*/  STL [R1+0xaf0], R23 ;  /* 0x000af01701007387 */ /* 0x000fe80000100800 */
[----:B------:R0:W-:Y:S02]  /*285d0*/  STL [R1+0xad4], R22 ;  /* 0x000ad41601007387 */ /* 0x0001e40000100800 */
[----:B0-----:R-:W-:-:S02]  /*285e0*/  LEA.HI.X.SX32 R22, R6, R4, 0x1, P5 ;  /* 0x0000000406167211 */ /* 0x001fc400028f0eff */
[----:B------:R-:W4:Y:S01]  /*285f0*/  LDL.LU R6, [R1+0x168] ;  /* 0x0001680001067983 */ /* 0x000f220000300800 */
[----:B------:R-:W-:-:S05]  /*28600*/  LEA R23, P4, R18, R3, 0x1 ;  /* 0x0000000312177211 */ /* 0x000fca00078808ff */
[----:B------:R0:W-:Y:S04]  /*28610*/  STL [R1+0xaf8], R23 ;  /* 0x000af81701007387 */ /* 0x0001e80000100800 */
[----:B------:R1:W-:Y:S01]  /*28620*/  STL [R1+0xad8], R22 ;  /* 0x000ad81601007387 */ /* 0x0003e20000100800 */
[-C--:B0-----:R-:W-:Y:S02]  /*28630*/  LEA R23, P5, R8, R3.reuse, 0x1 ;  /* 0x0000000308177211 */ /* 0x081fe400078a08ff */
[----:B-1----:R-:W-:Y:S02]  /*28640*/  LEA.HI.X.SX32 R22, R5, R4, 0x1, P6 ;  /* 0x0000000405167211 */ /* 0x002fe400030f0eff */
[----:B------:R-:W4:Y:S04]  /*28650*/  LDL.LU R5, [R1+0x16c] ;  /* 0x00016c0001057983 */ /* 0x000f280000300800 */
[----:B------:R0:W-:Y:S04]  /*28660*/  STL [R1+0xb00], R23 ;  /* 0x000b001701007387 */ /* 0x0001e80000100800 */
[----:B------:R1:W-:Y:S01]  /*28670*/  STL [R1+0xadc], R22 ;  /* 0x000adc1601007387 */ /* 0x0003e20000100800 */
[----:B0-----:R-:W-:-:S02]  /*28680*/  LEA R23, P6, R17, R3, 0x1 ;  /* 0x0000000311177211 */ /* 0x001fc400078c08ff */
        /* <DEDUP_REMOVED lines=10> */
[-C--:B-1----:R-:W-:Y:S02]  /*28730*/  LEA.HI.X.SX32 R22, R20, R4.reuse, 0x1, P2 ;  /* 0x0000000414167211 */ /* 0x082fe400010f0eff */
[----:B------:R-:W4:Y:S04]  /*28740*/  LDL.LU R20, [R1+0x178] ;  /* 0x0001780001147983 */ /* 0x000f280000300800 */
[----:B------:R-:W-:Y:S04]  /*28750*/  STL [R1+0xb18], R23 ;  /* 0x000b181701007387 */ /* 0x000fe80000100800 */
[----:B------:R0:W-:Y:S02]  /*28760*/  STL [R1+0xae8], R22 ;  /* 0x000ae81601007387 */ /* 0x0001e40000100800 */
[----:B0-----:R-:W-:-:S02]  /*28770*/  LEA.HI.X.SX32 R22, R19, R4, 0x1, P3 ;  /* 0x0000000413167211 */ /* 0x001fc400018f0eff */
[----:B------:R-:W4:Y:S01]  /*28780*/  LDL.LU R19, [R1+0x17c] ;  /* 0x00017c0001137983 */ /* 0x000f220000300800 */
[----:B--2---:R-:W-:-:S05]  /*28790*/  LEA R23, P2, R14, R3, 0x1 ;  /* 0x000000030e177211 */ /* 0x004fca00078408ff */
[----:B------:R3:W-:Y:S04]  /*287a0*/  STL [R1+0xb20], R23 ;  /* 0x000b201701007387 */ /* 0x0007e80000100800 */
[----:B------:R0:W-:Y:S01]  /*287b0*/  STL [R1+0xaec], R22 ;  /* 0x000aec1601007387 */ /* 0x0001e20000100800 */
[-C--:B---3--:R-:W-:Y:S02]  /*287c0*/  LEA R23, P3, R13, R3.reuse, 0x1 ;  /* 0x000000030d177211 */ /* 0x088fe400078608ff */
[----:B0-----:R-:W-:Y:S02]  /*287d0*/  LEA.HI.X.SX32 R22, R18, R4, 0x1, P4 ;  /* 0x0000000412167211 */ /* 0x001fe400020f0eff */
[----:B------:R-:W2:Y:S04]  /*287e0*/  LDL.LU R18, [R1+0x180] ;  /* 0x0001800001127983 */ /* 0x000ea80000300800 */
[----:B------:R4:W-:Y:S04]  /*287f0*/  STL [R1+0xb28], R23 ;  /* 0x000b281701007387 */ /* 0x0009e80000100800 */
[----:B------:R0:W-:Y:S01]  /*28800*/  STL [R1+0xaf4], R22 ;  /* 0x000af41601007387 */ /* 0x0001e20000100800 */
[----:B----4-:R-:W-:-:S02]  /*28810*/  LEA R23, P4, R12, R3, 0x1 ;  /* 0x000000030c177211 */ /* 0x010fc400078808ff */
[----:B0-----:R-:W-:Y:S02]  /*28820*/  LEA.HI.X.SX32 R22, R8, R4, 0x1, P5 ;  /* 0x0000000408167211 */ /* 0x001fe400028f0eff */
[----:B------:R-:W3:Y:S04]  /*28830*/  LDL.LU R8, [R1+0x184] ;  /* 0x0001840001087983 */ /* 0x000ee80000300800 */
        /* <DEDUP_REMOVED lines=9> */
[----:B------:R-:W-:-:S05]  /*288d0*/  LEA R23, P6, R10, R3, 0x1 ;  /* 0x000000030a177211 */ /* 0x000fca00078c08ff */
[----:B------:R-:W-:Y:S04]  /*288e0*/  STL [R1+0xb40], R23 ;  /* 0x000b401701007387 */ /* 0x000fe80000100800 */
[----:B------:R0:W-:Y:S02]  /*288f0*/  STL [R1+0xb0c], R22 ;  /* 0x000b0c1601007387 */ /* 0x0001e40000100800 */
[----:B0-----:R-:W-:Y:S02]  /*28900*/  LEA.HI.X.SX32 R22, R15, R4, 0x1, P1 ;  /* 0x000000040f167211 */ /* 0x001fe400008f0eff */
[-C--:B------:R-:W-:Y:S01]  /*28910*/  LEA R23, P0, R7, R3.reuse, 0x1 ;  /* 0x0000000307177211 */ /* 0x080fe200078008ff */
        /* <DEDUP_REMOVED lines=36> */
[----:B------:R-:W-:Y:S04]  /*28b60*/  STL [R1+0xb80], R23 ;  /* 0x000b801701007387 */ /* 0x000fe80000100800 */
[----:B------:R0:W-:Y:S02]  /*28b70*/  STL [R1+0xb4c], R22 ;  /* 0x000b4c1601007387 */ /* 0x0001e40000100800 */
[----:B0-----:R-:W-:Y:S02]  /*28b80*/  LEA.HI.X.SX32 R22, R5, R4, 0x1, P2 ;  /* 0x0000000405167211 */ /* 0x001fe400010f0eff */
[-C--:B---3--:R-:W-:Y:S01]  /*28b90*/  LEA R23, P1, R8, R3.reuse, 0x1 ;  /* 0x0000000308177211 */ /* 0x088fe200078208ff */
        /* <DEDUP_REMOVED lines=19> */
[----:B------:R-:W4:Y:S01]  /*28cd0*/  LDL.LU R19, [R1+0x214] ;  /* 0x0002140001137983 */ /* 0x000f220000300800 */
[----:B------:R-:W-:-:S05]  /*28ce0*/  LEA R23, P5, R14, R3, 0x1 ;  /* 0x000000030e177211 */ /* 0x000fca00078a08ff */
[----:B------:R-:W-:Y:S04]  /*28cf0*/  STL [R1+0xba8], R23 ;  /* 0x000ba81701007387 */ /* 0x000fe80000100800 */
[----:B------:R0:W-:Y:S02]  /*28d00*/  STL [R1+0xb74], R22 ;  /* 0x000b741601007387 */ /* 0x0001e40000100800 */
[-C--:B0-----:R-:W-:Y:S02]  /*28d10*/  LEA.HI.X.SX32 R22, R18, R4.reuse, 0x1, P0 ;  /* 0x0000000412167211 */ /* 0x081fe400000f0eff */
[----:B------:R-:W-:Y:S01]  /*28d20*/  LEA R23, P6, R13, R3, 0x1 ;  /* 0x000000030d177211 */ /* 0x000fe200078c08ff */
        /* <DEDUP_REMOVED lines=34> */
[----:B------:R-:W2:Y:S01]  /*28f50*/  LDL.LU R12, [R1+0x2c8] ;  /* 0x0002c800010c7983 */ /* 0x000ea20000300800 */
[----:B---3--:R-:W-:-:S05]  /*28f60*/  LEA R23, P6, R9, R3, 0x1 ;  /* 0x0000000309177211 */ /* 0x008fca00078c08ff */
[----:B------:R-:W-:Y:S04]  /*28f70*/  STL [R1+0xbe8], R23 ;  /* 0x000be81701007387 */ /* 0x000fe80000100800 */
[----:B------:R0:W-:Y:S02]  /*28f80*/  STL [R1+0xbb4], R22 ;  /* 0x000bb41601007387 */ /* 0x0001e40000100800 */
[----:B0-----:R-:W-:Y:S02]  /*28f90*/  LEA.HI.X.SX32 R22, R11, R4, 0x1, P1 ;  /* 0x000000040b167211 */ /* 0x001fe400008f0eff */
[-C--:B----4-:R-:W-:Y:S01]  /*28fa0*/  LEA R23, P0, R21, R3.reuse, 0x1 ;  /* 0x0000000315177211 */ /* 0x090fe200078008ff */
        /* <DEDUP_REMOVED lines=59> */
[----:B------:R-:W3:Y:S01]  /*29360*/  LDL.LU R16, [R1+0x31c] ;  /* 0x00031c0001107983 */ /* 0x000ee20000300800 */
[----:B----4-:R-:W-:-:S05]  /*29370*/  LEA R23, P5, R10, R3, 0x1 ;  /* 0x000000030a177211 */ /* 0x010fca00078a08ff */
        /* <DEDUP_REMOVED lines=948> */
[----:B--2---:R-:W-:Y:S01]  /*2cec0*/  LEA R23, P6, R5, R3, 0x1 ;  /* 0x0000000305177211 */ /* 0x004fe200078c08ff */
[----:B------:R-:W2:Y:S04]  /*2ced0*/  LDL.LU R13, [R1+0x608] ;  /* 0x00060800010d7983 */ /* 0x000ea80000300800 */
[----:B------:R-:W-:Y:S04]  /*2cee0*/  STL [R1+0x1240], R23 ;  /* 0x0012401701007387 */ /* 0x000fe80000100800 */
[----:B------:R0:W-:Y:S02]  /*2cef0*/  STL [R1+0x120c], R22 ;  /* 0x00120c1601007387 */ /* 0x0001e40000100800 */
[----:B0-----:R-:W-:-:S02]  /*2cf00*/  LEA.HI.X.SX32 R22, R12, R4, 0x1, P1 ;  /* 0x000000040c167211 */ /* 0x001fc400008f0eff */
        /* <DEDUP_REMOVED lines=50> */
[----:B--2---:R-:W-:Y:S01]  /*2d230*/  LEA R23, P3, R13, R3, 0x1 ;  /* 0x000000030d177211 */ /* 0x004fe200078608ff */
[----:B------:R-:W2:Y:S04]  /*2d240*/  LDL.LU R18, [R1+0x5d8] ;  /* 0x0005d80001127983 */ /* 0x000ea80000300800 */
[----:B------:R-:W-:Y:S04]  /*2d250*/  STL [R1+0x1298], R23 ;  /* 0x0012981701007387 */ /* 0x000fe80000100800 */
[----:B------:R0:W-:Y:S02]  /*2d260*/  STL [R1+0x1264], R22 ;  /* 0x0012641601007387 */ /* 0x0001e40000100800 */
[----:B0-----:R-:W-:-:S02]  /*2d270*/  LEA.HI.X.SX32 R22, R8, R4, 0x1, P5 ;  /* 0x0000000408167211 */ /* 0x001fc400028f0eff */
[----:B------:R-:W-:Y:S01]  /*2d280*/  LEA R23, P4, R12, R3, 0x1 ;  /* 0x000000030c177211 */ /* 0x000fe200078808ff */
        /* <DEDUP_REMOVED lines=53> */
[-C--:B0-----:R-:W-:Y:S02]  /*2d5e0*/  LEA.HI.X.SX32 R22, R5, R4.reuse, 0x1, P2 ;  /* 0x0000000405167211 */ /* 0x081fe400010f0eff */
[----:B------:R-:W-:Y:S01]  /*2d5f0*/  LEA R23, P1, R8, R3, 0x1 ;  /* 0x0000000308177211 */ /* 0x000fe200078208ff */
        /* <DEDUP_REMOVED lines=9> */
[----:B---3--:R-:W-:Y:S01]  /*2d690*/  LEA R23, P3, R16, R3, 0x1 ;  /* 0x0000000310177211 */ /* 0x008fe200078608ff */
[----:B------:R-:W3:Y:S04]  /*2d6a0*/  LDL.LU R21, [R1+0x588] ;  /* 0x0005880001157983 */ /* 0x000ee80000300800 */
[----:B------:R-:W-:Y:S04]  /*2d6b0*/  STL [R1+0x1308], R23 ;  /* 0x0013081701007387 */ /* 0x000fe80000100800 */
[----:B------:R0:W-:Y:S02]  /*2d6c0*/  STL [R1+0x12d4], R22 ;  /* 0x0012d41601007387 */ /* 0x0001e40000100800 */
[----:B0-----:R-:W-:-:S02]  /*2d6d0*/  LEA.HI.X.SX32 R22, R20, R4, 0x1, P5 ;  /* 0x0000000414167211 */ /* 0x001fc400028f0eff */
        /* <DEDUP_REMOVED lines=55> */
[----:B------:R-:W-:Y:S01]  /*2da50*/  LEA R23, P1, R20, R3, 0x1 ;  /* 0x0000000314177211 */ /* 0x000fe200078208ff */
        /* <DEDUP_REMOVED lines=49> */
[----:B---3--:R-:W-:Y:S01]  /*2dd70*/  LEA R23, P4, R11, R3, 0x1 ;  /* 0x000000030b177211 */ /* 0x008fe200078808ff */
[----:B------:R-:W2:Y:S04]  /*2dd80*/  LDL.LU R17, [R1+0x52c] ;  /* 0x00052c0001117983 */ /* 0x000ea80000300800 */
        /* <DEDUP_REMOVED lines=686> */
[----:B------:R0:W-:Y:S01]  /*30870*/  STL [R1+0x17cc], R22 ;  /* 0x0017cc1601007387 */ /* 0x0001e20000100800 */
[-C--:B------:R-:W-:Y:S02]  /*30880*/  LEA.HI.X.SX32 R14, R14, R4.reuse, 0x1, P4 ;  /* 0x000000040e0e7211 */ /* 0x080fe400020f0eff */
[----:B0-----:R-:W-:Y:S02]  /*30890*/  LEA.HI.X.SX32 R22, R15, R4, 0x1, P3 ;  /* 0x000000040f167211 */ /* 0x001fe400018f0eff */
[----:B------:R-:W4:Y:S01]  /*308a0*/  LDL.LU R15, [R1+0x10c] ;  /* 0x00010c00010f7983 */ /* 0x000f220000300800 */
[----:B------:R-:W-:-:S05]  /*308b0*/  LEA R23, P2, R7, R3, 0x1 ;  /* 0x0000000307177211 */ /* 0x000fca00078408ff */
[----:B------:R-:W-:Y:S04]  /*308c0*/  STL [R1+0x1808], R23 ;  /* 0x0018081701007387 */ /* 0x000fe80000100800 */
[----:B------:R0:W-:Y:S04]  /*308d0*/  STL [R1+0x17d4], R22 ;  /* 0x0017d41601007387 */ /* 0x0001e80000100800 */
[----:B0-----:R-:W4:Y:S01]  /*308e0*/  LDL.LU R22, [R1+0x108] ;  /* 0x0001080001167983 */ /* 0x001f220000300800 */
[----:B------:R-:W-:-:S05]  /*308f0*/  LEA R23, P3, R6, R3, 0x1 ;  /* 0x0000000306177211 */ /* 0x000fca00078608ff */
[----:B------:R-:W-:Y:S04]  /*30900*/  STL [R1+0x1810], R23 ;  /* 0x0018101701007387 */ /* 0x000fe80000100800 */
[----:B------:R0:W-:Y:S04]  /*30910*/  STL [R1+0x17dc], R14 ;  /* 0x0017dc0e01007387 */ /* 0x0001e80000100800 */
[----:B0-----:R-:W4:Y:S01]  /*30920*/  LDL.LU R14, [R1+0x104] ;  /* 0x00010400010e7983 */ /* 0x001f220000300800 */
[----:B------:R-:W-:Y:S02]  /*30930*/  LEA.HI.X.SX32 R13, R13, R4, 0x1, P5 ;  /* 0x000000040d0d7211 */ /* 0x000fe400028f0eff */
[----:B------:R-:W-:-:S02]  /*30940*/  LEA R23, P4, R5, R3, 0x1 ;  /* 0x0000000305177211 */ /* 0x000fc400078808ff */
[----:B------:R-:W-:-:S03]  /*30950*/  LEA.HI.X.SX32 R12, R12, R4, 0x1, P6 ;  /* 0x000000040c0c7211 */ /* 0x000fc600030f0eff */
[----:B------:R-:W-:Y:S04]  /*30960*/  STL [R1+0x1818], R23 ;  /* 0x0018181701007387 */ /* 0x000fe80000100800 */
[----:B------:R0:W-:Y:S01]  /*30970*/  STL [R1+0x17e4], R13 ;  /* 0x0017e40d01007387 */ /* 0x0001e20000100800 */
[----:B------:R-:W-:-:S03]  /*30980*/  LEA.HI.X.SX32 R11, R11, R4, 0x1, P0 ;  /* 0x000000040b0b7211 */ /* 0x000fc600000f0eff */
[----:B0-----:R-:W4:Y:S01]  /*30990*/  LDL.LU R13, [R1+0x100] ;  /* 0x00010000010d7983 */ /* 0x001f220000300800 */
[----:B------:R-:W-:-:S05]  /*309a0*/  LEA R23, P5, R9, R3, 0x1 ;  /* 0x0000000309177211 */ /* 0x000fca00078a08ff */
        /* <DEDUP_REMOVED lines=9> */
[----:B--2---:R-:W-:-:S05]  /*30a40*/  LEA R23, P0, R20, R3, 0x1 ;  /* 0x0000000314177211 */ /* 0x004fca00078008ff */
[----:B------:R-:W-:Y:S04]  /*30a50*/  STL [R1+0x1830], R23 ;  /* 0x0018301701007387 */ /* 0x000fe80000100800 */
[----:B------:R0:W-:Y:S01]  /*30a60*/  STL [R1+0x17fc], R10 ;  /* 0x0017fc0a01007387 */ /* 0x0001e20000100800 */
[----:B------:R-:W-:-:S03]  /*30a70*/  LEA.HI.X.SX32 R6, R6, R4, 0x1, P3 ;  /* 0x0000000406067211 */ /* 0x000fc600018f0eff */
[----:B0-----:R-:W2:Y:S01]  /*30a80*/  LDL.LU R10, [R1+0xf4] ;  /* 0x0000f400010a7983 */ /* 0x001ea20000300800 */
[----:B---3--:R-:W-:-:S05]  /*30a90*/  LEA R23, P1, R19, R3, 0x1 ;  /* 0x0000000313177211 */ /* 0x008fca00078208ff */
[----:B------:R-:W-:Y:S04]  /*30aa0*/  STL [R1+0x1838], R23 ;  /* 0x0018381701007387 */ /* 0x000fe80000100800 */
[----:B------:R0:W-:Y:S04]  /*30ab0*/  STL [R1+0x1804], R7 ;  /* 0x0018040701007387 */ /* 0x0001e80000100800 */
[----:B0-----:R-:W3:Y:S01]  /*30ac0*/  LDL.LU R7, [R1+0xf0] ;  /* 0x0000f00001077983 */ /* 0x001ee20000300800 */
[----:B------:R-:W-:-:S05]  /*30ad0*/  LEA R23, P2, R18, R3, 0x1 ;  /* 0x0000000312177211 */ /* 0x000fca00078408ff */
[----:B------:R-:W-:Y:S04]  /*30ae0*/  STL [R1+0x1840], R23 ;  /* 0x0018401701007387 */ /* 0x000fe80000100800 */
[----:B------:R0:W-:Y:S02]  /*30af0*/  STL [R1+0x180c], R6 ;  /* 0x00180c0601007387 */ /* 0x0001e40000100800 */
[-C--:B0-----:R-:W-:Y:S02]  /*30b00*/  LEA.HI.X.SX32 R6, R5, R4.reuse, 0x1, P4 ;  /* 0x0000000405067211 */ /* 0x081fe400020f0eff */
[----:B------:R-:W-:Y:S01]  /*30b10*/  LEA R23, P3, R8, R3, 0x1 ;  /* 0x0000000308177211 */ /* 0x000fe200078608ff */
[----:B------:R-:W3:Y:S04]  /*30b20*/  LDL.LU R5, [R1+0xec] ;  /* 0x0000ec0001057983 */ /* 0x000ee80000300800 */
[----:B------:R-:W-:Y:S04]  /*30b30*/  STL [R1+0x1848], R23 ;  /* 0x0018481701007387 */ /* 0x000fe80000100800 */
[----:B------:R0:W-:Y:S01]  /*30b40*/  STL [R1+0x1814], R6 ;  /* 0x0018140601007387 */ /* 0x0001e20000100800 */
[----:B------:R-:W-:-:S03]  /*30b50*/  LEA.HI.X.SX32 R24, R9, R4, 0x1, P5 ;  /* 0x0000000409187211 */ /* 0x000fc600028f0eff */
[----:B0-----:R-:W3:Y:S01]  /*30b60*/  LDL.LU R6, [R1+0xe8] ;  /* 0x0000e80001067983 */ /* 0x001ee20000300800 */
[----:B----4-:R-:W-:-:S05]  /*30b70*/  LEA R23, P4, R17, R3, 0x1 ;  /* 0x0000000311177211 */ /* 0x010fca00078808ff */
[----:B------:R0:W-:Y:S04]  /*30b80*/  STL [R1+0x1850], R23 ;  /* 0x0018501701007387 */ /* 0x0001e80000100800 */
[----:B------:R-:W4:Y:S04]  /*30b90*/  LDL.LU R9, [R1+0xe4] ;  /* 0x0000e40001097983 */ /* 0x000f280000300800 */
[----:B------:R1:W-:Y:S01]  /*30ba0*/  STL [R1+0x181c], R24 ;  /* 0x00181c1801007387 */ /* 0x0003e20000100800 */
[----:B0-----:R-:W-:Y:S02]  /*30bb0*/  LEA R23, P5, R16, R3, 0x1 ;  /* 0x0000000310177211 */ /* 0x001fe400078a08ff */
[----:B-1----:R-:W-:-:S03]  /*30bc0*/  LEA.HI.X.SX32 R24, R21, R4, 0x1, P6 ;  /* 0x0000000415187211 */ /* 0x002fc600030f0eff */
[----:B------:R-:W-:Y:S04]  /*30bd0*/  STL [R1+0x1858], R23 ;  /* 0x0018581701007387 */ /* 0x000fe80000100800 */
[----:B------:R-:W4:Y:S04]  /*30be0*/  LDL.LU R21, [R1+0xe0] ;  /* 0x0000e00001157983 */ /* 0x000f280000300800 */
[----:B------:R0:W-:Y:S01]  /*30bf0*/  STL [R1+0x1824], R24 ;  /* 0x0018241801007387 */ /* 0x0001e20000100800 */
[-C--:B------:R-:W-:Y:S02]  /*30c00*/  LEA.HI.X.SX32 R19, R19, R4.reuse, 0x1, P1 ;  /* 0x0000000413137211 */ /* 0x080fe400008f0eff */
[----:B0-----:R-:W-:-:S02]  /*30c10*/  LEA.HI.X.SX32 R24, R20, R4, 0x1, P0 ;  /* 0x0000000414187211 */ /* 0x001fc400000f0eff */
[----:B------:R-:W-:-:S05]  /*30c20*/  LEA R23, P6, R15, R3, 0x1 ;  /* 0x000000030f177211 */ /* 0x000fca00078c08ff */
[----:B------:R0:W-:Y:S04]  /*30c30*/  STL [R1+0x1860], R23 ;  /* 0x0018601701007387 */ /* 0x0001e80000100800 */
[----:B------:R-:W4:Y:S01]  /*30c40*/  LDL.LU R20, [R1+0xdc] ;  /* 0x0000dc0001147983 */ /* 0x000f220000300800 */
[----:B------:R-:W-:-:S03]  /*30c50*/  LEA.HI.X.SX32 R18, R18, R4, 0x1, P2 ;  /* 0x0000000412127211 */ /* 0x000fc600010f0eff */
[----:B------:R-:W-:Y:S01]  /*30c60*/  STL [R1+0x182c], R24 ;  /* 0x00182c1801007387 */ /* 0x000fe20000100800 */
[----:B0-----:R-:W-:-:S05]  /*30c70*/  LEA R23, P0, R22, R3, 0x1 ;  /* 0x0000000316177211 */ /* 0x001fca00078008ff */
[----:B------:R-:W-:Y:S04]  /*30c80*/  STL [R1+0x1868], R23 ;  /* 0x0018681701007387 */ /* 0x000fe80000100800 */
[----:B------:R0:W-:Y:S04]  /*30c90*/  STL [R1+0x1834], R19 ;  /* 0x0018341301007387 */ /* 0x0001e80000100800 */
[----:B0-----:R-:W4:Y:S01]  /*30ca0*/  LDL.LU R19, [R1+0xd8] ;  /* 0x0000d80001137983 */ /* 0x001f220000300800 */
[----:B------:R-:W-:-:S05]  /*30cb0*/  LEA R23, P1, R14, R3, 0x1 ;  /* 0x000000030e177211 */ /* 0x000fca00078208ff */
[----:B------:R-:W-:Y:S04]  /*30cc0*/  STL [R1+0x1870], R23 ;  /* 0x0018701701007387 */ /* 0x000fe80000100800 */
[----:B------:R0:W-:Y:S02]  /*30cd0*/  STL [R1+0x183c], R18 ;  /* 0x00183c1201007387 */ /* 0x0001e40000100800 */
[----:B0-----:R-:W-:Y:S02]  /*30ce0*/  LEA.HI.X.SX32 R18, R8, R4, 0x1, P3 ;  /* 0x0000000408127211 */ /* 0x001fe400018f0eff */
[----:B------:R-:W4:Y:S01]  /*30cf0*/  LDL.LU R8, [R1+0xd4] ;  /* 0x0000d40001087983 */ /* 0x000f220000300800 */
[----:B------:R-:W-:-:S05]  /*30d00*/  LEA R23, P2, R13, R3, 0x1 ;  /* 0x000000030d177211 */ /* 0x000fca00078408ff */
[----:B------:R-:W-:Y:S01]  /*30d10*/  STL [R1+0x1878], R23 ;  /* 0x0018781701007387 */ /* 0x000fe20000100800 */
[----:B------:R-:W-:-:S03]  /*30d20*/  LEA.HI.X.SX32 R17, R17, R4, 0x1, P4 ;  /* 0x0000000411117211 */ /* 0x000fc600020f0eff */
        /* <DEDUP_REMOVED lines=14> */
[----:B------:R3:W-:Y:S04]  /*30e10*/  STL [R1+0x1890], R23 ;  /* 0x0018901701007387 */ /* 0x0007e80000100800 */
[----:B------:R-:W2:Y:S01]  /*30e20*/  LDL.LU R15, [R1+0xb8] ;  /* 0x0000b800010f7983 */ /* 0x000ea20000300800 */
[----:B------:R-:W-:-:S03]  /*30e30*/  LEA.HI.X.SX32 R14, R14, R4, 0x1, P1 ;  /* 0x000000040e0e7211 */ /* 0x000fc600008f0eff */
[----:B------:R-:W-:Y:S01]  /*30e40*/  STL [R1+0x185c], R24 ;  /* 0x00185c1801007387 */ /* 0x000fe20000100800 */
[----:B---3--:R-:W-:-:S05]  /*30e50*/  LEA R23, P6, R7, R3, 0x1 ;  /* 0x0000000307177211 */ /* 0x008fca00078c08ff */
[----:B------:R0:W-:Y:S04]  /*30e60*/  STL [R1+0x1898], R23 ;  /* 0x0018981701007387 */ /* 0x0001e80000100800 */
[----:B------:R1:W-:Y:S01]  /*30e70*/  STL [R1+0x1864], R22 ;  /* 0x0018641601007387 */ /* 0x0003e20000100800 */
[----:B------:R-:W-:Y:S02]  /*30e80*/  LEA.HI.X.SX32 R13, R13, R4, 0x1, P2 ;  /* 0x000000040d0d7211 */ /* 0x000fe400010f0eff */
[----:B0-----:R-:W-:-:S05]  /*30e90*/  LEA R23, P0, R5, R3, 0x1 ;  /* 0x0000000305177211 */ /* 0x001fca00078008ff */
[----:B------:R-:W-:Y:S04]  /*30ea0*/  STL [R1+0x18a0], R23 ;  /* 0x0018a01701007387 */ /* 0x000fe80000100800 */
[----:B------:R0:W-:Y:S01]  /*30eb0*/  STL [R1+0x186c], R14 ;  /* 0x00186c0e01007387 */ /* 0x0001e20000100800 */
[----:B-1----:R-:W-:-:S03]  /*30ec0*/  LEA R22, P1, R6, R3, 0x1 ;  /* 0x0000000306167211 */ /* 0x002fc600078208ff */
[----:B0-----:R-:W3:Y:S04]  /*30ed0*/  LDL.LU R14, [R1+0xac] ;  /* 0x0000ac00010e7983 */ /* 0x001ee80000300800 */
[----:B------:R0:W-:Y:S04]  /*30ee0*/  STL [R1+0x18a8], R22 ;  /* 0x0018a81601007387 */ /* 0x0001e80000100800 */
[----:B------:R1:W-:Y:S01]  /*30ef0*/  STL [R1+0x1874], R13 ;  /* 0x0018740d01007387 */ /* 0x0003e20000100800 */
[----:B0-----:R-:W-:-:S03]  /*30f00*/  LEA.HI.X.SX32 R22, R12, R4, 0x1, P3 ;  /* 0x000000040c167211 */ /* 0x001fc600018f0eff */
[----:B-1----:R-:W3:Y:S01]  /*30f10*/  LDL.LU R13, [R1+0xa8] ;  /* 0x0000a800010d7983 */ /* 0x002ee20000300800 */
        /* <DEDUP_REMOVED lines=8> */
[----:B------:R0:W-:Y:S02]  /*30fa0*/  STL [R1+0x1884], R22 ;  /* 0x0018841601007387 */ /* 0x0001e40000100800 */
[----:B0-----:R-:W-:-:S02]  /*30fb0*/  LEA.HI.X.SX32 R22, R10, R4, 0x1, P5 ;  /* 0x000000040a167211 */ /* 0x001fc400028f0eff */
[----:B------:R-:W-:-:S05]  /*30fc0*/  LEA R23, P4, R20, R3, 0x1 ;  /* 0x0000000314177211 */ /* 0x000fca00078808ff */
[----:B------:R-:W-:Y:S04]  /*30fd0*/  STL [R1+0x18c0], R23 ;  /* 0x0018c01701007387 */ /* 0x000fe80000100800 */
[----:B------:R-:W4:Y:S04]  /*30fe0*/  LDL.LU R10, [R1+0x94] ;  /* 0x00009400010a7983 */ /* 0x000f280000300800 */
        /* <DEDUP_REMOVED lines=14> */
[----:B------:R0:W-:Y:S01]  /*310d0*/  STL [R1+0x18d8], R23 ;  /* 0x0018d81701007387 */ /* 0x0001e20000100800 */
[----:B------:R-:W-:-:S03]  /*310e0*/  LEA.HI.X.SX32 R21, R21, R4, 0x1, P3 ;  /* 0x0000000415157211 */ /* 0x000fc600018f0eff */
[----:B------:R1:W-:Y:S01]  /*310f0*/  STL [R1+0x18a4], R22 ;  /* 0x0018a41601007387 */ /* 0x0003e20000100800 */
[----:B0-----:R-:W-:Y:S02]  /*31100*/  LEA.HI.X.SX32 R23, R9, R4, 0x1, P2 ;  /* 0x0000000409177211 */ /* 0x001fe400010f0eff */
[----:B------:R-:W-:-:S05]  /*31110*/  LEA R24, P1, R17, R3, 0x1 ;  /* 0x0000000311187211 */ /* 0x000fca00078208ff */
[----:B------:R-:W-:Y:S04]  /*31120*/  STL [R1+0x18e0], R24 ;  /* 0x0018e01801007387 */ /* 0x000fe80000100800 */
[----:B------:R-:W4:Y:S01]  /*31130*/  LDL.LU R9, [R1+0x80] ;  /* 0x0000800001097983 */ /* 0x000f220000300800 */
[----:B------:R-:W-:-:S03]  /*31140*/  IMAD R2, R2, UR4, RZ ;  /* 0x0000000402027c24 */ /* 0x000fc6000f8e02ff */
[----:B------:R-:W-:Y:S01]  /*31150*/  STL [R1+0x18ac], R23 ;  /* 0x0018ac1701007387 */ /* 0x000fe20000100800 */
[----:B-1----:R-:W-:-:S05]  /*31160*/  LEA R22, P2, R16, R3, 0x1 ;  /* 0x0000000310167211 */ /* 0x002fca00078408ff */
[----:B------:R2:W-:Y:S04]  /*31170*/  STL [R1+0x18e8], R22 ;  /* 0x0018e81601007387 */ /* 0x0005e80000100800 */
[----:B------:R-:W4:Y:S04]  /*31180*/  LDL.LU R25, [R1+0x7c] ;  /* 0x00007c0001197983 */ /* 0x000f280000300800 */
[----:B------:R0:W-:Y:S01]  /*31190*/  STL [R1+0x18b4], R21 ;  /* 0x0018b41501007387 */ /* 0x0001e20000100800 */
[----:B--2---:R-:W-:Y:S02]  /*311a0*/  LEA R22, P3, R15, R3, 0x1 ;  /* 0x000000030f167211 */ /* 0x004fe400078608ff */
[----:B------:R-:W-:-:S02]  /*311b0*/  LEA.HI.X.SX32 R19, R19, R4, 0x1, P5 ;  /* 0x0000000413137211 */ /* 0x000fc400028f0eff */
[----:B0-----:R-:W-:Y:S01]  /*311c0*/  LEA.HI.X.SX32 R21, R20, R4, 0x1, P4 ;  /* 0x0000000414157211 */ /* 0x001fe200020f0eff */
[----:B------:R-:W-:Y:S01]  /*311d0*/  STL [R1+0x19c8], R22 ;  /* 0x0019c81601007387 */ /* 0x000fe20000100800 */
[----:B------:R-:W-:-:S03]  /*311e0*/  LEA R20, P4, R2, R3, 0x1 ;  /* 0x0000000302147211 */ /* 0x000fc600078808ff */
[----:B------:R-:W-:Y:S04]  /*311f0*/  STL [R1+0x18bc], R21 ;  /* 0x0018bc1501007387 */ /* 0x000fe80000100800 */
[----:B------:R-:W2:Y:S04]  /*31200*/  LDL.LU R24, [R1+0x78] ;  /* 0x0000780001187983 */ /* 0x000ea80000300800 */
[----:B------:R-:W-:Y:S04]  /*31210*/  STL [R1+0x18f0], R20 ;  /* 0x0018f01401007387 */ /* 0x000fe80000100800 */
[----:B------:R0:W-:Y:S02]  /*31220*/  STL [R1+0x18c4], R19 ;  /* 0x0018c41301007387 */ /* 0x0001e40000100800 */
[----:B0-----:R-:W-:-:S02]  /*31230*/  LEA.HI.X.SX32 R19, R8, R4, 0x1, P6 ;  /* 0x0000000408137211 */ /* 0x001fc400030f0eff */
[----:B------:R-:W-:Y:S02]  /*31240*/  LEA.HI.X.SX32 R17, R17, R4, 0x1, P1 ;  /* 0x0000000411117211 */ /* 0x000fe400008f0eff */
[----:B---3--:R-:W-:-:S05]  /*31250*/  LEA R21, P5, R14, R3, 0x1 ;  /* 0x000000030e157211 */ /* 0x008fca00078a08ff */
[----:B------:R-:W-:Y:S04]  /*31260*/  STL [R1+0x18f8], R21 ;  /* 0x0018f81501007387 */ /* 0x000fe80000100800 */
[----:B------:R-:W3:Y:S04]  /*31270*/  LDL.LU R8, [R1+0x74] ;  /* 0x0000740001087983 */ /* 0x000ee80000300800 */
[----:B------:R0:W-:Y:S01]  /*31280*/  STL [R1+0x18cc], R19 ;  /* 0x0018cc1301007387 */ /* 0x0001e20000100800 */
[----:B------:R-:W-:Y:S02]  /*31290*/  LEA R20, P6, R13, R3, 0x1 ;  /* 0x000000030d147211 */ /* 0x000fe400078c08ff */
[----:B0-----:R-:W-:-:S03]  /*312a0*/  LEA.HI.X.SX32 R19, R18, R4, 0x1, P0 ;  /* 0x0000000412137211 */ /* 0x001fc600000f0eff */
[----:B------:R-:W-:Y:S04]  /*312b0*/  STL [R1+0x1900], R20 ;  /* 0x0019001401007387 */ /* 0x000fe80000100800 */
[----:B------:R-:W-:Y:S04]  /*312c0*/  STL [R1+0x18d4], R19 ;  /* 0x0018d41301007387 */ /* 0x000fe80000100800 */
[----:B------:R-:W3:Y:S01]  /*312d0*/  LDL.LU R23, [R1+0x6c] ;  /* 0x00006c0001177983 */ /* 0x000ee20000300800 */
[----:B----4-:R-:W-:-:S05]  /*312e0*/  LEA R18, P0, R12, R3, 0x1 ;  /* 0x000000030c127211 */ /* 0x010fca00078008ff */
[----:B------:R0:W-:Y:S04]  /*312f0*/  STL [R1+0x1908], R18 ;  /* 0x0019081201007387 */ /* 0x0001e80000100800 */
[----:B------:R1:W-:Y:S01]  /*31300*/  STL [R1+0x18dc], R17 ;  /* 0x0018dc1101007387 */ /* 0x0003e20000100800 */
[----:B0-----:R-:W-:-:S05]  /*31310*/  LEA R18, P1, R11, R3, 0x1 ;  /* 0x000000030b127211 */ /* 0x001fca00078208ff */
[----:B------:R-:W-:Y:S04]  /*31320*/  STL [R1+0x1910], R18 ;  /* 0x0019101201007387 */ /* 0x000fe80000100800 */
[----:B------:R-:W4:Y:S01]  /*31330*/  LDL.LU R22, [R1+0x68] ;  /* 0x0000680001167983 */ /* 0x000f220000300800 */
[----:B-1----:R-:W-:-:S05]  /*31340*/  LEA.HI.X.SX32 R17, R16, R4, 0x1, P2 ;  /* 0x0000000410117211 */ /* 0x002fca00010f0eff */
[----:B------:R0:W-:Y:S02]  /*31350*/  STL [R1+0x18e4], R17 ;  /* 0x0018e41101007387 */ /* 0x0001e40000100800 */
[-C--:B0-----:R-:W-:Y:S02]  /*31360*/  LEA.HI.X.SX32 R17, R15, R4.reuse, 0x1, P3 ;  /* 0x000000040f117211 */ /* 0x081fe400018f0eff */
[----:B------:R-:W-:Y:S02]  /*31370*/  LEA R16, P2, R10, R3, 0x1 ;  /* 0x000000030a107211 */ /* 0x000fe400078408ff */
[----:B------:R-:W-:-:S03]  /*31380*/  LEA.HI.X.SX32 R15, R2, R4, 0x1, P4 ;  /* 0x00000004020f7211 */ /* 0x000fc600020f0eff */
[----:B------:R0:W-:Y:S04]  /*31390*/  STL [R1+0x1918], R16 ;  /* 0x0019181001007387 */ /* 0x0001e80000100800 */
[----:B------:R-:W-:Y:S04]  /*313a0*/  STL [R1+0x19c4], R17 ;  /* 0x0019c41101007387 */ /* 0x000fe80000100800 */
[----:B------:R-:W4:Y:S01]  /*313b0*/  LDL.LU R21, [R1+0x64] ;  /* 0x0000640001157983 */ /* 0x000f220000300800 */
[----:B0-----:R-:W-:Y:S02]  /*313c0*/  LEA R16, P3, R7, R3, 0x1 ;  /* 0x0000000307107211 */ /* 0x001fe400078608ff */
[----:B------:R-:W-:-:S03]  /*313d0*/  LEA.HI.X.SX32 R14, R14, R4, 0x1, P5 ;  /* 0x000000040e0e7211 */ /* 0x000fc600028f0eff */
[----:B------:R-:W-:Y:S04]  /*313e0*/  STL [R1+0x1920], R16 ;  /* 0x0019201001007387 */ /* 0x000fe80000100800 */
[----:B------:R-:W-:Y:S04]  /*313f0*/  STL [R1+0x18ec], R15 ;  /* 0x0018ec0f01007387 */ /* 0x000fe80000100800 */
[----:B------:R-:W4:Y:S01]  /*31400*/  LDL.LU R20, [R1+0x5c] ;  /* 0x00005c0001147983 */ /* 0x000f220000300800 */
[----:B------:R-:W-:-:S05]  /*31410*/  LEA R2, P4, R5, R3, 0x1 ;  /* 0x0000000305027211 */ /* 0x000fca00078808ff */
[----:B------:R0:W-:Y:S04]  /*31420*/  STL [R1+0x1928], R2 ;  /* 0x0019280201007387 */ /* 0x0001e80000100800 */
[----:B------:R-:W-:Y:S04]  /*31430*/  STL [R1+0x18f4], R14 ;  /* 0x0018f40e01007387 */ /* 0x000fe80000100800 */
[----:B------:R-:W4:Y:S01]  /*31440*/  LDL.LU R19, [R1+0x54] ;  /* 0x0000540001137983 */ /* 0x000f220000300800 */
[----:B0-----:R-:W-:-:S05]  /*31450*/  LEA R2, P5, R6, R3, 0x1 ;  /* 0x0000000306027211 */ /* 0x001fca00078a08ff */
[----:B------:R0:W-:Y:S04]  /*31460*/  STL [R1+0x1930], R2 ;  /* 0x0019300201007387 */ /* 0x0001e80000100800 */
[----:B------:R-:W4:Y:S01]  /*31470*/  LDL.LU R18, [R1+0x4c] ;  /* 0x00004c0001127983 */ /* 0x000f220000300800 */
[----:B------:R-:W-:-:S05]  /*31480*/  LEA.HI.X.SX32 R13, R13, R4, 0x1, P6 ;  /* 0x000000040d0d7211 */ /* 0x000fca00030f0eff */
[----:B------:R-:W-:Y:S04]  /*31490*/  STL [R1+0x18fc], R13 ;  /* 0x0018fc0d01007387 */ /* 0x000fe80000100800 */
[----:B------:R-:W4:Y:S01]  /*314a0*/  LDL.LU R17, [R1+0x48] ;  /* 0x0000480001117983 */ /* 0x000f220000300800 */
[----:B------:R-:W-:Y:S02]  /*314b0*/  LEA.HI.X.SX32 R12, R12, R4, 0x1, P0 ;  /* 0x000000040c0c7211 */ /* 0x000fe400000f0eff */
[----:B0-----:R-:W-:-:S05]  /*314c0*/  LEA R2, P6, R9, R3, 0x1 ;  /* 0x0000000309027211 */ /* 0x001fca00078c08ff */
[----:B------:R0:W-:Y:S04]  /*314d0*/  STL [R1+0x1938], R2 ;  /* 0x0019380201007387 */ /* 0x0001e80000100800 */
[----:B------:R-:W4:Y:S01]  /*314e0*/  LDL.LU R16, [R1+0x44] ;  /* 0x0000440001107983 */ /* 0x000f220000300800 */
[----:B------:R-:W-:-:S03]  /*314f0*/  LEA.HI.X.SX32 R11, R11, R4, 0x1, P1 ;  /* 0x000000040b0b7211 */ /* 0x000fc600008f0eff */
[----:B------:R-:W-:Y:S01]  /*31500*/  STL [R1+0x1904], R12 ;  /* 0x0019040c01007387 */ /* 0x000fe20000100800 */
[----:B0-----:R-:W-:-:S05]  /*31510*/  LEA R2, P0, R25, R3, 0x1 ;  /* 0x0000000319027211 */ /* 0x001fca00078008ff */
[----:B------:R2:W-:Y:S04]  /*31520*/  STL [R1+0x1940], R2 ;  /* 0x0019400201007387 */ /* 0x0005e80000100800 */
[----:B------:R-:W4:Y:S01]  /*31530*/  LDL.LU R15, [R1+0x34] ;  /* 0x00003400010f7983 */ /* 0x000f220000300800 */
[----:B------:R-:W-:-:S03]  /*31540*/  LEA.HI.X.SX32 R10, R10, R4, 0x1, P2 ;  /* 0x000000040a0a7211 */ /* 0x000fc600010f0eff */
[----:B------:R-:W-:Y:S04]  /*31550*/  STL [R1+0x190c], R11 ;  /* 0x00190c0b01007387 */ /* 0x000fe80000100800 */
[----:B------:R-:W4:Y:S01]  /*31560*/  LDL.LU R14, [R1+0x30] ;  /* 0x00003000010e7983 */ /* 0x000f220000300800 */
[----:B--2---:R-:W-:-:S05]  /*31570*/  LEA R2, P1, R24, R3, 0x1 ;  /* 0x0000000318027211 */ /* 0x004fca00078208ff */
[----:B------:R3:W-:Y:S04]  /*31580*/  STL [R1+0x1948], R2 ;  /* 0x0019480201007387 */ /* 0x0007e80000100800 */
[----:B------:R-:W2:Y:S01]  /*31590*/  LDL.LU R13, [R1+0x2c] ;  /* 0x00002c00010d7983 */ /* 0x000ea20000300800 */
[----:B------:R-:W-:-:S03]  /*315a0*/  LEA.HI.X.SX32 R7, R7, R4, 0x1, P3 ;  /* 0x0000000407077211 */ /* 0x000fc600018f0eff */
[----:B------:R0:W-:Y:S04]  /*315b0*/  STL [R1+0x1914], R10 ;  /* 0x0019140a01007387 */ /* 0x0001e80000100800 */
[----:B------:R-:W2:Y:S01]  /*315c0*/  LDL.LU R12, [R1+0x28] ;  /* 0x00002800010c7983 */ /* 0x000ea20000300800 */
[----:B------:R-:W-:Y:S02]  /*315d0*/  LEA.HI.X.SX32 R26, R6, R4, 0x1, P5 ;  /* 0x00000004061a7211 */ /* 0x000fe400028f0eff */
[----:B---3--:R-:W-:-:S05]  /*315e0*/  LEA R2, P2, R8, R3, 0x1 ;  /* 0x0000000308027211 */ /* 0x008fca00078408ff */
[----:B------:R1:W-:Y:S04]  /*315f0*/  STL [R1+0x1950], R2 ;  /* 0x0019500201007387 */ /* 0x0003e80000100800 */
[----:B------:R-:W3:Y:S04]  /*31600*/  LDL.LU R11, [R1+0xcc] ;  /* 0x0000cc00010b7983 */ /* 0x000ee80000300800 */
[----:B------:R1:W-:Y:S04]  /*31610*/  STL [R1+0x191c], R7 ;  /* 0x00191c0701007387 */ /* 0x0003e80000100800 */
[----:B0-----:R-:W3:Y:S01]  /*31620*/  LDL.LU R10, [R1+0x24] ;  /* 0x00002400010a7983 */ /* 0x001ee20000300800 */
[----:B-1----:R-:W-:-:S02]  /*31630*/  LEA R2, P3, R23, R3, 0x1 ;  /* 0x0000000317027211 */ /* 0x002fc400078608ff */
[----:B------:R-:W-:-:S03]  /*31640*/  LEA.HI.X.SX32 R7, R5, R4, 0x1, P4 ;  /* 0x0000000405077211 */ /* 0x000fc600020f0eff */
[----:B------:R-:W-:Y:S04]  /*31650*/  STL [R1+0x1958], R2 ;  /* 0x0019580201007387 */ /* 0x000fe80000100800 */
[----:B------:R-:W3:Y:S04]  /*31660*/  LDL.LU R5, [R1+0x20] ;  /* 0x0000200001057983 */ /* 0x000ee80000300800 */
[----:B------:R0:W-:Y:S04]  /*31670*/  STL [R1+0x1924], R7 ;  /* 0x0019240701007387 */ /* 0x0001e80000100800 */
[----:B0-----:R-:W3:Y:S01]  /*31680*/  LDL.LU R7, [R1+0x18] ;  /* 0x0000180001077983 */ /* 0x001ee20000300800 */
[----:B----4-:R-:W-:-:S05]  /*31690*/  LEA R2, P4, R22, R3, 0x1 ;  /* 0x0000000316027211 */ /* 0x010fca00078808ff */
[----:B------:R-:W-:Y:S04]  /*316a0*/  STL [R1+0x1960], R2 ;  /* 0x0019600201007387 */ /* 0x000fe80000100800 */
[----:B------:R-:W4:Y:S04]  /*316b0*/  LDL.LU R6, [R1+0x10] ;  /* 0x0000100001067983 */ /* 0x000f280000300800 */
[----:B------:R0:W-:Y:S02]  /*316c0*/  STL [R1+0x192c], R26 ;  /* 0x00192c1a01007387 */ /* 0x0001e40000100800 */
[----:B0-----:R-:W-:-:S02]  /*316d0*/  LEA.HI.X.SX32 R26, R9, R4, 0x1, P6 ;  /* 0x00000004091a7211 */ /* 0x001fc400030f0eff */
[----:B------:R-:W4:Y:S01]  /*316e0*/  LDL.LU R9, [R1+0xc] ;  /* 0x00000c0001097983 */ /* 0x000f220000300800 */
[----:B------:R-:W-:Y:S02]  /*316f0*/  LEA.HI.X.SX32 R25, R25, R4, 0x1, P0 ;  /* 0x0000000419197211 */ /* 0x000fe400000f0eff */
[----:B------:R-:W-:-:S05]  /*31700*/  LEA R2, P5, R21, R3, 0x1 ;  /* 0x0000000315027211 */ /* 0x000fca00078a08ff */
[----:B------:R0:W-:Y:S04]  /*31710*/  STL [R1+0x1968], R2 ;  /* 0x0019680201007387 */ /* 0x0001e80000100800 */
[----:B------:R-:W-:Y:S01]  /*31720*/  STL [R1+0x1934], R26 ;  /* 0x0019341a01007387 */ /* 0x000fe20000100800 */
[----:B0-----:R-:W-:-:S05]  /*31730*/  LEA R2, P6, R20, R3, 0x1 ;  /* 0x0000000314027211 */ /* 0x001fca00078c08ff */
[----:B------:R0:W-:Y:S04]  /*31740*/  STL [R1+0x1970], R2 ;  /* 0x0019700201007387 */ /* 0x0001e80000100800 */
[----:B------:R1:W-:Y:S01]  /*31750*/  STL [R1+0x193c], R25 ;  /* 0x00193c1901007387 */ /* 0x0003e20000100800 */
[-C--:B0-----:R-:W-:Y:S02]  /*31760*/  LEA.HI.X.SX32 R2, R24, R4.reuse, 0x1, P1 ;  /* 0x0000000418027211 */ /* 0x081fe400008f0eff */
[----:B------:R-:W-:Y:S02]  /*31770*/  LEA.HI.X.SX32 R24, R8, R4, 0x1, P2 ;  /* 0x0000000408187211 */ /* 0x000fe400010f0eff */
[----:B------:R-:W-:-:S05]  /*31780*/  LEA R26, P0, R19, R3, 0x1 ;  /* 0x00000003131a7211 */ /* 0x000fca00078008ff */
[----:B------:R-:W-:Y:S04]  /*31790*/  STL [R1+0x1978], R26 ;  /* 0x0019781a01007387 */ /* 0x000fe80000100800 */
[----:B------:R0:W-:Y:S01]  /*317a0*/  STL [R1+0x1944], R2 ;  /* 0x0019440201007387 */ /* 0x0001e20000100800 */
[----:B-1----:R-:W-:-:S05]  /*317b0*/  LEA R25, P1, R18, R3, 0x1 ;  /* 0x0000000312197211 */ /* 0x002fca00078208ff */
[----:B------:R-:W-:Y:S04]  /*317c0*/  STL [R1+0x1980], R25 ;  /* 0x0019801901007387 */ /* 0x000fe80000100800 */
[----:B------:R-:W4:Y:S01]  /*317d0*/  LDL.LU R8, [R1+0xa4] ;  /* 0x0000a40001087983 */ /* 0x000f220000300800 */
[----:B0-----:R-:W-:-:S03]  /*317e0*/  LEA R2, P2, R17, R3, 0x1 ;  /* 0x0000000311027211 */ /* 0x001fc600078408ff */
[----:B------:R0:W-:Y:S04]  /*317f0*/  STL [R1+0x194c], R24 ;  /* 0x00194c1801007387 */ /* 0x0001e80000100800 */
[----:B------:R1:W-:Y:S01]  /*31800*/  STL [R1+0x1988], R2 ;  /* 0x0019880201007387 */ /* 0x0003e20000100800 */
[-C--:B0-----:R-:W-:Y:S02]  /*31810*/  LEA.HI.X.SX32 R24, R23, R4.reuse, 0x1, P3 ;  /* 0x0000000417187211 */ /* 0x081fe400018f0eff */
[-C--:B------:R-:W-:Y:S02]  /*31820*/  LEA.HI.X.SX32 R23, R22, R4.reuse, 0x1, P4 ;  /* 0x0000000416177211 */ /* 0x080fe400020f0eff */
[----:B-1----:R-:W-:Y:S01]  /*31830*/  LEA R2, P3, R16, R3, 0x1 ;  /* 0x0000000310027211 */ /* 0x002fe200078608ff */
[----:B------:R-:W-:Y:S04]  /*31840*/  STL [R1+0x1954], R24 ;  /* 0x0019541801007387 */ /* 0x000fe80000100800 */
[----:B------:R0:W-:Y:S01]  /*31850*/  STL [R1+0x1990], R2 ;  /* 0x0019900201007387 */ /* 0x0001e20000100800 */
[----:B------:R-:W-:-:S03]  /*31860*/  LEA.HI.X.SX32 R20, R20, R4, 0x1, P6 ;  /* 0x0000000414147211 */ /* 0x000fc600030f0eff */
[----:B------:R-:W-:Y:S01]  /*31870*/  STL [R1+0x195c], R23 ;  /* 0x00195c1701007387 */ /* 0x000fe20000100800 */
[----:B0-----:R-:W-:Y:S02]  /*31880*/  LEA.HI.X.SX32 R2, R21, R4, 0x1, P5 ;  /* 0x0000000415027211 */ /* 0x001fe400028f0eff */
[----:B------:R-:W-:-:S05]  /*31890*/  LEA R22, P4, R15, R3, 0x1 ;  /* 0x000000030f167211 */ /* 0x000fca00078808ff */
[----:B------:R-:W-:Y:S01]  /*318a0*/  STL [R1+0x1998], R22 ;  /* 0x0019981601007387 */ /* 0x000fe20000100800 */
[----:B------:R-:W-:-:S03]  /*318b0*/  LEA R21, P5, R14, R3, 0x1 ;  /* 0x000000030e157211 */ /* 0x000fc600078a08ff */
[----:B------:R2:W-:Y:S01]  /*318c0*/  STL [R1+0x1964], R2 ;  /* 0x0019640201007387 */ /* 0x0005e20000100800 */
[----:B------:R-:W-:-:S03]  /*318d0*/  LEA.HI.X.SX32 R19, R19, R4, 0x1, P0 ;  /* 0x0000000413137211 */ /* 0x000fc600000f0eff */
[----:B------:R-:W-:Y:S04]  /*318e0*/  STL [R1+0x19a0], R21 ;  /* 0x0019a01501007387 */ /* 0x000fe80000100800 */
[----:B------:R0:W-:Y:S01]  /*318f0*/  STL [R1+0x196c], R20 ;  /* 0x00196c1401007387 */ /* 0x0001e20000100800 */
[----:B--2---:R-:W-:-:S05]  /*31900*/  LEA R2, P6, R13, R3, 0x1 ;  /* 0x000000030d027211 */ /* 0x004fca00078c08ff */
[----:B------:R1:W-:Y:S01]  /*31910*/  STL [R1+0x19a8], R2 ;  /* 0x0019a80201007387 */ /* 0x0003e20000100800 */
[----:B0-----:R-:W-:-:S03]  /*31920*/  LEA R20, P0, R12, R3, 0x1 ;  /* 0x000000030c147211 */ /* 0x001fc600078008ff */
[----:B------:R3:W-:Y:S01]  /*31930*/  STL [R1+0x1974], R19 ;  /* 0x0019741301007387 */ /* 0x0007e20000100800 */
[----:B-1----:R-:W-:-:S03]  /*31940*/  LEA.HI.X.SX32 R2, R18, R4, 0x1, P1 ;  /* 0x0000000412027211 */ /* 0x002fc600008f0eff */
[----:B------:R-:W-:Y:S01]  /*31950*/  STL [R1+0x19ac], R20 ;  /* 0x0019ac1401007387 */ /* 0x000fe20000100800 */
[----:B------:R-:W-:-:S03]  /*31960*/  LEA.HI.X.SX32 R18, R17, R4, 0x1, P2 ;  /* 0x0000000411127211 */ /* 0x000fc600010f0eff */
[----:B------:R0:W-:Y:S01]  /*31970*/  STL [R1+0x197c], R2 ;  /* 0x00197c0201007387 */ /* 0x0001e20000100800 */
[-C--:B------:R-:W-:Y:S02]  /*31980*/  LEA.HI.X.SX32 R17, R16, R4.reuse, 0x1, P3 ;  /* 0x0000000410117211 */ /* 0x080fe400018f0eff */
[-C--:B------:R-:W-:Y:S02]  /*31990*/  LEA.HI.X.SX32 R14, R14, R4.reuse, 0x1, P5 ;  /* 0x000000040e0e7211 */ /* 0x080fe400028f0eff */
[----:B------:R-:W-:Y:S02]  /*319a0*/  LEA.HI.X.SX32 R13, R13, R4, 0x1, P6 ;  /* 0x000000040d0d7211 */ /* 0x000fe400030f0eff */
[----:B---3--:R-:W-:-:S05]  /*319b0*/  LEA R19, P1, R11, R3, 0x1 ;  /* 0x000000030b137211 */ /* 0x008fca00078208ff */
[----:B------:R-:W-:Y:S01]  /*319c0*/  STL [R1+0x19b0], R19 ;  /* 0x0019b01301007387 */ /* 0x000fe20000100800 */
[----:B0-----:R-:W-:-:S03]  /*319d0*/  LEA R2, P2, R10, R3, 0x1 ;  /* 0x000000030a027211 */ /* 0x001fc600078408ff */
[----:B------:R-:W-:Y:S04]  /*319e0*/  STL [R1+0x1984], R18 ;  /* 0x0019841201007387 */ /* 0x000fe80000100800 */
[----:B------:R0:W-:Y:S04]  /*319f0*/  STL [R1+0x19b4], R2 ;  /* 0x0019b40201007387 */ /* 0x0001e80000100800 */
[----:B------:R-:W-:Y:S01]  /*31a00*/  STL [R1+0x198c], R17 ;  /* 0x00198c1101007387 */ /* 0x000fe20000100800 */
[----:B------:R-:W-:Y:S02]  /*31a10*/  LEA R16, P3, R5, R3, 0x1 ;  /* 0x0000000305107211 */ /* 0x000fe400078608ff */
[----:B0-----:R-:W-:-:S03]  /*31a20*/  LEA.HI.X.SX32 R2, R15, R4, 0x1, P4 ;  /* 0x000000040f027211 */ /* 0x001fc600020f0eff */
[----:B------:R-:W-:Y:S04]  /*31a30*/  STL [R1+0x19b8], R16 ;  /* 0x0019b81001007387 */ /* 0x000fe80000100800 */
[----:B------:R4:W-:Y:S01]  /*31a40*/  STL [R1+0x1994], R2 ;  /* 0x0019940201007387 */ /* 0x0009e20000100800 */
[----:B------:R-:W-:-:S05]  /*31a50*/  LEA R15, P4, R7, R3, 0x1 ;  /* 0x00000003070f7211 */ /* 0x000fca00078808ff */
[----:B------:R-:W-:Y:S04]  /*31a60*/  STL [R1+0x19bc], R15 ;  /* 0x0019bc0f01007387 */ /* 0x000fe80000100800 */
[----:B------:R-:W-:Y:S04]  /*31a70*/  STL [R1+0x199c], R14 ;  /* 0x00199c0e01007387 */ /* 0x000fe80000100800 */
[----:B------:R-:W2:Y:S01]  /*31a80*/  LDL.LU R24, [R1+0x848] ;  /* 0x0008480001187983 */ /* 0x000ea20000300800 */
[----:B----4-:R-:W-:-:S05]  /*31a90*/  LEA R2, P5, R6, R3, 0x1 ;  /* 0x0000000306027211 */ /* 0x010fca00078a08ff */
[----:B------:R0:W-:Y:S04]  /*31aa0*/  STL [R1+0x19c0], R2 ;  /* 0x0019c00201007387 */ /* 0x0001e80000100800 */
[----:B------:R-:W-:Y:S04]  /*31ab0*/  STL [R1+0x19a4], R13 ;  /* 0x0019a40d01007387 */ /* 0x000fe80000100800 */
[----:B------:R-:W3:Y:S01]  /*31ac0*/  LDL.LU R23, [R1+0x84c] ;  /* 0x00084c0001177983 */ /* 0x000ee20000300800 */
[----:B0-----:R-:W-:-:S03]  /*31ad0*/  LEA R2, P6, R9, R3, 0x1 ;  /* 0x0000000309027211 */ /* 0x001fc600078c08ff */
[----:B------:R-:W4:Y:S04]  /*31ae0*/  LDL.LU R22, [R1+0x824] ;  /* 0x0008240001167983 */ /* 0x000f280000300800 */
[----:B------:R0:W-:Y:S04]  /*31af0*/  STL [R1+0xacc], R2 ;  /* 0x000acc0201007387 */ /* 0x0001e80000100800 */
[----:B------:R-:W4:Y:S04]  /*31b00*/  LDL.LU R21, [R1+0x818] ;  /* 0x0008180001157983 */ /* 0x000f280000300800 */
[----:B------:R-:W4:Y:S01]  /*31b10*/  LDL.LU R20, [R1+0x808] ;  /* 0x0008080001147983 */ /* 0x000f220000300800 */
[----:B0-----:R-:W-:-:S03]  /*31b20*/  LEA.HI.X.SX32 R2, R12, R4, 0x1, P0 ;  /* 0x000000040c027211 */ /* 0x001fc600000f0eff */
[----:B------:R-:W4:Y:S04]  /*31b30*/  LDL.LU R19, [R1+0x810] ;  /* 0x0008100001137983 */ /* 0x000f280000300800 */
[----:B------:R-:W4:Y:S04]  /*31b40*/  LDL.LU R18, [R1+0x80c] ;  /* 0x00080c0001127983 */ /* 0x000f280000300800 */
[----:B------:R0:W-:Y:S01]  /*31b50*/  STL [R1+0xab4], R2 ;  /* 0x000ab40201007387 */ /* 0x0001e20000100800 */
[----:B------:R-:W-:-:S03]  /*31b60*/  LEA.HI.X.SX32 R10, R10, R4, 0x1, P2 ;  /* 0x000000040a0a7211 */ /* 0x000fc600010f0eff */
[----:B------:R-:W4:Y:S01]  /*31b70*/  LDL.LU R17, [R1+0x814] ;  /* 0x0008140001117983 */ /* 0x000f220000300800 */
[-C--:B0-----:R-:W-:Y:S02]  /*31b80*/  LEA.HI.X.SX32 R2, R11, R4.reuse, 0x1, P1 ;  /* 0x000000040b027211 */ /* 0x081fe400008f0eff */
[----:B------:R-:W-:-:S03]  /*31b90*/  LEA.HI.X.SX32 R7, R7, R4, 0x1, P4 ;  /* 0x0000000407077211 */ /* 0x000fc600020f0eff */
[----:B------:R0:W-:Y:S04]  /*31ba0*/  STL [R1+0xab8], R2 ;  /* 0x000ab80201007387 */ /* 0x0001e80000100800 */
[----:B------:R-:W4:Y:S01]  /*31bb0*/  LDL.LU R16, [R1+0x81c] ;  /* 0x00081c0001107983 */ /* 0x000f220000300800 */
[----:B0-----:R-:W-:-:S03]  /*31bc0*/  LEA.HI.X.SX32 R2, R5, R4, 0x1, P3 ;  /* 0x0000000405027211 */ /* 0x001fc600018f0eff */
[----:B------:R-:W-:Y:S04]  /*31bd0*/  STL [R1+0xabc], R10 ;  /* 0x000abc0a01007387 */ /* 0x000fe80000100800 */
[----:B------:R-:W4:Y:S04]  /*31be0*/  LDL.LU R5, [R1+0x820] ;  /* 0x0008200001057983 */ /* 0x000f280000300800 */
[----:B------:R-:W-:Y:S04]  /*31bf0*/  STL [R1+0xac0], R2 ;  /* 0x000ac00201007387 */ /* 0x000fe80000100800 */
[----:B------:R-:W4:Y:S04]  /*31c00*/  LDL.LU R15, [R1+0x828] ;  /* 0x00082800010f7983 */ /* 0x000f280000300800 */
[----:B------:R0:W-:Y:S02]  /*31c10*/  STL [R1+0xac4], R7 ;  /* 0x000ac40701007387 */ /* 0x0001e40000100800 */
[----:B0-----:R-:W0:Y:S01]  /*31c20*/  S2R R7, SR_TID.X ;  /* 0x0000000000077919 */ /* 0x001e220000002100 */
[----:B------:R-:W-:-:S02]  /*31c30*/  LEA.HI.X.SX32 R2, R6, R4, 0x1, P5 ;  /* 0x0000000406027211 */ /* 0x000fc400028f0eff */
[----:B------:R-:W4:Y:S04]  /*31c40*/  LDL.LU R6, [R1+0x82c] ;  /* 0x00082c0001067983 */ /* 0x000f280000300800 */
[----:B------:R1:W-:Y:S04]  /*31c50*/  STL [R1+0xac8], R2 ;  /* 0x000ac80201007387 */ /* 0x0003e80000100800 */
[----:B------:R-:W4:Y:S01]  /*31c60*/  LDL.LU R14, [R1+0x830] ;  /* 0x00083000010e7983 */ /* 0x000f220000300800 */
[----:B-1----:R-:W-:-:S05]  /*31c70*/  LEA.HI.X.SX32 R2, R9, R4, 0x1, P6 ;  /* 0x0000000409027211 */ /* 0x002fca00030f0eff */
[----:B------:R1:W-:Y:S01]  /*31c80*/  STL [R1+0x9b0], R2 ;  /* 0x0009b00201007387 */ /* 0x0003e20000100800 */
[----:B0-----:R-:W-:-:S03]  /*31c90*/  SHF.R.U32.HI R9, RZ, 0x5, R7 ;  /* 0x00000005ff097819 */ /* 0x001fc60000011607 */
[----:B------:R-:W4:Y:S01]  /*31ca0*/  LDL.LU R7, [R1+0x838] ;  /* 0x0008380001077983 */ /* 0x000f220000300800 */
[----:B------:R-:W-:Y:S02]  /*31cb0*/  SGXT.U32 R9, R9, 0x1 ;  /* 0x000000010909781a */ /* 0x000fe40000000000 */
[C---:B------:R-:W-:Y:S02]  /*31cc0*/  LEA R3, P0, R8.reuse, UR12, 0x1 ;  /* 0x0000000c08037c11 */ /* 0x040fe4000f8008ff */
[----:B------:R-:W-:Y:S02]  /*31cd0*/  LOP3.LUT R25, R9, 0x3e, RZ, 0xfc, !PT ;  /* 0x0000003e09197812 */ /* 0x000fe400078efcff */
[----:B-1----:R-:W-:Y:S02]  /*31ce0*/  LEA.HI.X.SX32 R2, R8, UR13, 0x1, P0 ;  /* 0x0000000d08027c11 */ /* 0x002fe400080f0eff */
[----:B------:R-:W4:Y:S01]  /*31cf0*/  LDL.LU R8, [R1+0x83c] ;  /* 0x00083c0001087983 */ /* 0x000f220000300800 */
[----:B------:R-:W-:-:S02]  /*31d00*/  IMAD R25, R25, UR6, RZ ;  /* 0x0000000619197c24 */ /* 0x000fc4000f8e02ff */
[----:B------:R-:W-:Y:S01]  /*31d10*/  IMAD R10, R9, UR6, RZ ;  /* 0x00000006090a7c24 */ /* 0x000fe2000f8e02ff */
[----:B------:R-:W4:Y:S02]  /*31d20*/  LDL.LU R13, [R1+0x834] ;  /* 0x00083400010d7983 */ /* 0x000f240000300800 */
[C---:B------:R-:W-:Y:S02]  /*31d30*/  LEA R9, P4, R25.reuse, R3, 0x1 ;  /* 0x0000000319097211 */ /* 0x040fe400078808ff */
[----:B------:R-:W4:Y:S04]  /*31d40*/  LDL.LU R12, [R1+0x718] ;  /* 0x00071800010c7983 */ /* 0x000f280000300800 */
[----:B------:R0:W-:Y:S04]  /*31d50*/  STL [R1+0x9b8], R9 ;  /* 0x0009b80901007387 */ /* 0x0001e80000100800 */
[----:B0-----:R-:W4:Y:S01]  /*31d60*/  LDL.LU R9, [R1+0x71c] ;  /* 0x00071c0001097983 */ /* 0x001f220000300800 */
[----:B------:R-:W-:Y:S01]  /*31d70*/  LEA.HI.X.SX32 R25, R25, R2, 0x1, P4 ;  /* 0x0000000219197211 */ /* 0x000fe200020f0eff */
[----:B------:R-:W-:-:S04]  /*31d80*/  IMAD R11, RZ, RZ, -UR6 ;  /* 0x80000006ff0b7e24 */ /* 0x000fc8000f8e02ff */
[----:B------:R-:W-:Y:S01]  /*31d90*/  IMAD R4, R11, 0x2, R0 ;  /* 0x000000020b047824 */ /* 0x000fe200078e0200 */
[----:B--2---:R-:W-:-:S05]  /*31da0*/  LEA R27, P5, R24, R3, 0x1 ;  /* 0x00000003181b7211 */ /* 0x004fca00078a08ff */
[----:B------:R0:W-:Y:S01]  /*31db0*/  STL [R1+0x9c0], R27 ;  /* 0x0009c01b01007387 */ /* 0x0001e20000100800 */
[-C--:B---3--:R-:W-:Y:S02]  /*31dc0*/  LEA R26, P0, R23, R3.reuse, 0x1 ;  /* 0x00000003171a7211 */ /* 0x088fe400078008ff */
[----:B----4-:R-:W-:-:S03]  /*31dd0*/  LEA R28, P1, R22, R3, 0x1 ;  /* 0x00000003161c7211 */ /* 0x010fc600078208ff */
[----:B------:R1:W-:Y:S01]  /*31de0*/  STL [R1+0x9c8], R26 ;  /* 0x0009c81a01007387 */ /* 0x0003e20000100800 */
[----:B0-----:R-:W-:-:S03]  /*31df0*/  LEA R27, P2, R21, R3, 0x1 ;  /* 0x00000003151b7211 */ /* 0x001fc600078408ff */
[----:B------:R-:W-:Y:S01]  /*31e00*/  STL [R1+0x9d0], R28 ;  /* 0x0009d01c01007387 */ /* 0x000fe20000100800 */
[----:B-1----:R-:W-:-:S03]  /*31e10*/  LEA R26, P3, R20, R3, 0x1 ;  /* 0x00000003141a7211 */ /* 0x002fc600078608ff */
[----:B------:R0:W-:Y:S04]  /*31e20*/  STL [R1+0x9d8], R27 ;  /* 0x0009d81b01007387 */ /* 0x0001e80000100800 */
[----:B------:R1:W-:Y:S04]  /*31e30*/  STL [R1+0x9e0], R26 ;  /* 0x0009e01a01007387 */ /* 0x0003e80000100800 */
[----:B------:R2:W-:Y:S01]  /*31e40*/  STL [R1+0x9b4], R25 ;  /* 0x0009b41901007387 */ /* 0x0005e20000100800 */
[----:B0-----:R-:W-:Y:S02]  /*31e50*/  LEA R27, P4, R19, R3, 0x1 ;  /* 0x00000003131b7211 */ /* 0x001fe400078808ff */
[----:B-1----:R-:W-:-:S02]  /*31e60*/  LEA.HI.X.SX32 R26, R24, R2, 0x1, P5 ;  /* 0x00000002181a7211 */ /* 0x002fc400028f0eff */
[-C--:B------:R-:W-:Y:S02]  /*31e70*/  LEA.HI.X.SX32 R24, R23, R2.reuse, 0x1, P0 ;  /* 0x0000000217187211 */ /* 0x080fe400000f0eff */
[-C--:B--2---:R-:W-:Y:S01]  /*31e80*/  LEA R25, P5, R18, R3.reuse, 0x1 ;  /* 0x0000000312197211 */ /* 0x084fe200078a08ff */
[----:B------:R-:W-:Y:S01]  /*31e90*/  STL [R1+0x9e8], R27 ;  /* 0x0009e81b01007387 */ /* 0x000fe20000100800 */
[-C--:B------:R-:W-:Y:S02]  /*31ea0*/  LEA R23, P0, R17, R3.reuse, 0x1 ;  /* 0x0000000311177211 */ /* 0x080fe400078008ff */
[----:B------:R-:W-:Y:S01]  /*31eb0*/  LEA.HI.X.SX32 R22, R22, R2, 0x1, P1 ;  /* 0x0000000216167211 */ /* 0x000fe200008f0eff */
[----:B------:R-:W-:Y:S04]  /*31ec0*/  STL [R1+0x9bc], R26 ;  /* 0x0009bc1a01007387 */ /* 0x000fe80000100800 */
[----:B------:R-:W-:Y:S04]  /*31ed0*/  STL [R1+0x9f0], R25 ;  /* 0x0009f01901007387 */ /* 0x000fe80000100800 */
[----:B------:R0:W-:Y:S04]  /*31ee0*/  STL [R1+0x9c4], R24 ;  /* 0x0009c41801007387 */ /* 0x0001e80000100800 */
[----:B------:R1:W-:Y:S04]  /*31ef0*/  STL [R1+0x9f8], R23 ;  /* 0x0009f81701007387 */ /* 0x0003e80000100800 */
[----:B------:R2:W-:Y:S01]  /*31f00*/  STL [R1+0x9cc], R22 ;  /* 0x0009cc1601007387 */ /* 0x0005e20000100800 */
[----:B0-----:R-:W-:-:S02]  /*31f10*/  LEA R24, P1, R16, R3, 0x1 ;  /* 0x0000000310187211 */ /* 0x001fc400078208ff */
[-C--:B-1----:R-:W-:Y:S02]  /*31f20*/  LEA.HI.X.SX32 R23, R21, R2.reuse, 0x1, P2 ;  /* 0x0000000215177211 */ /* 0x082fe400010f0eff */
        /* <DEDUP_REMOVED lines=13> */
[----:B--2---:R-:W-:Y:S01]  /*32000*/  LEA R19, P5, R14, R3, 0x1 ;  /* 0x000000030e137211 */ /* 0x004fe200078a08ff */
[----:B------:R-:W-:Y:S01]  /*32010*/  STL [R1+0xa2c], R21 ;  /* 0x000a2c1501007387 */ /* 0x000fe20000100800 */
[----:B------:R-:W-:-:S03]  /*32020*/  LEA.HI.X.SX32 R16, R16, R2, 0x1, P1 ;  /* 0x0000000210107211 */ /* 0x000fc600008f0eff */
[----:B------:R-:W-:Y:S04]  /*32030*/  STL [R1+0x9ec], R20 ;  /* 0x0009ec1401007387 */ /* 0x000fe80000100800 */
[----:B------:R-:W-:Y:S04]  /*32040*/  STL [R1+0xa34], R19 ;  /* 0x000a341301007387 */ /* 0x000fe80000100800 */
[----:B------:R0:W-:Y:S01]  /*32050*/  STL [R1+0x9f4], R18 ;  /* 0x0009f41201007387 */ /* 0x0001e20000100800 */
[----:B------:R-:W-:Y:S02]  /*32060*/  LEA R17, P0, R7, R3, 0x1 ;  /* 0x0000000307117211 */ /* 0x000fe400078008ff */
[----:B------:R-:W-:-:S03]  /*32070*/  LEA.HI.X.SX32 R15, R15, R2, 0x1, P3 ;  /* 0x000000020f0f7211 */ /* 0x000fc600018f0eff */
[----:B------:R1:W-:Y:S04]  /*32080*/  STL [R1+0xa3c], R17 ;  /* 0x000a3c1101007387 */ /* 0x0003e80000100800 */
[----:B------:R2:W-:Y:S01]  /*32090*/  STL [R1+0x9fc], R16 ;  /* 0x0009fc1001007387 */ /* 0x0005e20000100800 */
[----:B0-----:R-:W-:Y:S02]  /*320a0*/  LEA R18, P1, R8, R3, 0x1 ;  /* 0x0000000308127211 */ /* 0x001fe400078208ff */
[----:B-1----:R-:W-:-:S03]  /*320b0*/  LEA.HI.X.SX32 R17, R5, R2, 0x1, P2 ;  /* 0x0000000205117211 */ /* 0x002fc600010f0eff */
[----:B------:R-:W-:Y:S01]  /*320c0*/  STL [R1+0xa44], R18 ;  /* 0x000a441201007387 */ /* 0x000fe20000100800 */
[----:B--2---:R-:W-:-:S03]  /*320d0*/  LEA R16, P2, R13, R3, 0x1 ;  /* 0x000000030d107211 */ /* 0x004fc600078408ff */
[----:B------:R0:W-:Y:S04]  /*320e0*/  STL [R1+0xa04], R17 ;  /* 0x000a041101007387 */ /* 0x0001e80000100800 */
[----:B------:R1:W-:Y:S04]  /*320f0*/  STL [R1+0xa4c], R16 ;  /* 0x000a4c1001007387 */ /* 0x0003e80000100800 */
[----:B------:R2:W-:Y:S01]  /*32100*/  STL [R1+0xa0c], R15 ;  /* 0x000a0c0f01007387 */ /* 0x0005e20000100800 */
[----:B0-----:R-:W-:Y:S02]  /*32110*/  LEA R17, P3, R12, R3, 0x1 ;  /* 0x000000030c117211 */ /* 0x001fe400078608ff */
[----:B-1----:R-:W-:-:S03]  /*32120*/  LEA.HI.X.SX32 R16, R6, R2, 0x1, P4 ;  /* 0x0000000206107211 */ /* 0x002fc600020f0eff */
[----:B------:R-:W-:Y:S01]  /*32130*/  STL [R1+0xa54], R17 ;  /* 0x000a541101007387 */ /* 0x000fe20000100800 */
[----:B--2---:R-:W-:-:S03]  /*32140*/  LEA R15, P4, R9, R3, 0x1 ;  /* 0x00000003090f7211 */ /* 0x004fc600078808ff */
[----:B------:R0:W-:Y:S04]  /*32150*/  STL [R1+0xa28], R16 ;  /* 0x000a281001007387 */ /* 0x0001e80000100800 */
[----:B------:R1:W-:Y:S01]  /*32160*/  STL [R1+0xa5c], R15 ;  /* 0x000a5c0f01007387 */ /* 0x0003e20000100800 */
[-C--:B0-----:R-:W-:Y:S02]  /*32170*/  LEA.HI.X.SX32 R16, R14, R2.reuse, 0x1, P5 ;  /* 0x000000020e107211 */ /* 0x081fe400028f0eff */
[-C--:B------:R-:W-:Y:S02]  /*32180*/  LEA.HI.X.SX32 R14, R7, R2.reuse, 0x1, P0 ;  /* 0x00000002070e7211 */ /* 0x080fe400000f0eff */
[-C--:B-1----:R-:W-:Y:S01]  /*32190*/  LEA R15, P5, R0, R3.reuse, 0x1 ;  /* 0x00000003000f7211 */ /* 0x082fe200078a08ff */
[----:B------:R0:W-:Y:S04]  /*321a0*/  STL [R1+0xa30], R16 ;  /* 0x000a301001007387 */ /* 0x0001e80000100800 */
[----:B------:R-:W-:Y:S04]  /*321b0*/  STL [R1+0xa64], R15 ;  /* 0x000a640f01007387 */ /* 0x000fe80000100800 */
[----:B------:R1:W-:Y:S01]  /*321c0*/  STL [R1+0xa38], R14 ;  /* 0x000a380e01007387 */ /* 0x0003e20000100800 */
[----:B0-----:R-:W-:Y:S01]  /*321d0*/  LEA R16, P0, R4, R3, 0x1 ;  /* 0x0000000304107211 */ /* 0x001fe200078008ff */
[----:B------:R-:W-:Y:S01]  /*321e0*/  IMAD R5, R11, 0x2, R4 ;  /* 0x000000020b057824 */ /* 0x000fe200078e0204 */
[----:B-1----:R-:W-:-:S03]  /*321f0*/  LEA.HI.X.SX32 R14, R8, R2, 0x1, P1 ;  /* 0x00000002080e7211 */ /* 0x002fc600008f0eff */
[----:B------:R-:W-:Y:S01]  /*32200*/  STL [R1+0xa6c], R16 ;  /* 0x000a6c1001007387 */ /* 0x000fe20000100800 */
[----:B------:R-:W-:Y:S01]  /*32210*/  LEA R15, P1, R10, R3, 0x1 ;  /* 0x000000030a0f7211 */ /* 0x000fe200078208ff */
[C---:B------:R-:W-:Y:S02]  /*32220*/  IMAD R6, R11.reuse, 0x2, R5 ;  /* 0x000000020b067824 */ /* 0x040fe400078e0205 */
[----:B------:R0:W-:Y:S02]  /*32230*/  STL [R1+0xa40], R14 ;  /* 0x000a400e01007387 */ /* 0x0001e40000100800 */
[----:B------:R-:W-:Y:S02]  /*32240*/  IMAD R7, R11, 0x2, R6 ;  /* 0x000000020b077824 */ /* 0x000fe400078e0206 */
[----:B------:R-:W-:Y:S01]  /*32250*/  STL [R1+0xab0], R15 ;  /* 0x000ab00f01007387 */ /* 0x000fe20000100800 */
[-C--:B0-----:R-:W-:Y:S02]  /*32260*/  LEA.HI.X.SX32 R14, R13, R2.reuse, 0x1, P2 ;  /* 0x000000020d0e7211 */ /* 0x081fe400010f0eff */
[----:B------:R-:W-:-:S02]  /*32270*/  LEA.HI.X.SX32 R13, R12, R2, 0x1, P3 ;  /* 0x000000020c0d7211 */ /* 0x000fc400018f0eff */
[----:B------:R-:W-:Y:S01]  /*32280*/  LEA.HI.X.SX32 R12, R9, R2, 0x1, P4 ;  /* 0x00000002090c7211 */ /* 0x000fe200020f0eff */
[----:B------:R0:W-:Y:S01]  /*32290*/  STL [R1+0xa48], R14 ;  /* 0x000a480e01007387 */ /* 0x0001e20000100800 */
[----:B------:R-:W-:-:S03]  /*322a0*/  IMAD R8, R11, 0x2, R7 ;  /* 0x000000020b087824 */ /* 0x000fc600078e0207 */
[----:B------:R1:W-:Y:S04]  /*322b0*/  STL [R1+0xa50], R13 ;  /* 0x000a500d01007387 */ /* 0x0003e80000100800 */
[----:B------:R2:W-:Y:S01]  /*322c0*/  STL [R1+0xa58], R12 ;  /* 0x000a580c01007387 */ /* 0x0005e20000100800 */
[----:B0-----:R-:W-:-:S03]  /*322d0*/  LEA.HI.X.SX32 R14, R0, R2, 0x1, P5 ;  /* 0x00000002000e7211 */ /* 0x001fc600028f0eff */
[----:B------:R0:W5:Y:S01]  /*322e0*/  LDL.LU R0, [R1+0x1b58] ;  /* 0x001b580001007983 */ /* 0x0001620000300800 */
[----:B-1----:R-:W-:-:S03]  /*322f0*/  LEA.HI.X.SX32 R13, R4, R2, 0x1, P0 ;  /* 0x00000002040d7211 */ /* 0x002fc600000f0eff */
[----:B------:R-:W-:Y:S01]  /*32300*/  STL [R1+0xa60], R14 ;  /* 0x000a600e01007387 */ /* 0x000fe20000100800 */
[----:B--2---:R-:W-:Y:S01]  /*32310*/  LEA.HI.X.SX32 R12, R10, R2, 0x1, P1 ;  /* 0x000000020a0c7211 */ /* 0x004fe200008f0eff */
[----:B------:R-:W-:Y:S02]  /*32320*/  IMAD R9, R11, 0x2, R8 ;  /* 0x000000020b097824 */ /* 0x000fe400078e0208 */
[----:B------:R1:W-:Y:S01]  /*32330*/  STL [R1+0xa68], R13 ;  /* 0x000a680d01007387 */ /* 0x0003e20000100800 */
[----:B------:R-:W-:-:S03]  /*32340*/  LEA R10, P0, R5, R3, 0x1 ;  /* 0x00000003050a7211 */ /* 0x000fc600078008ff */
[----:B------:R2:W-:Y:S01]  /*32350*/  STL [R1+0xaac], R12 ;  /* 0x000aac0c01007387 */ /* 0x0005e20000100800 */
[-C--:B------:R-:W-:Y:S01]  /*32360*/  LEA.HI.X.SX32 R5, R5, R2.reuse, 0x1, P0 ;  /* 0x0000000205057211 */ /* 0x080fe200000f0eff */
[----:B------:R-:W-:Y:S01]  /*32370*/  IMAD R4, R11, 0x2, R9 ;  /* 0x000000020b047824 */ /* 0x000fe200078e0209 */
[CC--:B-1----:R-:W-:Y:S01]  /*32380*/  LEA R13, P1, R6.reuse, R3.reuse, 0x1 ;  /* 0x00000003060d7211 */ /* 0x0c2fe200078208ff */
[----:B------:R1:W-:Y:S01]  /*32390*/  STL [R1+0xa74], R10 ;  /* 0x000a740a01007387 */ /* 0x0003e20000100800 */
[C---:B--2---:R-:W-:Y:S02]  /*323a0*/  LEA R12, P2, R7.reuse, R3, 0x1 ;  /* 0x00000003070c7211 */ /* 0x044fe400078408ff */
[-C--:B------:R-:W-:Y:S01]  /*323b0*/  LEA.HI.X.SX32 R6, R6, R2.reuse, 0x1, P1 ;  /* 0x0000000206067211 */ /* 0x080fe200008f0eff */
[----:B------:R-:W-:Y:S01]  /*323c0*/  STL [R1+0xa7c], R13 ;  /* 0x000a7c0d01007387 */ /* 0x000fe20000100800 */
[----:B------:R-:W-:-:S03]  /*323d0*/  LEA.HI.X.SX32 R7, R7, R2, 0x1, P2 ;  /* 0x0000000207077211 */ /* 0x000fc600010f0eff */
[----:B------:R2:W-:Y:S01]  /*323e0*/  STL [R1+0xa84], R12 ;  /* 0x000a840c01007387 */ /* 0x0005e20000100800 */
[----:B-1----:R-:W-:-:S03]  /*323f0*/  IMAD R10, R11, 0x2, R4 ;  /* 0x000000020b0a7824 */ /* 0x002fc600078e0204 */
[----:B------:R1:W-:Y:S04]  /*32400*/  STL [R1+0xa70], R5 ;  /* 0x000a700501007387 */ /* 0x0003e80000100800 */
[----:B------:R3:W-:Y:S01]  /*32410*/  STL [R1+0xa78], R6 ;  /* 0x000a780601007387 */ /* 0x0007e20000100800 */
[----:B--2---:R-:W-:-:S03]  /*32420*/  LEA R12, P1, R9, R3, 0x1 ;  /* 0x00000003090c7211 */ /* 0x004fc600078208ff */
[----:B------:R2:W-:Y:S01]  /*32430*/  STL [R1+0xa80], R7 ;  /* 0x000a800701007387 */ /* 0x0005e20000100800 */
[----:B-1----:R-:W-:Y:S01]  /*32440*/  IMAD R5, R11, 0x2, R10 ;  /* 0x000000020b057824 */ /* 0x002fe200078e020a */
[-C--:B---3--:R-:W-:Y:S02]  /*32450*/  LEA R6, P0, R8, R3.reuse, 0x1 ;  /* 0x0000000308067211 */ /* 0x088fe400078008ff */
[----:B--2---:R-:W-:-:S03]  /*32460*/  LEA R7, P2, R4, R3, 0x1 ;  /* 0x0000000304077211 */ /* 0x004fc600078408ff */
[----:B------:R1:W-:Y:S04]  /*32470*/  STL [R1+0xa8c], R6 ;  /* 0x000a8c0601007387 */ /* 0x0003e80000100800 */
[----:B------:R-:W-:Y:S04]  /*32480*/  STL [R1+0xa94], R12 ;  /* 0x000a940c01007387 */ /* 0x000fe80000100800 */
[----:B------:R2:W-:Y:S01]  /*32490*/  STL [R1+0xa9c], R7 ;  /* 0x000a9c0701007387 */ /* 0x0005e20000100800 */
[----:B-1----:R-:W-:Y:S01]  /*324a0*/  IMAD R6, R11, 0x2, R5 ;  /* 0x000000020b067824 */ /* 0x002fe200078e0205 */
[----:B--2---:R-:W-:-:S03]  /*324b0*/  LEA.HI.X.SX32 R7, R4, R2, 0x1, P2 ;  /* 0x0000000204077211 */ /* 0x004fc600010f0eff */
[----:B------:R-:W-:Y:S02]  /*324c0*/  IMAD R4, R11, 0x2, R6 ;  /* 0x000000020b047824 */ /* 0x000fe400078e0206 */
[----:B------:R-:W1:Y:S01]  /*324d0*/  S2R R11, SR_TID.X ;  /* 0x00000000000b7919 */ /* 0x000e620000002100 */
[-C--:B------:R-:W-:Y:S02]  /*324e0*/  LEA.HI.X.SX32 R12, R8, R2.reuse, 0x1, P0 ;  /* 0x00000002080c7211 */ /* 0x080fe400000f0eff */
[----:B------:R-:W-:-:S03]  /*324f0*/  LEA.HI.X.SX32 R8, R9, R2, 0x1, P1 ;  /* 0x0000000209087211 */ /* 0x000fc600008f0eff */
[----:B------:R-:W-:Y:S01]  /*32500*/  STL [R1+0xa88], R12 ;  /* 0x000a880c01007387 */ /* 0x000fe20000100800 */
[----:B------:R-:W-:-:S03]  /*32510*/  LEA R9, P0, R10, R3, 0x1 ;  /* 0x000000030a097211 */ /* 0x000fc600078008ff */
[----:B------:R-:W-:Y:S04]  /*32520*/  STL [R1+0xa90], R8 ;  /* 0x000a900801007387 */ /* 0x000fe80000100800 */
[----:B------:R2:W-:Y:S04]  /*32530*/  STL [R1+0xa98], R7 ;  /* 0x000a980701007387 */ /* 0x0005e80000100800 */
[----:B------:R-:W-:Y:S01]  /*32540*/  STL [R1+0xaa0], R9 ;  /* 0x000aa00901007387 */ /* 0x000fe20000100800 */
[-C--:B--2---:R-:W-:Y:S02]  /*32550*/  LEA R7, P1, R5, R3.reuse, 0x1 ;  /* 0x0000000305077211 */ /* 0x084fe400078208ff */
[----:B------:R-:W-:-:S03]  /*32560*/  LEA R8, P2, R6, R3, 0x1 ;  /* 0x0000000306087211 */ /* 0x000fc600078408ff */
[----:B------:R2:W-:Y:S01]  /*32570*/  STL [R1+0xaa4], R7 ;  /* 0x000aa40701007387 */ /* 0x0005e20000100800 */
[----:B------:R-:W-:-:S03]  /*32580*/  LEA.HI.X.SX32 R5, R5, R2, 0x1, P1 ;  /* 0x0000000205057211 */ /* 0x000fc600008f0eff */
[----:B------:R-:W-:Y:S01]  /*32590*/  STL [R1+0xaa8], R8 ;  /* 0x000aa80801007387 */ /* 0x000fe20000100800 */
[----:B--2---:R-:W-:Y:S02]  /*325a0*/  LEA R7, P3, R4, R3, 0x1 ;  /* 0x0000000304077211 */ /* 0x004fe400078608ff */
[----:B------:R-:W-:-:S03]  /*325b0*/  LEA.HI.X.SX32 R3, R10, R2, 0x1, P0 ;  /* 0x000000020a037211 */ /* 0x000fc600000f0eff */
[----:B------:R-:W-:Y:S01]  /*325c0*/  STL [R1+0xa20], R7 ;  /* 0x000a200701007387 */ /* 0x000fe20000100800 */
[----:B-1----:R-:W-:-:S03]  /*325d0*/  LOP3.LUT R12, R11, 0x20, RZ, 0xc0, !PT ;  /* 0x000000200b0c7812 */ /* 0x002fc600078ec0ff */
[----:B------:R1:W-:Y:S04]  /*325e0*/  STL [R1+0xa10], R3 ;  /* 0x000a100301007387 */ /* 0x0003e80000100800 */
[----:B------:R-:W-:Y:S01]  /*325f0*/  STL [R1+0xa14], R5 ;  /* 0x000a140501007387 */ /* 0x000fe20000100800 */
[-C--:B-1----:R-:W-:Y:S02]  /*32600*/  LEA.HI.X.SX32 R3, R6, R2.reuse, 0x1, P2 ;  /* 0x0000000206037211 */ /* 0x082fe400010f0eff */
[----:B------:R-:W-:-:S03]  /*32610*/  LEA.HI.X.SX32 R2, R4, R2, 0x1, P3 ;  /* 0x0000000204027211 */ /* 0x000fc600018f0eff */
[----:B------:R1:W-:Y:S04]  /*32620*/  STL [R1+0xa1c], R3 ;  /* 0x000a1c0301007387 */ /* 0x0003e80000100800 */
[----:B------:R2:W-:Y:S01]  /*32630*/  STL [R1+0xa18], R2 ;  /* 0x000a180201007387 */ /* 0x0005e20000100800 */
[----:B-1----:R-:W-:-:S03]  /*32640*/  IMAD.SHL.U32 R3, R12, 0x20, RZ ;  /* 0x000000200c037824 */ /* 0x002fc600078e00ff */
[----:B------:R-:W-:Y:S04]  /*32650*/  STL [R1+0x9a0], RZ ;  /* 0x0009a0ff01007387 */ /* 0x000fe80000100800 */
[----:B------:R1:W-:Y:S04]  /*32660*/  STL [R1+0x1b4c], R3 ;  /* 0x001b4c0301007387 */ /* 0x0003e80000100800 */
[----:B------:R-:W-:Y:S04]  /*32670*/  STL [R1+0x9a4], RZ ;  /* 0x0009a4ff01007387 */ /* 0x000fe80000100800 */
        /* <DEDUP_REMOVED lines=181> */
[----:B------:R-:W-:Y:S01]  /*331d0*/  STL [R1+0x71c], RZ ;  /* 0x00071cff01007387 */ /* 0x000fe20000100800 */
[----:B------:R-:W-:Y:S01]  /*331e0*/  LOP3.LUT R11, R11, 0x3f, RZ, 0xc0, !PT ;  /* 0x0000003f0b0b7812 */ /* 0x000fe200078ec0ff */
[----:B------:R-:W-:-:S02]  /*331f0*/  USHF.L.U32 UR6, UR6, 0x6, URZ ;  /* 0x0000000606067899 */ /* 0x000fc4000800063f */
[----:B------:R-:W-:Y:S02]  /*33200*/  USHF.L.U32 UR7, UR7, 0x6, URZ ;  /* 0x0000000607077899 */ /* 0x000fe4000800063f */
[----:B--2---:R-:W-:Y:S01]  /*33210*/  IMAD.SHL.U32 R2, R11, 0x2, RZ ;  /* 0x000000020b027824 */ /* 0x004fe200078e00ff */
[----:B------:R-:W-:Y:S01]  /*33220*/  UMOV UR4, URZ ;  /* 0x0000003f00047c82 */ /* 0x000fe20008000000 */
[----:B------:R-:W-:Y:S02]  /*33230*/  USHF.R.S32.HI UR8, URZ, 0x1f, UR6 ;  /* 0x0000001f3f087899 */ /* 0x000fe40008011406 */
[----:B------:R-:W-:Y:S02]  /*33240*/  USHF.R.S32.HI UR9, URZ, 0x1f, UR7 ;  /* 0x0000001f3f097899 */ /* 0x000fe40008011407 */
[----:B------:R-:W-:Y:S01]  /*33250*/  USHF.L.U32 UR13, UR6, 0x1, URZ ;  /* 0x00000001060d7899 */ /* 0x000fe2000800063f */
[----:B------:R-:W2:Y:S01]  /*33260*/  LDC R12, c[0x0][0x230] ;  /* 0x00008c00ff0c7b82 */ /* 0x000ea20000000800 */
[----:B------:R-:W-:-:S02]  /*33270*/  USHF.L.U32 UR12, UR7, 0x1, URZ ;  /* 0x00000001070c7899 */ /* 0x000fc4000800063f */
[----:B------:R-:W-:Y:S01]  /*33280*/  USHF.L.U64.HI UR8, UR6, 0x1, UR8 ;  /* 0x0000000106087899 */ /* 0x000fe20008010208 */
[----:B--2---:R-:W-:-:S05]  /*33290*/  VIADD R12, R12, 0x3f ;  /* 0x0000003f0c0c7836 */ /* 0x004fca0000000000 */
[----:B------:R-:W-:-:S04]  /*332a0*/  SHF.R.S32.HI R11, RZ, 0x1f, R12 ;  /* 0x0000001fff0b7819 */ /* 0x000fc8000001140c */
[----:B------:R-:W-:-:S04]  /*332b0*/  LEA.HI R11, R11, R12, RZ, 0x6 ;  /* 0x0000000c0b0b7211 */ /* 0x000fc800078f30ff */
[----:B------:R-:W-:Y:S02]  /*332c0*/  SHF.R.S32.HI R4, RZ, 0x6, R11 ;  /* 0x00000006ff047819 */ /* 0x000fe4000001140b */
[----:B------:R-:W2:Y:S01]  /*332d0*/  S2R R11, SR_TID.X ;  /* 0x00000000000b7919 */ /* 0x000ea20000002100 */
[----:B------:R-:W-:Y:S01]  /*332e0*/  USHF.L.U64.HI UR9, UR7, 0x1, UR9 ;  /* 0x0000000107097899 */ /* 0x000fe20008010209 */
[----:B------:R-:W-:Y:S01]  /*332f0*/  STL [R1+0x6e0], RZ ;  /* 0x0006e0ff01007387 */ /* 0x000fe20000100800 */
[----:B------:R-:W-:Y:S01]  /*33300*/  LOP3.LUT R4, R2, 0x20, RZ, 0x3c, !PT ;  /* 0x0000002002047812 */ /* 0x000fe200078e3cff */
[----:B------:R-:W-:Y:S02]  /*33310*/  ULDC UR7, c[0x0][0x230] ;  /* 0x00008c0000077ab9 */ /* 0x000fe40000000800 */
[----:B------:R-:W-:Y:S04]  /*33320*/  STL [R1+0x6e4], RZ ;  /* 0x0006e4ff01007387 */ /* 0x000fe80000100800 */
[----:B------:R-:W-:Y:S01]  /*33330*/  STL [R1+0x6e8], RZ ;  /* 0x0006e8ff01007387 */ /* 0x000fe20000100800 */
[C---:B--2---:R-:W-:Y:S01]  /*33340*/  IMAD.SHL.U32 R12, R11.reuse, 0x2, RZ ;  /* 0x000000020b0c7824 */ /* 0x044fe200078e00ff */
[----:B------:R-:W-:-:S05]  /*33350*/  LOP3.LUT R11, R11, 0x7, RZ, 0xc0, !PT ;  /* 0x000000070b0b7812 */ /* 0x000fca00078ec0ff */
[----:B------:R-:W-:-:S05]  /*33360*/  IMAD R11, R11, 0x90, RZ ;  /* 0x000000900b0b7824 */ /* 0x000fca00078e02ff */
[----:B------:R-:W-:-:S04]  /*33370*/  LOP3.LUT R11, R11, 0x30, R12, 0x78, !PT ;  /* 0x000000300b0b7812 */ /* 0x000fc800078e780c */
[----:B-1----:R-:W-:-:S05]  /*33380*/  LOP3.LUT R3, R11, R3, RZ, 0xfc, !PT ;  /* 0x000000030b037212 */ /* 0x002fca00078efcff */
[----:B------:R1:W-:Y:S04]  /*33390*/  STL [R1+0x5e0], R3 ;  /* 0x0005e00301007387 */ /* 0x0003e80000100800 */
        /* <DEDUP_REMOVED lines=45> */
[----:B------:R-:W1:Y:S01]  /*33670*/  LDL R11, [R1+0x5ec] ;  /* 0x0005ec00010b7983 */ /* 0x000e620000100800 */
[----:B------:R-:W-:-:S02]  /*33680*/  LOP3.LUT R4, R2, 0x50, RZ, 0x3c, !PT ;  /* 0x0000005002047812 */ /* 0x000fc400078e3cff */
[----:B------:R-:W-:Y:S01]  /*33690*/  LOP3.LUT R4, R3, 0x40, RZ, 0x3c, !PT ;  /* 0x0000004003047812 */ /* 0x000fe200078e3cff */
[----:B------:R0:W-:Y:S01]  /*336a0*/  STL [R1+0x610], RZ ;  /* 0x000610ff01007387 */ /* 0x0001e20000100800 */
[C---:B------:R-:W-:Y:S02]  /*336b0*/  LOP3.LUT R5, R2.reuse, 0x10, RZ, 0x3c, !PT ;  /* 0x0000001002057812 */ /* 0x040fe400078e3cff */
[C---:B------:R-:W-:Y:S01]  /*336c0*/  LOP3.LUT R6, R2.reuse, 0x30, RZ, 0x3c, !PT ;  /* 0x0000003002067812 */ /* 0x040fe200078e3cff */
[----:B------:R0:W-:Y:S01]  /*336d0*/  STL [R1+0x614], RZ ;  /* 0x000614ff01007387 */ /* 0x0001e20000100800 */
[C---:B------:R-:W-:Y:S02]  /*336e0*/  LOP3.LUT R5, R2.reuse, 0x40, RZ, 0x3c, !PT ;  /* 0x0000004002057812 */ /* 0x040fe400078e3cff */
[C---:B------:R-:W-:Y:S01]  /*336f0*/  LOP3.LUT R6, R2.reuse, 0x60, RZ, 0x3c, !PT ;  /* 0x0000006002067812 */ /* 0x040fe200078e3cff */
[----:B------:R0:W-:Y:S01]  /*33700*/  STL [R1+0x618], RZ ;  /* 0x000618ff01007387 */ /* 0x0001e20000100800 */
[----:B------:R-:W-:-:S03]  /*33710*/  LOP3.LUT R5, R2, 0x70, RZ, 0x3c, !PT ;  /* 0x0000007002057812 */ /* 0x000fc600078e3cff */
        /* <DEDUP_REMOVED lines=21> */
[----:B------:R0:W-:Y:S01]  /*33870*/  STL [R1+0x5e4], R4 ;  /* 0x0005e40401007387 */ /* 0x0001e20000100800 */
[----:B-1----:R-:W-:-:S05]  /*33880*/  LOP3.LUT R3, R11, 0x20, RZ, 0x3c, !PT ;  /* 0x000000200b037812 */ /* 0x002fca00078e3cff */
[----:B------:R0:W-:Y:S02]  /*33890*/  STL [R1+0x5e8], R3 ;  /* 0x0005e80301007387 */ /* 0x0001e40000100800 */
.L_x_2:
[----:B-----5:R-:W2:Y:S04]  /*338a0*/  LDL R5, [R1+0xa18] ;  /* 0x000a180001057983 */ /* 0x020ea80000100800 */
[----:B-12---:R1:W-:Y:S04]  /*338b0*/  STL [R1+0x37ac], R5 ;  /* 0x0037ac0501007387 */ /* 0x0063e80000100800 */
[----:B0-----:R-:W2:Y:S01]  /*338c0*/  LDL R4, [R1+0xa20] ;  /* 0x000a200001047983 */ /* 0x001ea20000100800 */
[----:B------:R-:W-:Y:S01]  /*338d0*/  UIMAD UR6, UR4, -0x40, UR7 ;  /* 0xffffffc0040678a4 */ /* 0x000fe2000f8e0207 */
[----:B-1----:R-:W0:Y:S02]  /*338e0*/  S2R R5, SR_TID.X ;  /* 0x0000000000057919 */ /* 0x002e240000002100 */
[----:B--2---:R-:W-:Y:S04]  /*338f0*/  STL [R1+0x37b0], R4 ;  /* 0x0037b00401007387 */ /* 0x004fe80000100800 */
[----:B------:R-:W-:Y:S04]  /*33900*/  STL [R1+0x3768], R3 ;  /* 0x0037680301007387 */ /* 0x000fe80000100800 */
[----:B------:R-:W-:Y:S04]  /*33910*/  STL [R1+0x3770], R3 ;  /* 0x0037700301007387 */ /* 0x000fe80000100800 */
[----:B------:R0:W-:Y:S04]  /*33920*/  STL [R1+0x3778], R3 ;  /* 0x0037780301007387 */ /* 0x0001e80000100800 */
[----:B------:R-:W-:Y:S04]  /*33930*/  STL [R1+0x364c], R11 ;  /* 0x00364c0b01007387 */ /* 0x000fe80000100800 */
[----:B------:R-:W-:Y:S01]  /*33940*/  STL [R1+0x3654], R11 ;  /* 0x0036540b01007387 */ /* 0x000fe20000100800 */
[----:B0-----:R-:W-:-:S03]  /*33950*/  SHF.R.U32.HI R3, RZ, 0x5, R5 ;  /* 0x00000005ff037819 */ /* 0x001fc60000011605 */
[----:B------:R-:W-:Y:S01]  /*33960*/  STL [R1+0x365c], R11 ;  /* 0x00365c0b01007387 */ /* 0x000fe20000100800 */
[----:B------:R-:W-:Y:S02]  /*33970*/  SHF.R.U32.HI R5, RZ, 0x5, R5 ;  /* 0x00000005ff057819 */ /* 0x000fe40000011605 */
[----:B------:R-:W-:Y:S01]  /*33980*/  SGXT.U32 R3, R3, 0x1 ;  /* 0x000000010303781a */ /* 0x000fe20000000000 */
[----:B------:R-:W-:Y:S01]  /*33990*/  STL [R1+0x3664], R11 ;  /* 0x0036640b01007387 */ /* 0x000fe20000100800 */
[----:B------:R-:W-:Y:S02]  /*339a0*/  SGXT.U32 R5, R5, 0x1 ;  /* 0x000000010505781a */ /* 0x000fe40000000000 */
[C---:B------:R-:W-:Y:S01]  /*339b0*/  LOP3.LUT R4, R3.reuse, 0x4, RZ, 0xfc, !PT ;  /* 0x0000000403047812 */ /* 0x040fe200078efcff */
        /* <DEDUP_REMOVED lines=34> */
[----:B------:R-:W-:Y:S01]  /*33be0*/  STL [R1+0x3650], R10 ;  /* 0x0036500a01007387 */ /* 0x000fe20000100800 */
[----:B0-----:R-:W-:-:S03]  /*33bf0*/  LOP3.LUT R11, R3, 0x2, RZ, 0xfc, !PT ;  /* 0x00000002030b7812 */ /* 0x001fc600078efcff */
[----:B------:R-:W-:Y:S01]  /*33c00*/  STL [R1+0x3658], R10 ;  /* 0x0036580a01007387 */ /* 0x000fe20000100800 */
[----:B------:R-:W-:Y:S02]  /*33c10*/  LOP3.LUT R5, R5, 0x8, RZ, 0xfc, !PT ;  /* 0x0000000805057812 */ /* 0x000fe400078efcff */
[----:B------:R-:W-:Y:S01]  /*33c20*/  ISETP.GE.AND P0, PT, R11, UR6, PT ;  /* 0x000000060b007c0c */ /* 0x000fe2000bf06270 */
[----:B------:R-:W-:Y:S01]  /*33c30*/  STL [R1+0x3660], R10 ;  /* 0x0036600a01007387 */ /* 0x000fe20000100800 */
[----:B------:R-:W-:Y:S02]  /*33c40*/  ISETP.GE.AND P1, PT, R4, UR6, PT ;  /* 0x0000000604007c0c */ /* 0x000fe4000bf26270 */
[----:B------:R-:W-:Y:S01]  /*33c50*/  LOP3.LUT R3, R3, 0x6, RZ, 0xfc, !PT ;  /* 0x0000000603037812 */ /* 0x000fe200078efcff */
        /* <DEDUP_REMOVED lines=113> */
[----:B------:R-:W-:Y:S01]  /*34370*/  STL [R1+0x3538], R22 ;  /* 0x0035381601007387 */ /* 0x000fe20000100800 */
[----:B------:R-:W-:-:S03]  /*34380*/  ISETP.GE.AND P3, PT, R5, UR6, PT ;  /* 0x0000000605007c0c */ /* 0x000fc6000bf66270 */
[----:B------:R-:W-:Y:S04]  /*34390*/  STL [R1+0x3534], R23 ;  /* 0x0035341701007387 */ /* 0x000fe80000100800 */
[----:B-----5:R-:W-:Y:S04]  /*343a0*/  STL [R1+0x1b58], R0 ;  /* 0x001b580001007387 */ /* 0x020fe80000100800 */
[----:B------:R-:W2:Y:S04]  /*343b0*/  LDL.LU R11, [R1+0x37b4] ;  /* 0x0037b400010b7983 */ /* 0x000ea80000300800 */
[----:B------:R-:W3:Y:S01]  /*343c0*/  LDL.LU R4, [R1+0x37b0] ;  /* 0x0037b00001047983 */ /* 0x000ee20000300800 */
[----:B0-----:R-:W-:-:S02]  /*343d0*/  PRMT R9, RZ, 0x7610, R9 ;  /* 0x00007610ff097816 */ /* 0x001fc40000000009 */
[----:B------:R-:W-:Y:S01]  /*343e0*/  PRMT R10, RZ, 0x7610, R10 ;  /* 0x00007610ff0a7816 */ /* 0x000fe2000000000a */
[----:B------:R-:W3:Y:S01]  /*343f0*/  LDL.LU R5, [R1+0x37ac] ;  /* 0x0037ac0001057983 */ /* 0x000ee20000300800 */
[----:B------:R-:W-:Y:S02]  /*34400*/  ISETP.GE.AND P2, PT, R3, UR6, PT ;  /* 0x0000000603007c0c */ /* 0x000fe4000bf46270 */
[----:B------:R-:W0:Y:S01]  /*34410*/  S2R R3, SR_TID.X ;  /* 0x0000000000037919 */ /* 0x000e220000002100 */
[----:B---3--:R-:W3:Y:S04]  /*34420*/  @!P0 LDG.E.U16 R9, desc[UR10][R4.64] ;  /* 0x0000000a04098981 */ /* 0x008ee8000c1e1500 */
[----:B------:R-:W4:Y:S04]  /*34430*/  LDL R4, [R1+0xa1c] ;  /* 0x000a1c0001047983 */ /* 0x000f280000100800 */
[----:B---3--:R1:W-:Y:S04]  /*34440*/  STL [R1+0x2b4], R9 ;  /* 0x0002b40901007387 */ /* 0x0083e80000100800 */
[----:B------:R-:W4:Y:S01]  /*34450*/  LDL R5, [R1+0xaa8] ;  /* 0x000aa80001057983 */ /* 0x000f220000100800 */
[----:B0-----:R-:W-:-:S02]  /*34460*/  SHF.R.U32.HI R3, RZ, 0x5, R3 ;  /* 0x00000005ff037819 */ /* 0x001fc40000011603 */
[----:B----4-:R-:W-:-:S04]  /*34470*/  @!P1 LOP3.LUT R5, R5, R4, RZ, 0x3c, !PT ;  /* 0x0000000405059212 */ /* 0x010fc800078e3cff */
[----:B------:R-:W-:-:S04]  /*34480*/  @!P1 LOP3.LUT R4, R5, R4, RZ, 0x3c, !PT ;  /* 0x0000000405049212 */ /* 0x000fc800078e3cff */
[----:B------:R-:W-:-:S05]  /*34490*/  @!P1 LOP3.LUT R5, R5, R4, RZ, 0x3c, !PT ;  /* 0x0000000405059212 */ /* 0x000fca00078e3cff */
[----:B------:R-:W3:Y:S01]  /*344a0*/  @!P1 LDG.E.U16 R10, desc[UR10][R4.64] ;  /* 0x0000000a040a9981 */ /* 0x000ee2000c1e1500 */
[----:B------:R-:W-:-:S04]  /*344b0*/  SGXT.U32 R3, R3, 0x1 ;  /* 0x000000010303781a */ /* 0x000fc80000000000 */
[----:B-1----:R-:W-:-:S04]  /*344c0*/  LOP3.LUT R9, R3, 0xa, RZ, 0xfc, !PT ;  /* 0x0000000a03097812 */ /* 0x002fc800078efcff */
[----:B------:R-:W-:Y:S02]  /*344d0*/  ISETP.GE.AND P0, PT, R9, UR6, PT ;  /* 0x0000000609007c0c */ /* 0x000fe4000bf06270 */
[----:B------:R-:W4:Y:S04]  /*344e0*/  LDL.LU R9, [R1+0x37a8] ;  /* 0x0037a80001097983 */ /* 0x000f280000300800 */
[----:B------:R-:W4:Y:S04]  /*344f0*/  LDL R4, [R1+0xa14] ;  /* 0x000a140001047983 */ /* 0x000f280000100800 */
[----:B---3--:R0:W-:Y:S04]  /*34500*/  STL [R1+0x2b0], R10 ;  /* 0x0002b00a01007387 */ /* 0x0081e80000100800 */
[----:B------:R-:W4:Y:S01]  /*34510*/  LDL R5, [R1+0xaa4] ;  /* 0x000aa40001057983 */ /* 0x000f220000100800 */
[----:B--2---:R-:W-:Y:S01]  /*34520*/  PRMT R11, RZ, 0x7610, R11 ;  /* 0x00007610ff0b7816 */ /* 0x004fe2000000000b */
[----:B------:R-:W1:Y:S01]  /*34530*/  S2R R3, SR_TID.X ;  /* 0x0000000000037919 */ /* 0x000e620000002100 */
[----:B----4-:R-:W-:-:S04]  /*34540*/  @!P2 LOP3.LUT R5, R5, R4, RZ, 0x3c, !PT ;  /* 0x000000040505a212 */ /* 0x010fc800078e3cff */
[----:B------:R-:W-:-:S04]  /*34550*/  @!P2 LOP3.LUT R4, R5, R4, RZ, 0x3c, !PT ;  /* 0x000000040504a212 */ /* 0x000fc800078e3cff */
[----:B------:R-:W-:-:S05]  /*34560*/  @!P2 LOP3.LUT R5, R5, R4, RZ, 0x3c, !PT ;  /* 0x000000040505a212 */ /* 0x000fca00078e3cff */
[----:B------:R-:W2:Y:S01]  /*34570*/  @!P2 LDG.E.U16 R11, desc[UR10][R4.64] ;  /* 0x0000000a040ba981 */ /* 0x000ea2000c1e1500 */
[----:B-1----:R-:W-:-:S04]  /*34580*/  SHF.R.U32.HI R3, RZ, 0x5, R3 ;  /* 0x00000005ff037819 */ /* 0x002fc80000011603 */
[----:B------:R-:W-:-:S04]  /*34590*/  SGXT.U32 R3, R3, 0x1 ;  /* 0x000000010303781a */ /* 0x000fc80000000000 */
[----:B0-----:R-:W-:-:S04]  /*345a0*/  LOP3.LUT R10, R3, 0xc, RZ, 0xfc, !PT ;  /* 0x0000000c030a7812 */ /* 0x001fc800078efcff */
[----:B------:R-:W-:Y:S02]  /*345b0*/  ISETP.GE.AND P1, PT, R10, UR6, PT ;  /* 0x000000060a007c0c */ /* 0x000fe4000bf26270 */
[----:B------:R-:W3:Y:S04]  /*345c0*/  LDL.LU R10, [R1+0x37a4] ;  /* 0x0037a400010a7983 */ /* 0x000ee80000300800 */
[----:B------:R-:W4:Y:S04]  /*345d0*/  LDL R4, [R1+0xa10] ;  /* 0x000a100001047983 */ /* 0x000f280000100800 */
[----:B--2---:R0:W-:Y:S04]  /*345e0*/  STL [R1+0x2ac], R11 ;  /* 0x0002ac0b01007387 */ /* 0x0041e80000100800 */
[----:B------:R-:W4:Y:S01]  /*345f0*/  LDL R5, [R1+0xaa0] ;  /* 0x000aa00001057983 */ /* 0x000f220000100800 */
[----:B------:R-:W-:Y:S01]  /*34600*/  PRMT R9, RZ, 0x7610, R9 ;  /* 0x00007610ff097816 */ /* 0x000fe20000000009 */
        /* <DEDUP_REMOVED lines=9> */
[----:B------:R-:W4:Y:S04]  /*346a0*/  LDL.LU R11, [R1+0x37a0] ;  /* 0x0037a000010b7983 */ /* 0x000f280000300800 */
[----:B------:R-:W4:Y:S04]  /*346b0*/  LDL R4, [R1+0xa98] ;  /* 0x000a980001047983 */ /* 0x000f280000100800 */
[----:B--2---:R0:W-:Y:S04]  /*346c0*/  STL [R1+0x2a8], R9 ;  /* 0x0002a80901007387 */ /* 0x0041e80000100800 */
[----:B------:R-:W4:Y:S01]  /*346d0*/  LDL R5, [R1+0xa9c] ;  /* 0x000a9c0001057983 */ /* 0x000f220000100800 */
[----:B---3--:R-:W-:Y:S01]  /*346e0*/  PRMT R10, RZ, 0x7610, R10 ;  /* 0x00007610ff0a7816 */ /* 0x008fe2000000000a */
        /* <DEDUP_REMOVED lines=65> */
[----:B------:R-:W3:Y:S04]  /*34b00*/  LDL R10, [R1+0xa5c] ;  /* 0x000a5c00010a7983 */ /* 0x000ee80000100800 */
[----:B--2---:R0:W-:Y:S04]  /*34b10*/  STL [R1+0x294], R11 ;  /* 0x0002940b01007387 */ /* 0x0041e80000100800 */
[----:B------:R-:W2:Y:S04]  /*34b20*/  LDL R4, [R1+0xa70] ;  /* 0x000a700001047983 */ /* 0x000ea80000100800 */
[----:B------:R-:W2:Y:S01]  /*34b30*/  LDL R5, [R1+0xa74] ;  /* 0x000a740001057983 */ /* 0x000ea20000100800 */
[----:B------:R-:W-:Y:S01]  /*34b40*/  PRMT R9, RZ, 0x7610, R9 ;  /* 0x00007610ff097816 */ /* 0x000fe20000000009 */
[----:B------:R-:W1:Y:S01]  /*34b50*/  S2R R3, SR_TID.X ;  /* 0x0000000000037919 */ /* 0x000e620000002100 */
[----:B--2---:R-:W-:-:S04]  /*34b60*/  @!P1 LOP3.LUT R5, R5, R4, RZ, 0x3c, !PT ;  /* 0x0000000405059212 */ /* 0x004fc800078e3cff */
        /* <DEDUP_REMOVED lines=8> */
[----:B------:R-:W3:Y:S04]  /*34bf0*/  LDL R4, [R1+0xa68] ;  /* 0x000a680001047983 */ /* 0x000ee80000100800 */
[----:B--2---:R0:W-:Y:S04]  /*34c00*/  STL [R1+0x290], R9 ;  /* 0x0002900901007387 */ /* 0x0041e80000100800 */
[----:B------:R-:W3:Y:S01]  /*34c10*/  LDL R5, [R1+0xa6c] ;  /* 0x000a6c0001057983 */ /* 0x000ee20000100800 */
[----:B------:R-:W-:Y:S01]  /*34c20*/  PRMT R8, RZ, 0x7610, R8 ;  /* 0x00007610ff087816 */ /* 0x000fe20000000008 */
[----:B------:R-:W1:Y:S01]  /*34c30*/  S2R R3, SR_TID.X ;  /* 0x0000000000037919 */ /* 0x000e620000002100 */
[----:B---3--:R-:W-:-:S04]  /*34c40*/  @!P2 LOP3.LUT R5, R5, R4, RZ, 0x3c, !PT ;  /* 0x000000040505a212 */ /* 0x008fc800078e3cff */
        /* <DEDUP_REMOVED lines=8> */
[----:B--2---:R0:W-:Y:S04]  /*34cd0*/  STL [R1+0x28c], R8 ;  /* 0x00028c0801007387 */ /* 0x0041e80000100800 */
[----:B------:R-:W2:Y:S04]  /*34ce0*/  LDL R4, [R1+0xa60] ;  /* 0x000a600001047983 */ /* 0x000ea80000100800 */
[----:B------:R-:W2:Y:S01]  /*34cf0*/  LDL R5, [R1+0xa64] ;  /* 0x000a640001057983 */ /* 0x000ea20000100800 */
[----:B----4-:R-:W-:Y:S01]  /*34d00*/  PRMT R11, RZ, 0x7610, R11 ;  /* 0x00007610ff0b7816 */ /* 0x010fe2000000000b */
[----:B------:R-:W0:Y:S01]  /*34d10*/  S2R R3, SR_TID.X ;  /* 0x0000000000037919 */ /* 0x000e220000002100 */
[----:B--2---:R-:W-:-:S04]  /*34d20*/  @!P3 LOP3.LUT R5, R5, R4, RZ, 0x3c, !PT ;  /* 0x000000040505b212 */ /* 0x004fc800078e3cff */
[----:B------:R-:W-:-:S04]  /*34d30*/  @!P3 LOP3.LUT R4, R5, R4, RZ, 0x3c, !PT ;  /* 0x000000040504b212 */ /* 0x000fc800078e3cff */
[----:B------:R-:W-:-:S05]  /*34d40*/  @!P3 LOP3.LUT R5, R5, R4, RZ, 0x3c, !PT ;  /* 0x000000040505b212 */ /* 0x000fca00078e3cff */
[----:B------:R-:W2:Y:S01]  /*34d50*/  @!P3 LDG.E.U16 R11, desc[UR10][R4.64] ;  /* 0x0000000a040bb981 */ /* 0x000ea2000c1e1500 */
[----:B0-----:R-:W-:-:S04]  /*34d60*/  SHF.R.U32.HI R8, RZ, 0x5, R3 ;  /* 0x00000005ff087819 */ /* 0x001fc80000011603 */
[----:B------:R-:W-:-:S04]  /*34d70*/  SGXT.U32 R8, R8, 0x1 ;  /* 0x000000010808781a */ /* 0x000fc80000000000 */
[----:B------:R-:W-:-:S04]  /*34d80*/  LOP3.LUT R8, R8, 0x1e, RZ, 0xfc, !PT ;  /* 0x0000001e08087812 */ /* 0x000fc800078efcff */
[----:B------:R-:W-:Y:S02]  /*34d90*/  ISETP.GE.AND P1, PT, R8, UR6, PT ;  /* 0x0000000608007c0c */ /* 0x000fe4000bf26270 */
[----:B------:R-:W4:Y:S01]  /*34da0*/  LDL.LU R8, [R1+0x3784] ;  /* 0x0037840001087983 */ /* 0x000f220000300800 */
[----:B------:R-:W-:-:S03]  /*34db0*/  SHF.R.U32.HI R3, RZ, 0x5, R3 ;  /* 0x00000005ff037819 */ /* 0x000fc60000011603 */
[----:B--2---:R0:W-:Y:S04]  /*34dc0*/  STL [R1+0x288], R11 ;  /* 0x0002880b01007387 */ /* 0x0041e80000100800 */
[----:B0-----:R-:W2:Y:S04]  /*34dd0*/  LDL.LU R11, [R1+0x3780] ;  /* 0x00378000010b7983 */ /* 0x001ea80000300800 */
[----:B------:R-:W4:Y:S01]  /*34de0*/  LDL R5, [R1+0xa58] ;  /* 0x000a580001057983 */ /* 0x000f220000100800 */
[----:B------:R-:W-:-:S04]  /*34df0*/  SGXT.U32 R3, R3, 0x1 ;  /* 0x000000010303781a */ /* 0x000fc80000000000 */
[----:B------:R-:W-:Y:S02]  /*34e00*/  LOP3.LUT R4, R3, 0x20, RZ, 0xfc, !PT ;  /* 0x0000002003047812 */ /* 0x000fe400078efcff */
[----:B---3--:R-:W-:Y:S02]  /*34e10*/  PRMT R9, RZ, 0x7610, R9 ;  /* 0x00007610ff097816 */ /* 0x008fe40000000009 */
[----:B------:R-:W-:Y:S01]  /*34e20*/  ISETP.GE.AND P2, PT, R4, UR6, PT ;  /* 0x0000000604007c0c */ /* 0x000fe2000bf46270 */
[----:B------:R-:W-:Y:S01]  /*34e30*/  @!P4 IMAD.MOV.U32 R4, RZ, RZ, R10 ;  /* 0x000000ffff04c224 */ /* 0x000fe200078e000a */
[----:B------:R-:W0:Y:S04]  /*34e40*/  S2R R3, SR_TID.X ;  /* 0x0000000000037919 */ /* 0x000e280000002100 */
[----:B----4-:R-:W3:Y:S04]  /*34e50*/  @!P4 LDG.E.U16 R9, desc[UR10][R4.64] ;  /* 0x0000000a0409c981 */ /* 0x010ee8000c1e1500 */
[----:B------:R-:W4:Y:S04]  /*34e60*/  LDL R4, [R1+0xa50] ;  /* 0x000a500001047983 */ /* 0x000f280000100800 */
[----:B------:R-:W4:Y:S01]  /*34e70*/  LDL R5, [R1+0xa54] ;  /* 0x000a540001057983 */ /* 0x000f220000100800 */
[----:B0-----:R-:W-:-:S04]  /*34e80*/  SHF.R.U32.HI R3, RZ, 0x5, R3 ;  /* 0x00000005ff037819 */ /* 0x001fc80000011603 */
[----:B------:R-:W-:Y:S02]  /*34e90*/  SGXT.U32 R3, R3, 0x1 ;  /* 0x000000010303781a */ /* 0x000fe40000000000 */
[----:B--2---:R-:W-:Y:S02]  /*34ea0*/  PRMT R11, RZ, 0x7610, R11 ;  /* 0x00007610ff0b7816 */ /* 0x004fe4000000000b */
[C---:B------:R-:W-:Y:S02]  /*34eb0*/  LOP3.LUT R10, R3.reuse, 0x22, RZ, 0xfc, !PT ;  /* 0x00000022030a7812 */ /* 0x040fe400078efcff */
[----:B------:R-:W-:Y:S02]  /*34ec0*/  LOP3.LUT R3, R3, 0x24, RZ, 0xfc, !PT ;  /* 0x0000002403037812 */ /* 0x000fe400078efcff */
[----:B------:R-:W-:Y:S02]  /*34ed0*/  ISETP.GE.AND P3, PT, R10, UR6, PT ;  /* 0x000000060a007c0c */ /* 0x000fe4000bf66270 */
[----:B------:R-:W-:Y:S01]  /*34ee0*/  ISETP.GE.AND P4, PT, R3, UR6, PT ;  /* 0x0000000603007c0c */ /* 0x000fe2000bf86270 */
[----:B---3--:R0:W-:Y:S04]  /*34ef0*/  STL [R1+0x284], R9 ;  /* 0x0002840901007387 */ /* 0x0081e80000100800 */
[----:B0-----:R-:W2:Y:S01]  /*34f00*/  LDL R9, [R1+0xa34] ;  /* 0x000a340001097983 */ /* 0x001ea20000100800 */
[----:B----4-:R-:W-:-:S03]  /*34f10*/  @!P0 LOP3.LUT R5, R5, R4, RZ, 0x3c, !PT ;  /* 0x0000000405058212 */ /* 0x010fc600078e3cff */
[----:B------:R-:W3:Y:S01]  /*34f20*/  LDL.LU R10, [R1+0x377c] ;  /* 0x00377c00010a7983 */ /* 0x000ee20000300800 */
[----:B------:R-:W-:-:S03]  /*34f30*/  @!P0 LOP3.LUT R4, R5, R4, RZ, 0x3c, !PT ;  /* 0x0000000405048212 */ /* 0x000fc600078e3cff */
[----:B------:R-:W4:Y:S01]  /*34f40*/  LDL.LU R3, [R1+0x3778] ;  /* 0x0037780001037983 */ /* 0x000f220000300800 */
[----:B------:R-:W-:-:S05]  /*34f50*/  @!P0 LOP3.LUT R5, R5, R4, RZ, 0x3c, !PT ;  /* 0x0000000405058212 */ /* 0x000fca00078e3cff */
[----:B------:R0:W2:Y:S04]  /*34f60*/  @!P0 LDG.E.U16 R11, desc[UR10][R4.64] ;  /* 0x0000000a040b8981 */ /* 0x0000a8000c1e1500 */
[----:B------:R-:W0:Y:S04]  /*34f70*/  LDL R4, [R1+0xa48] ;  /* 0x000a480001047983 */ /* 0x000e280000100800 */
[----:B------:R-:W0:Y:S01]  /*34f80*/  LDL R5, [R1+0xa4c] ;  /* 0x000a4c0001057983 */ /* 0x000e220000100800 */
[----:B------:R-:W-:Y:S02]  /*34f90*/  PRMT R8, RZ, 0x7610, R8 ;  /* 0x00007610ff087816 */ /* 0x000fe40000000008 */
[----:B0-----:R-:W-:-:S04]  /*34fa0*/  @!P1 LOP3.LUT R5, R5, R4, RZ, 0x3c, !PT ;  /* 0x0000000405059212 */ /* 0x001fc800078e3cff */
[----:B------:R-:W-:-:S04]  /*34fb0*/  @!P1 LOP3.LUT R4, R5, R4, RZ, 0x3c, !PT ;  /* 0x0000000405049212 */ /* 0x000fc800078e3cff */
[----:B------:R-:W-:-:S05]  /*34fc0*/  @!P1 LOP3.LUT R5, R5, R4, RZ, 0x3c, !PT ;  /* 0x0000000405059212 */ /* 0x000fca00078e3cff */
[----:B------:R-:W3:Y:S04]  /*34fd0*/  @!P1 LDG.E.U16 R8, desc[UR10][R4.64] ;  /* 0x0000000a04089981 */ /* 0x000ee8000c1e1500 */
[----:B--2---:R0:W-:Y:S04]  /*34fe0*/  STL [R1+0x280], R11 ;  /* 0x0002800b01007387 */ /* 0x0041e80000100800 */
[----:B---3--:R1:W-:Y:S04]  /*34ff0*/  STL [R1+0x27c], R8 ;  /* 0x00027c0801007387 */ /* 0x0083e80000100800 */
[----:B------:R-:W2:Y:S04]  /*35000*/  LDL R4, [R1+0xa40] ;  /* 0x000a400001047983 */ /* 0x000ea80000100800 */
[----:B------:R-:W2:Y:S01]  /*35010*/  LDL R5, [R1+0xa44] ;  /* 0x000a440001057983 */ /* 0x000ea20000100800 */
[----:B----4-:R-:W-:Y:S01]  /*35020*/  PRMT R3, RZ, 0x7610, R3 ;  /* 0x00007610ff037816 */ /* 0x010fe20000000003 */
[----:B0-----:R-:W1:Y:S01]  /*35030*/  S2R R11, SR_TID.X ;  /* 0x00000000000b7919 */ /* 0x001e620000002100 */
[----:B--2---:R-:W-:-:S04]  /*35040*/  @!P2 LOP3.LUT R5, R5, R4, RZ, 0x3c, !PT ;  /* 0x000000040505a212 */ /* 0x004fc800078e3cff */
[----:B------:R-:W-:-:S04]  /*35050*/  @!P2 LOP3.LUT R4, R5, R4, RZ, 0x3c, !PT ;  /* 0x000000040504a212 */ /* 0x000fc800078e3cff */
[----:B------:R-:W-:-:S05]  /*35060*/  @!P2 LOP3.LUT R5, R5, R4, RZ, 0x3c, !PT ;  /* 0x000000040505a212 */ /* 0x000fca00078e3cff */
[----:B------:R-:W2:Y:S01]  /*35070*/  @!P2 LDG.E.U16 R3, desc[UR10][R4.64] ;  /* 0x0000000a0403a981 */ /* 0x000ea2000c1e1500 */
[----:B-1----:R-:W-:-:S04]  /*35080*/  SHF.R.U32.HI R8, RZ, 0x5, R11 ;  /* 0x00000005ff087819 */ /* 0x002fc8000001160b */
[----:B------:R-:W-:-:S04]  /*35090*/  SGXT.U32 R8, R8, 0x1 ;  /* 0x000000010808781a */ /* 0x000fc80000000000 */
[----:B------:R-:W-:-:S04]  /*350a0*/  LOP3.LUT R8, R8, 0x26, RZ, 0xfc, !PT ;  /* 0x0000002608087812 */ /* 0x000fc800078efcff */
[----:B------:R-:W-:Y:S02]  /*350b0*/  ISETP.GE.AND P0, PT, R8, UR6, PT ;  /* 0x0000000608007c0c */ /* 0x000fe4000bf06270 */
[----:B------:R-:W3:Y:S04]  /*350c0*/  LDL.LU R8, [R1+0x3774] ;  /* 0x0037740001087983 */ /* 0x000ee80000300800 */
[----:B--2---:R0:W-:Y:S04]  /*350d0*/  STL [R1+0x278], R3 ;  /* 0x0002780301007387 */ /* 0x0041e80000100800 */
[----:B0-----:R-:W2:Y:S04]  /*350e0*/  LDL.LU R3, [R1+0x3770] ;  /* 0x0037700001037983 */ /* 0x001ea80000300800 */
[----:B------:R-:W4:Y:S04]  /*350f0*/  LDL R4, [R1+0xa38] ;  /* 0x000a380001047983 */ /* 0x000f280000100800 */
[----:B------:R-:W4:Y:S01]  /*35100*/  LDL R5, [R1+0xa3c] ;  /* 0x000a3c0001057983 */ /* 0x000f220000100800 */
[----:B------:R-:W-:-:S02]  /*35110*/  PRMT R10, RZ, 0x7610, R10 ;  /* 0x00007610ff0a7816 */ /* 0x000fc4000000000a */
[----:B----4-:R-:W-:-:S04]  /*35120*/  @!P3 LOP3.LUT R5, R5, R4, RZ, 0x3c, !PT ;  /* 0x000000040505b212 */ /* 0x010fc800078e3cff */
[----:B------:R-:W-:-:S04]  /*35130*/  @!P3 LOP3.LUT R4, R5, R4, RZ, 0x3c, !PT ;  /* 0x000000040504b212 */ /* 0x000fc800078e3cff */
[----:B------:R-:W-:-:S05]  /*35140*/  @!P3 LOP3.LUT R5, R5, R4, RZ, 0x3c, !PT ;  /* 0x000000040505b212 */ /* 0x000fca00078e3cff */
[----:B------:R-:W4:Y:S01]  /*35150*/  @!P3 LDG.E.U16 R10, desc[UR10][R4.64] ;  /* 0x0000000a040ab981 */ /* 0x000f22000c1e1500 */
[----:B--2---:R-:W-:-:S03]  /*35160*/  PRMT R3, RZ, 0x7610, R3 ;  /* 0x00007610ff037816 */ /* 0x004fc60000000003 */
[----:B----4-:R0:W-:Y:S04]  /*35170*/  STL [R1+0x274], R10 ;  /* 0x0002740a01007387 */ /* 0x0101e80000100800 */
[----:B0-----:R-:W2:Y:S04]  /*35180*/  LDL.LU R10, [R1+0x376c] ;  /* 0x00376c00010a7983 */ /* 0x001ea80000300800 */
[----:B------:R-:W4:Y:S01]  /*35190*/  LDL R5, [R1+0xa30] ;  /* 0x000a300001057983 */ /* 0x000f220000100800 */
[----:B------:R-:W-:-:S05]  /*351a0*/  @!P4 IMAD.MOV.U32 R4, RZ, RZ, R9 ;  /* 0x000000ffff04c224 */ /* 0x000fca00078e0009 */
[----:B----4-:R-:W4:Y:S04]  /*351b0*/  @!P4 LDG.E.U16 R3, desc[UR10][R4.64] ;  /* 0x0000000a0403c981 */ /* 0x010f28000c1e1500 */
[----:B----4-:R0:W-:Y:S04]  /*351c0*/  STL [R1+0x270], R3 ;  /* 0x0002700301007387 */ /* 0x0101e80000100800 */
[----:B0-----:R-:W4:Y:S04]  /*351d0*/  LDL.LU R3, [R1+0x3768] ;  /* 0x0037680001037983 */ /* 0x001f280000300800 */
[----:B------:R-:W3:Y:S04]  /*351e0*/  LDL R4, [R1+0xa28] ;  /* 0x000a280001047983 */ /* 0x000ee80000100800 */
[----:B------:R-:W3:Y:S01]  /*351f0*/  LDL R5, [R1+0xa2c] ;  /* 0x000a2c0001057983 */ /* 0x000ee20000100800 */
[----:B--2---:R-:W-:-:S02]  /*35200*/  PRMT R10, RZ, 0x7610, R10 ;  /* 0x00007610ff0a7816 */ /* 0x004fc4000000000a */
[----:B------:R-:W-:-:S04]  /*35210*/  SHF.R.U32.HI R11, RZ, 0x5, R11 ;  /* 0x00000005ff0b7819 */ /* 0x000fc8000001160b */
[----:B------:R-:W-:-:S04]  /*35220*/  SGXT.U32 R11, R11, 0x1 ;  /* 0x000000010b0b781a */ /* 0x000fc80000000000 */
[----:B------:R-:W-:-:S04]  /*35230*/  LOP3.LUT R11, R11, 0x28, RZ, 0xfc, !PT ;  /* 0x000000280b0b7812 */ /* 0x000fc800078efcff */
[----:B------:R-:W-:Y:S02]  /*35240*/  ISETP.GE.AND P1, PT, R11, UR6, PT ;  /* 0x000000060b007c0c */ /* 0x000fe4000bf26270 */
[----:B------:R-:W0:Y:S01]  /*35250*/  S2R R11, SR_TID.X ;  /* 0x00000000000b7919 */ /* 0x000e220000002100 */
[----:B---3--:R-:W-:-:S04]  /*35260*/  @!P0 LOP3.LUT R5, R5, R4, RZ, 0x3c, !PT ;  /* 0x0000000405058212 */ /* 0x008fc800078e3cff */
[----:B------:R-:W-:-:S04]  /*35270*/  @!P0 LOP3.LUT R4, R5, R4, RZ, 0x3c, !PT ;  /* 0x0000000405048212 */ /* 0x000fc800078e3cff */
[----:B------:R-:W-:-:S05]  /*35280*/  @!P0 LOP3.LUT R5, R5, R4, RZ, 0x3c, !PT ;  /* 0x0000000405058212 */ /* 0x000fca00078e3cff */
[----:B------:R-:W2:Y:S01]  /*35290*/  @!P0 LDG.E.U16 R10, desc[UR10][R4.64] ;  /* 0x0000000a040a8981 */ /* 0x000ea2000c1e1500 */
[--C-:B0-----:R-:W-:Y:S02]  /*352a0*/  SHF.R.U32.HI R9, RZ, 0x5, R11.reuse ;  /* 0x00000005ff097819 */ /* 0x101fe4000001160b */
[----:B------:R-:W-:Y:S02]  /*352b0*/  SHF.R.U32.HI R11, RZ, 0x5, R11 ;  /* 0x00000005ff0b7819 */ /* 0x000fe4000001160b */
[----:B------:R-:W-:Y:S02]  /*352c0*/  SGXT.U32 R9, R9, 0x1 ;  /* 0x000000010909781a */ /* 0x000fe40000000000 */
[----:B------:R-:W-:Y:S02]  /*352d0*/  SGXT.U32 R11, R11, 0x1 ;  /* 0x000000010b0b781a */ /* 0x000fe40000000000 */
[----:B------:R-:W-:-:S04]  /*352e0*/  LOP3.LUT R9, R9, 0x2a, RZ, 0xfc, !PT ;  /* 0x0000002a09097812 */ /* 0x000fc800078efcff */
[----:B------:R-:W-:Y:S02]  /*352f0*/  ISETP.GE.AND P2, PT, R9, UR6, PT ;  /* 0x0000000609007c0c */ /* 0x000fe4000bf46270 */
[----:B------:R-:W-:-:S04]  /*35300*/  LOP3.LUT R9, R11, 0x2c, RZ, 0xfc, !PT ;  /* 0x0000002c0b097812 */ /* 0x000fc800078efcff */
        /* <DEDUP_REMOVED lines=16> */
[----:B--2---:R0:W-:Y:S04]  /*35410*/  STL [R1+0x268], R8 ;  /* 0x0002680801007387 */ /* 0x0041e80000100800 */
[----:B------:R-:W2:Y:S04]  /*35420*/  LDL R4, [R1+0xa04] ;  /* 0x000a040001047983 */ /* 0x000ea80000100800 */
[----:B------:R-:W2:Y:S01]  /*35430*/  LDL R5, [R1+0xa08] ;  /* 0x000a080001057983 */ /* 0x000ea20000100800 */
[----:B---3--:R-:W-:Y:S01]  /*35440*/  PRMT R9, RZ, 0x7610, R9 ;  /* 0x00007610ff097816 */ /* 0x008fe20000000009 */
        /* <DEDUP_REMOVED lines=9> */
[----:B------:R-:W3:Y:S04]  /*354e0*/  LDL.LU R8, [R1+0x375c] ;  /* 0x00375c0001087983 */ /* 0x000ee80000300800 */
[----:B--2---:R0:W-:Y:S04]  /*354f0*/  STL [R1+0x264], R9 ;  /* 0x0002640901007387 */ /* 0x0041e80000100800 */
[----:B------:R-:W2:Y:S04]  /*35500*/  LDL R4, [R1+0x9fc] ;  /* 0x0009fc0001047983 */ /* 0x000ea80000100800 */
[----:B------:R-:W2:Y:S01]  /*35510*/  LDL R5, [R1+0xa00] ;  /* 0x000a000001057983 */ /* 0x000ea20000100800 */
[----:B----4-:R-:W-:-:S02]  /*35520*/  PRMT R10, RZ, 0x7610, R10 ;  /* 0x00007610ff0a7816 */ /* 0x010fc4000000000a */
[----:B--2---:R-:W-:-:S04]  /*35530*/  @!P3 LOP3.LUT R5, R5, R4, RZ, 0x3c, !PT ;  /* 0x000000040505b212 */ /* 0x004fc800078e3cff */
[----:B------:R-:W-:-:S04]  /*35540*/  @!P3 LOP3.LUT R4, R5, R4, RZ, 0x3c, !PT ;  /* 0x000000040504b212 */ /* 0x000fc800078e3cff */
[----:B------:R-:W-:-:S05]  /*35550*/  @!P3 LOP3.LUT R5, R5, R4, RZ, 0x3c, !PT ;  /* 0x000000040505b212 */ /* 0x000fca00078e3cff */
[----:B------:R-:W2:Y:S01]  /*35560*/  @!P3 LDG.E.U16 R10, desc[UR10][R4.64] ;  /* 0x0000000a040ab981 */ /* 0x000ea2000c1e1500 */
[----:B------:R-:W-:-:S04]  /*35570*/  SHF.R.U32.HI R11, RZ, 0x5, R11 ;  /* 0x00000005ff0b7819 */ /* 0x000fc8000001160b */
[----:B------:R-:W-:-:S04]  /*35580*/  SGXT.U32 R11, R11, 0x1 ;  /* 0x000000010b0b781a */ /* 0x000fc80000000000 */
[----:B0-----:R-:W-:-:S04]  /*35590*/  LOP3.LUT R9, R11, 0x32, RZ, 0xfc, !PT ;  /* 0x000000320b097812 */ /* 0x001fc800078efcff */
[----:B------:R-:W-:Y:S02]  /*355a0*/  ISETP.GE.AND P2, PT, R9, UR6, PT ;  /* 0x0000000609007c0c */ /* 0x000fe4000bf46270 */
[----:B------:R-:W4:Y:S04]  /*355b0*/  LDL.LU R9, [R1+0x3758] ;  /* 0x0037580001097983 */ /* 0x000f280000300800 */
[----:B--2---:R0:W-:Y:S04]  /*355c0*/  STL [R1+0x260], R10 ;  /* 0x0002600a01007387 */ /* 0x0041e80000100800 */
[----:B------:R-:W2:Y:S04]  /*355d0*/  LDL R4, [R1+0x9f4] ;  /* 0x0009f40001047983 */ /* 0x000ea80000100800 */
[----:B------:R-:W2:Y:S01]  /*355e0*/  LDL R5, [R1+0x9f8] ;  /* 0x0009f80001057983 */ /* 0x000ea20000100800 */
[----:B----4-:R-:W-:Y:S01]  /*355f0*/  PRMT R9, RZ, 0x7610, R9 ;  /* 0x00007610ff097816 */ /* 0x010fe20000000009 */
[----:B------:R-:W1:Y:S01]  /*35600*/  S2R R11, SR_TID.X ;  /* 0x00000000000b7919 */ /* 0x000e620000002100 */
        /* <DEDUP_REMOVED lines=8> */
[----:B------:R-:W4:Y:S01]  /*35690*/  LDL.LU R11, [R1+0x3754] ;  /* 0x00375400010b7983 */ /* 0x000f220000300800 */
[----:B0-----:R-:W0:Y:S03]  /*356a0*/  S2R R10, SR_TID.X ;  /* 0x00000000000a7919 */ /* 0x001e260000002100 */
[----:B--2---:R1:W-:Y:S04]  /*356b0*/  STL [R1+0x258], R9 ;  /* 0x0002580901007387 */ /* 0x0043e80000100800 */
[----:B-1----:R-:W2:Y:S04]  /*356c0*/  LDL.LU R9, [R1+0x3750] ;  /* 0x0037500001097983 */ /* 0x002ea80000300800 */
[----:B------:R-:W3:Y:S04]  /*356d0*/  LDL R4, [R1+0x9ec] ;  /* 0x0009ec0001047983 */ /* 0x000ee80000100800 */
[----:B------:R-:W3:Y:S01]  /*356e0*/  LDL R5, [R1+0x9f0] ;  /* 0x0009f00001057983 */ /* 0x000ee20000100800 */
[----:B0-----:R-:W-:-:S04]  /*356f0*/  SHF.R.U32.HI R10, RZ, 0x5, R10 ;  /* 0x00000005ff0a7819 */ /* 0x001fc8000001160a */
[----:B------:R-:W-:Y:S02]  /*35700*/  SGXT.U32 R10, R10, 0x1 ;  /* 0x000000010a0a781a */ /* 0x000fe40000000000 */
[----:B----4-:R-:W-:Y:S02]  /*35710*/  PRMT R11, RZ, 0x7610, R11 ;  /* 0x00007610ff0b7816 */ /* 0x010fe4000000000b */
[----:B------:R-:W-:-:S04]  /*35720*/  LOP3.LUT R10, R10, 0x36, RZ, 0xfc, !PT ;  /* 0x000000360a0a7812 */ /* 0x000fc800078efcff */
[----:B------:R-:W-:Y:S02]  /*35730*/  ISETP.GE.AND P0, PT, R10, UR6, PT ;  /* 0x000000060a007c0c */ /* 0x000fe4000bf06270 */
[----:B------:R-:W4:Y:S01]  /*35740*/  LDL.LU R10, [R1+0x374c] ;  /* 0x00374c00010a7983 */ /* 0x000f220000300800 */
[----:B---3--:R-:W-:-:S04]  /*35750*/  @!P1 LOP3.LUT R5, R5, R4, RZ, 0x3c, !PT ;  /* 0x0000000405059212 */ /* 0x008fc800078e3cff */
[----:B------:R-:W-:-:S04]  /*35760*/  @!P1 LOP3.LUT R4, R5, R4, RZ, 0x3c, !PT ;  /* 0x0000000405049212 */ /* 0x000fc800078e3cff */
[----:B------:R-:W-:-:S05]  /*35770*/  @!P1 LOP3.LUT R5, R5, R4, RZ, 0x3c, !PT ;  /* 0x0000000405059212 */ /* 0x000fca00078e3cff */
[----:B------:R0:W3:Y:S04]  /*35780*/  @!P1 LDG.E.U16 R11, desc[UR10][R4.64] ;  /* 0x0000000a040b9981 */ /* 0x0000e8000c1e1500 */
[----:B------:R-:W0:Y:S04]  /*35790*/  LDL R4, [R1+0x9e4] ;  /* 0x0009e40001047983 */ /* 0x000e280000100800 */
[----:B------:R-:W0:Y:S01]  /*357a0*/  LDL R5, [R1+0x9e8] ;  /* 0x0009e80001057983 */ /* 0x000e220000100800 */
[----:B----4-:R-:W-:Y:S02]  /*357b0*/  PRMT R10, RZ, 0x7610, R10 ;  /* 0x00007610ff0a7816 */ /* 0x010fe4000000000a */
[----:B0-----:R-:W-:-:S04]  /*357c0*/  @!P2 LOP3.LUT R5, R5, R4, RZ, 0x3c, !PT ;  /* 0x000000040505a212 */ /* 0x001fc800078e3cff */
[----:B------:R-:W-:-:S04]  /*357d0*/  @!P2 LOP3.LUT R4, R5, R4, RZ, 0x3c, !PT ;  /* 0x000000040504a212 */ /* 0x000fc800078e3cff */
[----:B------:R-:W-:-:S05]  /*357e0*/  @!P2 LOP3.LUT R5, R5, R4, RZ, 0x3c, !PT ;  /* 0x000000040505a212 */ /* 0x000fca00078e3cff */
[----:B------:R-:W4:Y:S04]  /*357f0*/  @!P2 LDG.E.U16 R10, desc[UR10][R4.64] ;  /* 0x0000000a040aa981 */ /* 0x000f28000c1e1500 */
[----:B---3--:R0:W-:Y:S04]  /*35800*/  STL [R1+0x254], R11 ;  /* 0x0002540b01007387 */ /* 0x0081e80000100800 */
[----:B------:R-:W3:Y:S04]  /*35810*/  LDL R4, [R1+0x9dc] ;  /* 0x0009dc0001047983 */ /* 0x000ee80000100800 */
[----:B----4-:R1:W-:Y:S04]  /*35820*/  STL [R1+0x250], R10 ;  /* 0x0002500a01007387 */ /* 0x0103e80000100800 */
[----:B------:R-:W3:Y:S01]  /*35830*/  LDL R5, [R1+0x9e0] ;  /* 0x0009e00001057983 */ /* 0x000ee20000100800 */
[----:B------:R-:W-:Y:S01]  /*35840*/  PRMT R3, RZ, 0x7610, R3 ;  /* 0x00007610ff037816 */ /* 0x000fe20000000003 */
[----:B0-----:R-:W0:Y:S01]  /*35850*/  S2R R11, SR_TID.X ;  /* 0x00000000000b7919 */ /* 0x001e220000002100 */
[----:B---3--:R-:W-:-:S04]  /*35860*/  @!P3 LOP3.LUT R5, R5, R4, RZ, 0x3c, !PT ;  /* 0x000000040505b212 */ /* 0x008fc800078e3cff */
[----:B------:R-:W-:-:S04]  /*35870*/  @!P3 LOP3.LUT R4, R5, R4, RZ, 0x3c, !PT ;  /* 0x000000040504b212 */ /* 0x000fc800078e3cff */
[----:B------:R-:W-:-:S05]  /*35880*/  @!P3 LOP3.LUT R5, R5, R4, RZ, 0x3c, !PT ;  /* 0x000000040505b212 */ /* 0x000fca00078e3cff */
[----:B------:R-:W3:Y:S01]  /*35890*/  @!P3 LDG.E.U16 R3, desc[UR10][R4.64] ;  /* 0x0000000a0403b981 */ /* 0x000ee2000c1e1500 */
[----:B0-----:R-:W-:-:S04]  /*358a0*/  SHF.R.U32.HI R11, RZ, 0x5, R11 ;  /* 0x00000005ff0b7819 */ /* 0x001fc8000001160b */
[----:B------:R-:W-:-:S04]  /*358b0*/  SGXT.U32 R11, R11, 0x1 ;  /* 0x000000010b0b781a */ /* 0x000fc80000000000 */
[----:B------:R-:W-:-:S04]  /*358c0*/  LOP3.LUT R11, R11, 0x38, RZ, 0xfc, !PT ;  /* 0x000000380b0b7812 */ /* 0x000fc800078efcff */
[----:B------:R-:W-:Y:S02]  /*358d0*/  ISETP.GE.AND P1, PT, R11, UR6, PT ;  /* 0x000000060b007c0c */ /* 0x000fe4000bf26270 */
[----:B------:R-:W4:Y:S04]  /*358e0*/  LDL.LU R11, [R1+0x3748] ;  /* 0x00374800010b7983 */ /* 0x000f280000300800 */
[----:B---3--:R0:W-:Y:S04]  /*358f0*/  STL [R1+0x24c], R3 ;  /* 0x00024c0301007387 */ /* 0x0081e80000100800 */
[----:B------:R-:W3:Y:S04]  /*35900*/  LDL R4, [R1+0x9d4] ;  /* 0x0009d40001047983 */ /* 0x000ee80000100800 */
[----:B------:R-:W3:Y:S01]  /*35910*/  LDL R5, [R1+0x9d8] ;  /* 0x0009d80001057983 */ /* 0x000ee20000100800 */
[----:B------:R-:W-:-:S02]  /*35920*/  PRMT R0, RZ, 0x7610, R0 ;  /* 0x00007610ff007816 */ /* 0x000fc40000000000 */
[----:B---3--:R-:W-:-:S04]  /*35930*/  @!P0 LOP3.LUT R5, R5, R4, RZ, 0x3c, !PT ;  /* 0x0000000405058212 */ /* 0x008fc800078e3cff */
[----:B------:R-:W-:-:S04]  /*35940*/  @!P0 LOP3.LUT R4, R5, R4, RZ, 0x3c, !PT ;  /* 0x0000000405048212 */ /* 0x000fc800078e3cff */
[----:B------:R-:W-:-:S05]  /*35950*/  @!P0 LOP3.LUT R5, R5, R4, RZ, 0x3c, !PT ;  /* 0x0000000405058212 */ /* 0x000fca00078e3cff */
[----:B------:R-:W3:Y:S04]  /*35960*/  @!P0 LDG.E.U16 R0, desc[UR10][R4.64] ;  /* 0x0000000a04008981 */ /* 0x000ee8000c1e1500 */
[----:B------:R-:W4:Y:S04]  /*35970*/  LDL R4, [R1+0x9cc] ;  /* 0x0009cc0001047983 */ /* 0x000f280000100800 */
[----:B---3--:R3:W-:Y:S04]  /*35980*/  STL [R1+0x248], R0 ;  /* 0x0002480001007387 */ /* 0x0087e80000100800 */
[----:B------:R-:W4:Y:S01]  /*35990*/  LDL R5, [R1+0x9d0] ;  /* 0x0009d00001057983 */ /* 0x000f220000100800 */
[----:B--2---:R-:W-:Y:S01]  /*359a0*/  PRMT R9, RZ, 0x7610, R9 ;  /* 0x00007610ff097816 */ /* 0x004fe20000000009 */
[----:B-1----:R-:W1:Y:S02]  /*359b0*/  S2R R10, SR_TID.X ;  /* 0x00000000000a7919 */ /* 0x002e640000002100 */
[----:B-1----:R-:W-:-:S04]  /*359c0*/  SHF.R.U32.HI R10, RZ, 0x5, R10 ;  /* 0x00000005ff0a7819 */ /* 0x002fc8000001160a */
[----:B------:R-:W-:Y:S02]  /*359d0*/  SGXT.U32 R10, R10, 0x1 ;  /* 0x000000010a0a781a */ /* 0x000fe40000000000 */
[----:B----4-:R-:W-:-:S04]  /*359e0*/  @!P1 LOP3.LUT R5, R5, R4, RZ, 0x3c, !PT ;  /* 0x0000000405059212 */ /* 0x010fc800078e3cff */
[----:B------:R-:W-:-:S04]  /*359f0*/  @!P1 LOP3.LUT R4, R5, R4, RZ, 0x3c, !PT ;  /* 0x0000000405049212 */ /* 0x000fc800078e3cff */
[----:B------:R-:W-:-:S05]  /*35a00*/  @!P1 LOP3.LUT R5, R5, R4, RZ, 0x3c, !PT ;  /* 0x0000000405059212 */ /* 0x000fca00078e3cff */
[----:B------:R-:W2:Y:S01]  /*35a10*/  @!P1 LDG.E.U16 R9, desc[UR10][R4.64] ;  /* 0x0000000a04099981 */ /* 0x000ea2000c1e1500 */
[----:B0-----:R-:W-:Y:S02]  /*35a20*/  LOP3.LUT R3, R10, 0x3a, RZ, 0xfc, !PT ;  /* 0x0000003a0a037812 */ /* 0x001fe400078efcff */
[----:B------:R-:W0:Y:S02]  /*35a30*/  S2R R10, SR_TID.X ;  /* 0x00000000000a7919 */ /* 0x000e240000002100 */
[----:B0-----:R-:W-:-:S04]  /*35a40*/  SHF.R.U32.HI R10, RZ, 0x5, R10 ;  /* 0x00000005ff0a7819 */ /* 0x001fc8000001160a */
[----:B------:R-:W-:-:S04]  /*35a50*/  SGXT.U32 R10, R10, 0x1 ;  /* 0x000000010a0a781a */ /* 0x000fc80000000000 */
[----:B---3--:R-:W-:-:S04]  /*35a60*/  LOP3.LUT R0, R10, 0x3c, RZ, 0xfc, !PT ;  /* 0x0000003c0a007812 */ /* 0x008fc800078efcff */
[----:B------:R-:W-:Y:S02]  /*35a70*/  ISETP.GE.AND P3, PT, R0, UR6, PT ;  /* 0x0000000600007c0c */ /* 0x000fe4000bf66270 */
[----:B------:R-:W3:Y:S04]  /*35a80*/  LDL.LU R0, [R1+0xaac] ;  /* 0x000aac0001007983 */ /* 0x000ee80000300800 */
[----:B--2---:R0:W-:Y:S04]  /*35a90*/  STL [R1+0x244], R9 ;  /* 0x0002440901007387 */ /* 0x0041e80000100800 */
[----:B0-----:R-:W2:Y:S04]  /*35aa0*/  LDL.LU R9, [R1+0x3744] ;  /* 0x0037440001097983 */ /* 0x001ea80000300800 */
[----:B------:R-:W4:Y:S04]  /*35ab0*/  LDL R4, [R1+0x9c4] ;  /* 0x0009c40001047983 */ /* 0x000f280000100800 */
[----:B------:R-:W4:Y:S01]  /*35ac0*/  LDL R5, [R1+0x9c8] ;  /* 0x0009c80001057983 */ /* 0x000f220000100800 */
[----:B------:R-:W-:-:S02]  /*35ad0*/  ISETP.GE.AND P2, PT, R3, UR6, PT ;  /* 0x0000000603007c0c */ /* 0x000fc4000bf46270 */
[----:B------:R-:W-:Y:S02]  /*35ae0*/  PRMT R11, RZ, 0x7610, R11 ;  /* 0x00007610ff0b7816 */ /* 0x000fe4000000000b */
[----:B------:R-:W-:-:S04]  /*35af0*/  LOP3.LUT R10, R10, 0x3e, RZ, 0xfc, !PT ;  /* 0x0000003e0a0a7812 */ /* 0x000fc800078efcff */
[----:B------:R-:W-:Y:S02]  /*35b00*/  ISETP.GE.AND P4, PT, R10, UR6, PT ;  /* 0x000000060a007c0c */ /* 0x000fe4000bf86270 */
[----:B------:R-:W0:Y:S03]  /*35b10*/  S2R R10, SR_TID.X ;  /* 0x00000000000a7919 */ /* 0x000e260000002100 */
[----:B----4-:R-:W-:-:S04]  /*35b20*/  @!P2 LOP3.LUT R5, R5, R4, RZ, 0x3c, !PT ;  /* 0x000000040505a212 */ /* 0x010fc800078e3cff */
[----:B------:R-:W-:-:S04]  /*35b30*/  @!P2 LOP3.LUT R4, R5, R4, RZ, 0x3c, !PT ;  /* 0x000000040504a212 */ /* 0x000fc800078e3cff */
[----:B------:R-:W-:-:S05]  /*35b40*/  @!P2 LOP3.LUT R5, R5, R4, RZ, 0x3c, !PT ;  /* 0x000000040505a212 */ /* 0x000fca00078e3cff */
[----:B------:R-:W4:Y:S01]  /*35b50*/  @!P2 LDG.E.U16 R11, desc[UR10][R4.64] ;  /* 0x0000000a040ba981 */ /* 0x000f22000c1e1500 */
[----:B0-----:R-:W-:-:S04]  /*35b60*/  LOP3.LUT R10, R10, 0x3f, RZ, 0xc0, !PT ;  /* 0x0000003f0a0a7812 */ /* 0x001fc800078ec0ff */
[----:B------:R-:W-:Y:S02]  /*35b70*/  ISETP.GE.AND P1, PT, R10, UR6, PT ;  /* 0x000000060a007c0c */ /* 0x000fe4000bf26270 */
[----:B------:R-:W3:Y:S04]  /*35b80*/  LDL.LU R10, [R1+0x3740] ;  /* 0x00374000010a7983 */ /* 0x000ee80000300800 */
[----:B----4-:R0:W-:Y:S04]  /*35b90*/  STL [R1+0x240], R11 ;  /* 0x0002400b01007387 */ /* 0x0101e80000100800 */
[----:B0-----:R-:W4:Y:S04]  /*35ba0*/  LDL.LU R11, [R1+0x373c] ;  /* 0x00373c00010b7983 */ /* 0x001f280000300800 */
[----:B------:R-:W3:Y:S04]  /*35bb0*/  LDL R4, [R1+0x9bc] ;  /* 0x0009bc0001047983 */ /* 0x000ee80000100800 */
[----:B------:R-:W3:Y:S01]  /*35bc0*/  LDL R5, [R1+0x9c0] ;  /* 0x0009c00001057983 */ /* 0x000ee20000100800 */
[----:B--2---:R-:W-:-:S02]  /*35bd0*/  PRMT R9, RZ, 0x7610, R9 ;  /* 0x00007610ff097816 */ /* 0x004fc40000000009 */
[----:B---3--:R-:W-:-:S04]  /*35be0*/  @!P3 LOP3.LUT R5, R5, R4, RZ, 0x3c, !PT ;  /* 0x000000040505b212 */ /* 0x008fc800078e3cff */
[----:B------:R-:W-:-:S04]  /*35bf0*/  @!P3 LOP3.LUT R4, R5, R4, RZ, 0x3c, !PT ;  /* 0x000000040504b212 */ /* 0x000fc800078e3cff */
[----:B------:R-:W-:-:S05]  /*35c00*/  @!P3 LOP3.LUT R5, R5, R4, RZ, 0x3c, !PT ;  /* 0x000000040505b212 */ /* 0x000fca00078e3cff */
[----:B------:R-:W2:Y:S04]  /*35c10*/  @!P3 LDG.E.U16 R9, desc[UR10][R4.64] ;  /* 0x0000000a0409b981 */ /* 0x000ea8000c1e1500 */
[----:B--2---:R0:W-:Y:S04]  /*35c20*/  STL [R1+0x23c], R9 ;  /* 0x00023c0901007387 */ /* 0x0041e80000100800 */
[----:B0-----:R-:W2:Y:S04]  /*35c30*/  LDL.LU R9, [R1+0x3738] ;  /* 0x0037380001097983 */ /* 0x001ea80000300800 */
[----:B------:R-:W3:Y:S04]  /*35c40*/  LDL R4, [R1+0x9b4] ;  /* 0x0009b40001047983 */ /* 0x000ee80000100800 */
[----:B------:R-:W3:Y:S01]  /*35c50*/  LDL R5, [R1+0x9b8] ;  /* 0x0009b80001057983 */ /* 0x000ee20000100800 */
[----:B------:R-:W-:-:S02]  /*35c60*/  PRMT R10, RZ, 0x7610, R10 ;  /* 0x00007610ff0a7816 */ /* 0x000fc4000000000a */
[----:B---3--:R-:W-:-:S04]  /*35c70*/  @!P4 LOP3.LUT R5, R5, R4, RZ, 0x3c, !PT ;  /* 0x000000040505c212 */ /* 0x008fc800078e3cff */
[----:B------:R-:W-:-:S04]  /*35c80*/  @!P4 LOP3.LUT R4, R5, R4, RZ, 0x3c, !PT ;  /* 0x000000040504c212 */ /* 0x000fc800078e3cff */
[----:B------:R-:W-:-:S05]  /*35c90*/  @!P4 LOP3.LUT R5, R5, R4, RZ, 0x3c, !PT ;  /* 0x000000040505c212 */ /* 0x000fca00078e3cff */
[----:B------:R-:W3:Y:S01]  /*35ca0*/  @!P4 LDG.E.U16 R10, desc[UR10][R4.64] ;  /* 0x0000000a040ac981 */ /* 0x000ee2000c1e1500 */
[----:B------:R-:W0:Y:S03]  /*35cb0*/  S2R R3, SR_TID.X ;  /* 0x0000000000037919 */ /* 0x000e260000002100 */
[----:B---3--:R1:W-:Y:S04]  /*35cc0*/  STL [R1+0x238], R10 ;  /* 0x0002380a01007387 */ /* 0x0083e80000100800 */
[----:B-1----:R-:W3:Y:S04]  /*35cd0*/  LDL.LU R10, [R1+0x3734] ;  /* 0x00373400010a7983 */ /* 0x002ee80000300800 */
[----:B------:R-:W2:Y:S01]  /*35ce0*/  LDL R5, [R1+0xab0] ;  /* 0x000ab00001057983 */ /* 0x000ea20000100800 */
[----:B0-----:R-:W-:-:S04]  /*35cf0*/  SHF.R.U32.HI R3, RZ, 0x5, R3 ;  /* 0x00000005ff037819 */ /* 0x001fc80000011603 */
[----:B------:R-:W-:-:S04]  /*35d00*/  SGXT.U32 R3, R3, 0x1 ;  /* 0x000000010303781a */ /* 0x000fc80000000000 */
[----:B------:R-:W-:Y:S02]  /*35d10*/  ISETP.GE.AND P0, PT, R3, UR6, PT ;  /* 0x0000000603007c0c */ /* 0x000fe4000bf06270 */
[----:B----4-:R-:W-:-:S11]  /*35d20*/  PRMT R11, RZ, 0x7610, R11 ;  /* 0x00007610ff0b7816 */ /* 0x010fd6000000000b */
[----:B--2---:R-:W-:Y:S02]  /*35d30*/  @!P0 IMAD.MOV.U32 R4, RZ, RZ, R5 ;  /* 0x000000ffff048224 */ /* 0x004fe400078e0005 */
[----:B------:R-:W-:-:S05]  /*35d40*/  @!P0 IMAD.MOV.U32 R5, RZ, RZ, R0 ;  /* 0x000000ffff058224 */ /* 0x000fca00078e0000 */
[----:B------:R-:W2:Y:S04]  /*35d50*/  @!P0 LDG.E.U16 R11, desc[UR10][R4.64] ;  /* 0x0000000a040b8981 */ /* 0x000ea8000c1e1500 */
[----:B------:R-:W-:Y:S01]  /*35d60*/  STL [R1+0x1b5c], R0 ;  /* 0x001b5c0001007387 */ /* 0x000fe20000100800 */
[----:B------:R-:W-:Y:S01]  /*35d70*/  PRMT R9, RZ, 0x7610, R9 ;  /* 0x00007610ff097816 */ /* 0x000fe20000000009 */
[----:B------:R-:W-:Y:S06]  /*35d80*/  BAR.SYNC.DEFER_BLOCKING 0x0 ;  /* 0x0000000000007b1d */ /* 0x000fec0000010000 */
[----:B--2---:R0:W-:Y:S04]  /*35d90*/  STL [R1+0x25c], R11 ;  /* 0x00025c0b01007387 */ /* 0x0041e80000100800 */
[----:B0-----:R-:W2:Y:S04]  /*35da0*/  LDL.LU R11, [R1+0x3730] ;  /* 0x00373000010b7983 */ /* 0x001ea80000300800 */
[----:B------:R-:W4:Y:S04]  /*35db0*/  LDL R4, [R1+0x19c4] ;  /* 0x0019c40001047983 */ /* 0x000f280000100800 */
[----:B------:R-:W4:Y:S02]  /*35dc0*/  LDL R5, [R1+0x19c8] ;  /* 0x0019c80001057983 */ /* 0x000f240000100800 */
[----:B----4-:R-:W-:-:S04]  /*35dd0*/  @!P1 LOP3.LUT R5, R5, R4, RZ, 0x3c, !PT ;  /* 0x0000000405059212 */ /* 0x010fc800078e3cff */
[----:B------:R-:W-:-:S04]  /*35de0*/  @!P1 LOP3.LUT R4, R5, R4, RZ, 0x3c, !PT ;  /* 0x0000000405049212 */ /* 0x000fc800078e3cff */
[----:B------:R-:W-:-:S05]  /*35df0*/  @!P1 LOP3.LUT R5, R5, R4, RZ, 0x3c, !PT ;  /* 0x0000000405059212 */ /* 0x000fca00078e3cff */
[----:B------:R-:W4:Y:S04]  /*35e00*/  @!P1 LDG.E.U16 R9, desc[UR10][R4.64] ;  /* 0x0000000a04099981 */ /* 0x000f28000c1e1500 */
[----:B----4-:R0:W-:Y:S04]  /*35e10*/  STL [R1+0x234], R9 ;  /* 0x0002340901007387 */ /* 0x0101e80000100800 */
[----:B0-----:R-:W4:Y:S04]  /*35e20*/  LDL.LU R9, [R1+0x372c] ;  /* 0x00372c0001097983 */ /* 0x001f280000300800 */
[----:B------:R-:W2:Y:S04]  /*35e30*/  LDL R4, [R1+0x19a4] ;  /* 0x0019a40001047983 */ /* 0x000ea80000100800 */
[----:B------:R-:W2:Y:S01]  /*35e40*/  LDL R5, [R1+0x19a8] ;  /* 0x0019a80001057983 */ /* 0x000ea20000100800 */
[----:B---3--:R-:W-:-:S02]  /*35e50*/  PRMT R10, RZ, 0x7610, R10 ;  /* 0x00007610ff0a7816 */ /* 0x008fc4000000000a */
[----:B--2---:R-:W-:-:S04]  /*35e60*/  @!P1 LOP3.LUT R5, R5, R4, RZ, 0x3c, !PT ;  /* 0x0000000405059212 */ /* 0x004fc800078e3cff */
        /* <DEDUP_REMOVED lines=11> */
[----:B------:R-:W3:Y:S04]  /*35f20*/  @!P1 LDG.E.U16 R11, desc[UR10][R4.64] ;  /* 0x0000000a040b9981 */ /* 0x000ee8000c1e1500 */
[----:B---3--:R0:W-:Y:S04]  /*35f30*/  STL [R1+0x22c], R11 ;  /* 0x00022c0b01007387 */ /* 0x0081e80000100800 */
[----:B0-----:R-:W3:Y:S04]  /*35f40*/  LDL.LU R11, [R1+0x3724] ;  /* 0x00372400010b7983 */ /* 0x001ee80000300800 */
[----:B------:R-:W4:Y:S04]  /*35f50*/  LDL R4, [R1+0x1924] ;  /* 0x0019240001047983 */ /* 0x000f280000100800 */
[----:B------:R-:W4:Y:S01]  /*35f60*/  LDL R5, [R1+0x1928] ;  /* 0x0019280001057983 */ /* 0x000f220000100800 */
[----:B--2---:R-:W-:-:S02]  /*35f70*/  PRMT R10, RZ, 0x7610, R10 ;  /* 0x00007610ff0a7816 */ /* 0x004fc4000000000a */
[----:B----4-:R-:W-:-:S04]  /*35f80*/  @!P1 LOP3.LUT R5, R5, R4, RZ, 0x3c, !PT ;  /* 0x0000000405059212 */ /* 0x010fc800078e3cff */
[----:B------:R-:W-:-:S04]  /*35f90*/  @!P1 LOP3.LUT R4, R5, R4, RZ, 0x3c, !PT ;  /* 0x0000000405049212 */ /* 0x000fc800078e3cff */
[----:B------:R-:W-:-:S05]  /*35fa0*/  @!P1 LOP3.LUT R5, R5, R4, RZ, 0x3c, !PT ;  /* 0x0000000405059212 */ /* 0x000fca00078e3cff */
[----:B------:R-:W2:Y:S04]  /*35fb0*/  @!P1 LDG.E.U16 R10, desc[UR10][R4.64] ;  /* 0x0000000a040a9981 */ /* 0x000ea8000c1e1500 */
[----:B--2---:R0:W-:Y:S04]  /*35fc0*/  STL [R1+0x228], R10 ;  /* 0x0002280a01007387 */ /* 0x0041e80000100800 */
[----:B0-----:R-:W2:Y:S04]  /*35fd0*/  LDL.LU R10, [R1+0x3720] ;  /* 0x00372000010a7983 */ /* 0x001ea80000300800 */
[----:B------:R-:W4:Y:S04]  /*35fe0*/  LDL R4, [R1+0x18e4] ;  /* 0x0018e40001047983 */ /* 0x000f280000100800 */
[----:B------:R-:W4:Y:S01]  /*35ff0*/  LDL R5, [R1+0x18e8] ;  /* 0x0018e80001057983 */ /* 0x000f220000100800 */
[----:B---3--:R-:W-:-:S02]  /*36000*/  PRMT R11, RZ, 0x7610, R11 ;  /* 0x00007610ff0b7816 */ /* 0x008fc4000000000b */
[----:B----4-:R-:W-:-:S04]  /*36010*/  @!P1 LOP3.LUT R5, R5, R4, RZ, 0x3c, !PT ;  /* 0x0000000405059212 */ /* 0x010fc800078e3cff */
        /* <DEDUP_REMOVED lines=488> */
[----:B------:R-:W4:Y:S04]  /*37ea0*/  @!P1 LDG.E.U16 R9, desc[UR10][R4.64] ;  /* 0x0000000a04099981 */ /* 0x000f28000c1e1500 */
[----:B----4-:R0:W-:Y:S04]  /*37eb0*/  STL [R1+0x64], R9 ;  /* 0x0000640901007387 */ /* 0x0101e80000100800 */
[----:B0-----:R-:W4:Y:S04]  /*37ec0*/  LDL.LU R9, [R1+0x3644] ;  /* 0x0036440001097983 */ /* 0x001f280000300800 */
        /* <DEDUP_REMOVED lines=9> */
[----:B------:R-:W2:Y:S04]  /*37f60*/  LDL R4, [R1+0xae8] ;  /* 0x000ae80001047983 */ /* 0x000ea80000100800 */
[----:B------:R-:W2:Y:S01]  /*37f70*/  LDL R5, [R1+0x19d0] ;  /* 0x0019d00001057983 */ /* 0x000ea20000100800 */
[----:B------:R-:W-:-:S02]  /*37f80*/  PRMT R11, RZ, 0x7610, R11 ;  /* 0x00007610ff0b7816 */ /* 0x000fc4000000000b */
[----:B--2---:R-:W-:-:S04]  /*37f90*/  @!P1 LOP3.LUT R5, R5, R4, RZ, 0x3c, !PT ;  /* 0x0000000405059212 */ /* 0x004fc800078e3cff */
[----:B------:R-:W-:-:S04]  /*37fa0*/  @!P1 LOP3.LUT R4, R5, R4, RZ, 0x3c, !PT ;  /* 0x0000000405049212 */ /* 0x000fc800078e3cff */
[----:B------:R-:W-:-:S05]  /*37fb0*/  @!P1 LOP3.LUT R5, R5, R4, RZ, 0x3c, !PT ;  /* 0x0000000405059212 */ /* 0x000fca00078e3cff */
[----:B------:R-:W2:Y:S04]  /*37fc0*/  @!P1 LDG.E.U16 R11, desc[UR10][R4.64] ;  /* 0x0000000a040b9981 */ /* 0x000ea8000c1e1500 */
[----:B------:R-:W4:Y:S04]  /*37fd0*/  LDL R4, [R1+0x19d4] ;  /* 0x0019d40001047983 */ /* 0x000f280000100800 */
[----:B------:R-:W4:Y:S01]  /*37fe0*/  LDL R5, [R1+0x1a10] ;  /* 0x001a100001057983 */ /* 0x000f220000100800 */
[----:B------:R-:W-:-:S03]  /*37ff0*/  PRMT R10, RZ, 0x7610, R10 ;  /* 0x00007610ff0a7816 */ /* 0x000fc6000000000a */
[----:B--2---:R-:W-:Y:S01]  /*38000*/  STL [R1+0x350c], R11 ;  /* 0x00350c0b01007387 */ /* 0x004fe20000100800 */
[----:B----4-:R-:W-:-:S04]  /*38010*/  @!P1 LOP3.LUT R5, R5, R4, RZ, 0x3c, !PT ;  /* 0x0000000405059212 */ /* 0x010fc800078e3cff */
        /* <DEDUP_REMOVED lines=13> */
[----:B---3--:R-:W-:-:S03]  /*380f0*/  PRMT R8, RZ, 0x7610, R8 ;  /* 0x00007610ff087816 */ /* 0x008fc60000000008 */
[----:B--2---:R-:W-:Y:S01]  /*38100*/  STL [R1+0x3514], R9 ;  /* 0x0035140901007387 */ /* 0x004fe20000100800 */
[----:B----4-:R-:W-:-:S04]  /*38110*/  @!P1 LOP3.LUT R5, R5, R4, RZ, 0x3c, !PT ;  /* 0x0000000405059212 */ /* 0x010fc800078e3cff */
[----:B------:R-:W-:-:S04]  /*38120*/  @!P1 LOP3.LUT R4, R5, R4, RZ, 0x3c, !PT ;  /* 0x0000000405049212 */ /* 0x000fc800078e3cff */
        /* <DEDUP_REMOVED lines=9> */
[----:B--2---:R-:W-:Y:S04]  /*381c0*/  STL [R1+0x3518], R8 ;  /* 0x0035180801007387 */ /* 0x004fe80000100800 */
[----:B---3--:R0:W-:Y:S04]  /*381d0*/  STL [R1+0x158], R13 ;  /* 0x0001580d01007387 */ /* 0x0081e80000100800 */
        /* <DEDUP_REMOVED lines=437> */
[----:B------:R-:W4:Y:S04]  /*39d30*/  @!P1 LDG.E.U16 R7, desc[UR10][R4.64] ;  /* 0x0000000a04079981 */ /* 0x000f28000c1e1500 */
[----:B--2---:R0:W-:Y:S04]  /*39d40*/  STL [R1+0x98], R13 ;  /* 0x0000980d01007387 */ /* 0x0041e80000100800 */
[----:B0-----:R-:W2:Y:S04]  /*39d50*/  LDL R13, [R1+0xc60] ;  /* 0x000c6000010d7983 */ /* 0x001ea80000100800 */
        /* <DEDUP_REMOVED lines=35> */
[----:B------:R-:W3:Y:S01]  /*39f90*/  @!P1 LDG.E.U16 R2, desc[UR10][R4.64] ;  /* 0x0000000a04029981 */ /* 0x000ee2000c1e1500 */
[----:B------:R-:W-:-:S03]  /*39fa0*/  PRMT R12, RZ, 0x7610, R12 ;  /* 0x00007610ff0c7816 */ /* 0x000fc6000000000c */
[----:B---3--:R0:W-:Y:S04]  /*39fb0*/  STL [R1+0x84], R2 ;  /* 0x0000840201007387 */ /* 0x0081e80000100800 */
[----:B0-----:R-:W3:Y:S04]  /*39fc0*/  LDL.LU R2, [R1+0x356c] ;  /* 0x00356c0001027983 */ /* 0x001ee80000300800 */
[----:B------:R-:W2:Y:S01]  /*39fd0*/  LDL R5, [R1+0xc5c] ;  /* 0x000c5c0001057983 */ /* 0x000ea20000100800 */
[----:B------:R-:W-:Y:S01]  /*39fe0*/  @!P1 IMAD.MOV.U32 R4, RZ, RZ, R13 ;  /* 0x000000ffff049224 */ /* 0x000fe200078e000d */
[----:B------:R-:W-:-:S02]  /*39ff0*/  PRMT R29, RZ, 0x7610, R29 ;  /* 0x00007610ff1d7816 */ /* 0x000fc4000000001d */
[----:B------:R-:W4:Y:S04]  /*3a000*/  LDL R13, [R1+0xae4] ;  /* 0x000ae400010d7983 */ /* 0x000f280000100800 */
[----:B--2---:R0:W2:Y:S04]  /*3a010*/  @!P1 LDG.E.U16 R12, desc[UR10][R4.64] ;  /* 0x0000000a040c9981 */ /* 0x0040a8000c1e1500 */
[----:B------:R-:W0:Y:S04]  /*3a020*/  LDL R4, [R1+0xc1c] ;  /* 0x000c1c0001047983 */ /* 0x000e280000100800 */
[----:B------:R-:W0:Y:S02]  /*3a030*/  LDL R5, [R1+0xc20] ;  /* 0x000c200001057983 */ /* 0x000e240000100800 */
[----:B0-----:R-:W-:-:S04]  /*3a040*/  @!P1 LOP3.LUT R5, R5, R4, RZ, 0x3c, !PT ;  /* 0x0000000405059212 */ /* 0x001fc800078e3cff */
[----:B------:R-:W-:-:S04]  /*3a050*/  @!P1 LOP3.LUT R4, R5, R4, RZ, 0x3c, !PT ;  /* 0x0000000405049212 */ /* 0x000fc800078e3cff */
[----:B------:R-:W-:-:S05]  /*3a060*/  @!P1 LOP3.LUT R5, R5, R4, RZ, 0x3c, !PT ;  /* 0x0000000405059212 */ /* 0x000fca00078e3cff */
[----:B------:R-:W3:Y:S04]  /*3a070*/  @!P1 LDG.E.U16 R29, desc[UR10][R4.64] ;  /* 0x0000000a041d9981 */ /* 0x000ee8000c1e1500 */
[----:B--2---:R0:W-:Y:S04]  /*3a080*/  STL [R1+0x80], R12 ;  /* 0x0000800c01007387 */ /* 0x0041e80000100800 */
[----:B0-----:R-:W4:Y:S04]  /*3a090*/  LDL R12, [R1+0x19d8] ;  /* 0x0019d800010c7983 */ /* 0x001f280000100800 */
        /* <DEDUP_REMOVED lines=36> */
[----:B------:R-:W-:-:S06]  /*3a2e0*/  PRMT R6, RZ, 0x7610, R6 ;  /* 0x00007610ff067816 */ /* 0x000fcc0000000006 */
[----:B------:R-:W4:Y:S04]  /*3a2f0*/  @!P1 LDG.E.U16 R6, desc[UR10][R12.64] ;  /* 0x0000000a0c069981 */ /* 0x000f28000c1e1500 */
[----:B---3--:R-:W-:Y:S04]  /*3a300*/  STL [R1+0x34e0], R7 ;  /* 0x0034e00701007387 */ /* 0x008fe80000100800 */
[----:B------:R-:W3:Y:S04]  /*3a310*/  LDL R12, [R1+0x19dc] ;  /* 0x0019dc00010c7983 */ /* 0x000ee80000100800 */
[----:B------:R-:W3:Y:S01]  /*3a320*/  LDL R13, [R1+0x1a18] ;  /* 0x001a1800010d7983 */ /* 0x000ee20000100800 */
[----:B------:R-:W-:-:S03]  /*3a330*/  PRMT R5, RZ, 0x7610, R5 ;  /* 0x00007610ff057816 */ /* 0x000fc60000000005 */
[----:B----4-:R-:W-:Y:S01]  /*3a340*/  STL [R1+0x34e4], R6 ;  /* 0x0034e40601007387 */ /* 0x010fe20000100800 */
[----:B---3--:R-:W-:-:S04]  /*3a350*/  @!P1 LOP3.LUT R13, R13, R12, RZ, 0x3c, !PT ;  /* 0x0000000c0d0d9212 */ /* 0x008fc800078e3cff */
[----:B------:R-:W-:-:S04]  /*3a360*/  @!P1 LOP3.LUT R12, R13, R12, RZ, 0x3c, !PT ;  /* 0x0000000c0d0c9212 */ /* 0x000fc800078e3cff */
[----:B------:R-:W-:-:S05]  /*3a370*/  @!P1 LOP3.LUT R13, R13, R12, RZ, 0x3c, !PT ;  /* 0x0000000c0d0d9212 */ /* 0x000fca00078e3cff */
[----:B------:R-:W3:Y:S04]  /*3a380*/  @!P1 LDG.E.U16 R5, desc[UR10][R12.64] ;  /* 0x0000000a0c059981 */ /* 0x000ee8000c1e1500 */
[----:B------:R-:W4:Y:S04]  /*3a390*/  LDL R12, [R1+0x1a1c] ;  /* 0x001a1c00010c7983 */ /* 0x000f280000100800 */
[----:B------:R-:W4:Y:S01]  /*3a3a0*/  LDL R13, [R1+0x1a58] ;  /* 0x001a5800010d7983 */ /* 0x000f220000100800 */
[----:B------:R-:W-:-:S03]  /*3a3b0*/  PRMT R4, RZ, 0x7610, R4 ;  /* 0x00007610ff047816 */ /* 0x000fc60000000004 */
[----:B---3--:R-:W-:Y:S01]  /*3a3c0*/  STL [R1+0x34e8], R5 ;  /* 0x0034e80501007387 */ /* 0x008fe20000100800 */
[----:B----4-:R-:W-:-:S04]  /*3a3d0*/  @!P1 LOP3.LUT R13, R13, R12, RZ, 0x3c, !PT ;  /* 0x0000000c0d0d9212 */ /* 0x010fc800078e3cff */
        /* <DEDUP_REMOVED lines=10> */
[----:B------:R0:W3:Y:S04]  /*3a480*/  @!P1 LDG.E.U16 R3, desc[UR10][R12.64] ;  /* 0x0000000a0c039981 */ /* 0x0000e8000c1e1500 */
[----:B------:R-:W0:Y:S04]  /*3a490*/  LDL R12, [R1+0xac8] ;  /* 0x000ac800010c7983 */ /* 0x000e280000100800 */
[----:B------:R-:W0:Y:S01]  /*3a4a0*/  LDL R13, [R1+0x19c0] ;  /* 0x0019c000010d7983 */ /* 0x000e220000100800 */
[----:B------:R-:W-:Y:S02]  /*3a4b0*/  PRMT R25, RZ, 0x7610, R25 ;  /* 0x00007610ff197816 */ /* 0x000fe40000000019 */
[----:B0-----:R-:W-:-:S04]  /*3a4c0*/  @!P1 LOP3.LUT R13, R13, R12, RZ, 0x3c, !PT ;  /* 0x0000000c0d0d9212 */ /* 0x001fc800078e3cff */
[----:B------:R-:W-:-:S04]  /*3a4d0*/  @!P1 LOP3.LUT R12, R13, R12, RZ, 0x3c, !PT ;  /* 0x0000000c0d0c9212 */ /* 0x000fc800078e3cff */
[----:B------:R-:W-:-:S05]  /*3a4e0*/  @!P1 LOP3.LUT R13, R13, R12, RZ, 0x3c, !PT ;  /* 0x0000000c0d0d9212 */ /* 0x000fca00078e3cff */
[----:B------:R-:W4:Y:S04]  /*3a4f0*/  @!P1 LDG.E.U16 R25, desc[UR10][R12.64] ;  /* 0x0000000a0c199981 */ /* 0x000f28000c1e1500 */
[----:B---3--:R-:W-:Y:S04]  /*3a500*/  STL [R1+0x34f0], R3 ;  /* 0x0034f00301007387 */ /* 0x008fe80000100800 */
[----:B----4-:R0:W-:Y:S04]  /*3a510*/  STL [R1+0x58], R25 ;  /* 0x0000581901007387 */ /* 0x0101e80000100800 */
        /* <DEDUP_REMOVED lines=25> */
[----:B0-----:R-:W2:Y:S04]  /*3a6b0*/  LDL R11, [R1+0x17d8] ;  /* 0x0017d800010b7983 */ /* 0x001ea80000100800 */
        /* <DEDUP_REMOVED lines=35> */
[----:B------:R-:W4:Y:S01]  /*3a8f0*/  @!P1 LDG.E.U16 R19, desc[UR10][R12.64] ;  /* 0x0000000a0c139981 */ /* 0x000f22000c1e1500 */
[----:B------:R-:W-:-:S03]  /*3a900*/  PRMT R21, RZ, 0x7610, R21 ;  /* 0x00007610ff157816 */ /* 0x000fc60000000015 */
[----:B----4-:R0:W-:Y:S04]  /*3a910*/  STL [R1+0x3c], R19 ;  /* 0x00003c1301007387 */ /* 0x0101e80000100800 */
[----:B0-----:R-:W4:Y:S04]  /*3a920*/  LDL.LU R19, [R1+0x3540] ;  /* 0x0035400001137983 */ /* 0x001f280000300800 */
[----:B------:R-:W2:Y:S01]  /*3a930*/  LDL R13, [R1+0x17d4] ;  /* 0x0017d400010d7983 */ /* 0x000ea20000100800 */
[----:B------:R-:W-:-:S03]  /*3a940*/  @!P1 IMAD.MOV.U32 R12, RZ, RZ, R11 ;  /* 0x000000ffff0c9224 */ /* 0x000fc600078e000b */
[----:B------:R-:W3:Y:S04]  /*3a950*/  LDL R11, [R1+0x1698] ;  /* 0x00169800010b7983 */ /* 0x000ee80000100800 */
[----:B--2---:R-:W2:Y:S04]  /*3a960*/  @!P1 LDG.E.U16 R21, desc[UR10][R12.64] ;  /* 0x0000000a0c159981 */ /* 0x004ea8000c1e1500 */
        /* <DEDUP_REMOVED lines=23> */
[----:B------:R-:W-:Y:S01]  /*3aae0*/  @!P1 LOP3.LUT R13, R13, R12, RZ, 0x3c, !PT ;  /* 0x0000000c0d0d9212 */ /* 0x000fe200078e3cff */
[----:B---3--:R0:W-:Y:S04]  /*3aaf0*/  STL [R1+0x30], R15 ;  /* 0x0000300f01007387 */ /* 0x0081e80000100800 */
[----:B------:R1:W3:Y:S01]  /*3ab00*/  @!P1 LDG.E.U16 R14, desc[UR10][R12.64] ;  /* 0x0000000a0c0e9981 */ /* 0x0002e2000c1e1500 */
[----:B------:R-:W-:-:S03]  /*3ab10*/  PRMT R23, RZ, 0x7610, R23 ;  /* 0x00007610ff177816 */ /* 0x000fc60000000017 */
[----:B0-----:R-:W2:Y:S04]  /*3ab20*/  LDL R15, [R1+0x1618] ;  /* 0x00161800010f7983 */ /* 0x001ea80000100800 */
[----:B------:R-:W1:Y:S04]  /*3ab30*/  LDL R12, [R1+0x16d4] ;  /* 0x0016d400010c7983 */ /* 0x000e680000100800 */
[----:B------:R-:W1:Y:S02]  /*3ab40*/  LDL R13, [R1+0x16d8] ;  /* 0x0016d800010d7983 */ /* 0x000e640000100800 */
[----:B-1----:R-:W-:-:S04]  /*3ab50*/  @!P1 LOP3.LUT R13, R13, R12, RZ, 0x3c, !PT ;  /* 0x0000000c0d0d9212 */ /* 0x002fc800078e3cff */
[----:B------:R-:W-:-:S04]  /*3ab60*/  @!P1 LOP3.LUT R12, R13, R12, RZ, 0x3c, !PT ;  /* 0x0000000c0d0c9212 */ /* 0x000fc800078e3cff */
[----:B------:R-:W-:-:S05]  /*3ab70*/  @!P1 LOP3.LUT R13, R13, R12, RZ, 0x3c, !PT ;  /* 0x0000000c0d0d9212 */ /* 0x000fca00078e3cff */
[----:B------:R-:W4:Y:S04]  /*3ab80*/  @!P1 LDG.E.U16 R23, desc[UR10][R12.64] ;  /* 0x0000000a0c179981 */ /* 0x000f28000c1e1500 */
[----:B---3--:R0:W-:Y:S04]  /*3ab90*/  STL [R1+0x2c], R14 ;  /* 0x00002c0e01007387 */ /* 0x0081e80000100800 */
[----:B0-----:R-:W3:Y:S04]  /*3aba0*/  LDL R14, [R1+0x15d8] ;  /* 0x0015d800010e7983 */ /* 0x001ee80000100800 */
[----:B----4-:R0:W-:Y:S04]  /*3abb0*/  STL [R1+0x28], R23 ;  /* 0x0000281701007387 */ /* 0x0101e80000100800 */
[----:B0-----:R-:W4:Y:S04]  /*3abc0*/  LDL.LU R23, [R1+0x3534] ;  /* 0x0035340001177983 */ /* 0x001f280000300800 */
[----:B------:R-:W2:Y:S01]  /*3abd0*/  LDL R13, [R1+0x1694] ;  /* 0x00169400010d7983 */ /* 0x000ea20000100800 */
[----:B------:R-:W-:Y:S01]  /*3abe0*/  PRMT R2, RZ, 0x7610, R2 ;  /* 0x00007610ff027816 */ /* 0x000fe20000000002 */
[----:B------:R-:W-:-:S02]  /*3abf0*/  @!P1 IMAD.MOV.U32 R12, RZ, RZ, R11 ;  /* 0x000000ffff0c9224 */ /* 0x000fc400078e000b */
[----:B------:R-:W4:Y:S04]  /*3ac00*/  LDL R11, [R1+0x1598] ;  /* 0x00159800010b7983 */ /* 0x000f280000100800 */
[----:B--2---:R-:W2:Y:S04]  /*3ac10*/  @!P1 LDG.E.U16 R2, desc[UR10][R12.64] ;  /* 0x0000000a0c029981 */ /* 0x004ea8000c1e1500 */
[----:B--2---:R-:W-:Y:S04]  /*3ac20*/  STL [R1+0x24], R2 ;  /* 0x0000240201007387 */ /* 0x004fe80000100800 */
[----:B------:R-:W2:Y:S04]  /*3ac30*/  LDL R12, [R1+0x1654] ;  /* 0x00165400010c7983 */ /* 0x000ea80000100800 */
[----:B------:R-:W2:Y:S01]  /*3ac40*/  LDL R13, [R1+0x1658] ;  /* 0x00165800010d7983 */ /* 0x000ea20000100800 */
[----:B------:R-:W-:-:S02]  /*3ac50*/  PRMT R6, RZ, 0x7610, R6 ;  /* 0x00007610ff067816 */ /* 0x000fc40000000006 */
[----:B--2---:R-:W-:-:S04]  /*3ac60*/  @!P1 LOP3.LUT R13, R13, R12, RZ, 0x3c, !PT ;  /* 0x0000000c0d0d9212 */ /* 0x004fc800078e3cff */
[----:B------:R-:W-:-:S04]  /*3ac70*/  @!P1 LOP3.LUT R12, R13, R12, RZ, 0x3c, !PT ;  /* 0x0000000c0d0c9212 */ /* 0x000fc800078e3cff */
[----:B------:R-:W-:-:S05]  /*3ac80*/  @!P1 LOP3.LUT R13, R13, R12, RZ, 0x3c, !PT ;  /* 0x0000000c0d0d9212 */ /* 0x000fca00078e3cff */
[----:B------:R0:W2:Y:S04]  /*3ac90*/  @!P1 LDG.E.U16 R6, desc[UR10][R12.64] ;  /* 0x0000000a0c069981 */ /* 0x0000a8000c1e1500 */
[----:B------:R-:W3:Y:S01]  /*3aca0*/  LDL R13, [R1+0x1614] ;  /* 0x00161400010d7983 */ /* 0x000ee20000100800 */
[----:B------:R-:W-:Y:S01]  /*3acb0*/  PRMT R10, RZ, 0x7610, R10 ;  /* 0x00007610ff0a7816 */ /* 0x000fe2000000000a */
[----:B0-----:R-:W-:Y:S02]  /*3acc0*/  @!P1 IMAD.MOV.U32 R12, RZ, RZ, R15 ;  /* 0x000000ffff0c9224 */ /* 0x001fe400078e000f */
[----:B--2---:R0:W-:Y:S01]  /*3acd0*/  STL [R1+0x20], R6 ;  /* 0x0000200601007387 */ /* 0x0041e20000100800 */
[----:B------:R-:W-:-:S03]  /*3ace0*/  PRMT R4, RZ, 0x7610, R4 ;  /* 0x00007610ff047816 */ /* 0x000fc60000000004 */
[----:B------:R-:W2:Y:S04]  /*3acf0*/  LDL R15, [R1+0x1514] ;  /* 0x00151400010f7983 */ /* 0x000ea80000100800 */
[----:B---3--:R1:W3:Y:S04]  /*3ad00*/  @!P1 LDG.E.U16 R10, desc[UR10][R12.64] ;  /* 0x0000000a0c0a9981 */ /* 0x0082e8000c1e1500 */
[----:B0-----:R-:W2:Y:S04]  /*3ad10*/  LDL R6, [R1+0x1558] ;  /* 0x0015580001067983 */ /* 0x001ea80000100800 */
[----:B------:R-:W4:Y:S01]  /*3ad20*/  LDL R13, [R1+0x15d4] ;  /* 0x0015d400010d7983 */ /* 0x000f220000100800 */
[----:B-1----:R-:W-:-:S03]  /*3ad30*/  @!P1 IMAD.MOV.U32 R12, RZ, RZ, R14 ;  /* 0x000000ffff0c9224 */ /* 0x002fc600078e000e */
[----:B---3--:R0:W-:Y:S01]  /*3ad40*/  STL [R1+0x1c], R10 ;  /* 0x00001c0a01007387 */ /* 0x0081e20000100800 */
[----:B------:R-:W-:-:S03]  /*3ad50*/  PRMT R8, RZ, 0x7610, R8 ;  /* 0x00007610ff087816 */ /* 0x000fc60000000008 */
[----:B------:R-:W3:Y:S04]  /*3ad60*/  LDL R14, [R1+0x14d4] ;  /* 0x0014d400010e7983 */ /* 0x000ee80000100800 */
[----:B----4-:R1:W4:Y:S04]  /*3ad70*/  @!P1 LDG.E.U16 R4, desc[UR10][R12.64] ;  /* 0x0000000a0c049981 */ /* 0x010328000c1e1500 */
[----:B0-----:R-:W3:Y:S04]  /*3ad80*/  LDL R10, [R1+0x1518] ;  /* 0x00151800010a7983 */ /* 0x001ee80000100800 */
[----:B------:R-:W2:Y:S01]  /*3ad90*/  LDL R13, [R1+0x1594] ;  /* 0x00159400010d7983 */ /* 0x000ea20000100800 */
[----:B-1----:R-:W-:-:S05]  /*3ada0*/  @!P1 IMAD.MOV.U32 R12, RZ, RZ, R11 ;  /* 0x000000ffff0c9224 */ /* 0x002fca00078e000b */
[----:B--2---:R0:W2:Y:S04]  /*3adb0*/  @!P1 LDG.E.U16 R8, desc[UR10][R12.64] ;  /* 0x0000000a0c089981 */ /* 0x0040a8000c1e1500 */
[----:B----4-:R1:W-:Y:S04]  /*3adc0*/  STL [R1+0x18], R4 ;  /* 0x0000180401007387 */ /* 0x0103e80000100800 */
[----:B------:R-:W4:Y:S04]  /*3add0*/  LDL R11, [R1+0x1494] ;  /* 0x00149400010b7983 */ /* 0x000f280000100800 */
[----:B------:R-:W3:Y:S04]  /*3ade0*/  LDL R13, [R1+0x1554] ;  /* 0x00155400010d7983 */ /* 0x000ee80000100800 */
[----:B-1----:R-:W4:Y:S01]  /*3adf0*/  LDL R4, [R1+0x14d8] ;  /* 0x0014d80001047983 */ /* 0x002f220000100800 */
[----:B------:R-:W-:Y:S01]  /*3ae00*/  PRMT R5, RZ, 0x7610, R5 ;  /* 0x00007610ff057816 */ /* 0x000fe20000000005 */
[----:B0-----:R-:W-:Y:S01]  /*3ae10*/  @!P1 IMAD.MOV.U32 R12, RZ, RZ, R6 ;  /* 0x000000ffff0c9224 */ /* 0x001fe200078e0006 */
[----:B------:R-:W-:Y:S01]  /*3ae20*/  PRMT R9, RZ, 0x7610, R9 ;  /* 0x00007610ff097816 */ /* 0x000fe20000000009 */
[----:B--2---:R0:W-:Y:S01]  /*3ae30*/  STL [R1+0x14], R8 ;  /* 0x0000140801007387 */ /* 0x0041e20000100800 */
[----:B------:R-:W-:-:S02]  /*3ae40*/  PRMT R3, RZ, 0x7610, R3 ;  /* 0x00007610ff037816 */ /* 0x000fc40000000003 */
[----:B------:R-:W-:Y:S01]  /*3ae50*/  PRMT R7, RZ, 0x7610, R7 ;  /* 0x00007610ff077816 */ /* 0x000fe20000000007 */
[----:B------:R-:W2:Y:S04]  /*3ae60*/  LDL R6, [R1+0x1454] ;  /* 0x0014540001067983 */ /* 0x000ea80000100800 */
[----:B0-----:R-:W2:Y:S04]  /*3ae70*/  LDL R8, [R1+0x1498] ;  /* 0x0014980001087983 */ /* 0x001ea80000100800 */
[----:B---3--:R0:W3:Y:S02]  /*3ae80*/  @!P1 LDG.E.U16 R5, desc[UR10][R12.64] ;  /* 0x0000000a0c059981 */ /* 0x0080e4000c1e1500 */
[----:B0-----:R-:W-:-:S02]  /*3ae90*/  @!P1 IMAD.MOV.U32 R12, RZ, RZ, R10 ;  /* 0x000000ffff0c9224 */ /* 0x001fc400078e000a */
[----:B------:R-:W-:-:S05]  /*3aea0*/  @!P1 IMAD.MOV.U32 R13, RZ, RZ, R15 ;  /* 0x000000ffff0d9224 */ /* 0x000fca00078e000f */
[----:B------:R4:W3:Y:S02]  /*3aeb0*/  @!P1 LDG.E.U16 R9, desc[UR10][R12.64] ;  /* 0x0000000a0c099981 */ /* 0x0008e4000c1e1500 */
[----:B----4-:R-:W-:Y:S02]  /*3aec0*/  @!P1 IMAD.MOV.U32 R12, RZ, RZ, R4 ;  /* 0x000000ffff0c9224 */ /* 0x010fe400078e0004 */
[----:B------:R-:W-:-:S05]  /*3aed0*/  @!P1 IMAD.MOV.U32 R13, RZ, RZ, R14 ;  /* 0x000000ffff0d9224 */ /* 0x000fca00078e000e */
[----:B------:R0:W4:Y:S02]  /*3aee0*/  @!P1 LDG.E.U16 R3, desc[UR10][R12.64] ;  /* 0x0000000a0c039981 */ /* 0x000124000c1e1500 */
[----:B0-----:R-:W-:Y:S02]  /*3aef0*/  @!P1 IMAD.MOV.U32 R13, RZ, RZ, R11 ;  /* 0x000000ffff0d9224 */ /* 0x001fe400078e000b */
[----:B--2---:R-:W-:-:S05]  /*3af00*/  @!P1 IMAD.MOV.U32 R12, RZ, RZ, R8 ;  /* 0x000000ffff0c9224 */ /* 0x004fca00078e0008 */
[----:B------:R0:W2:Y:S04]  /*3af10*/  @!P1 LDG.E.U16 R7, desc[UR10][R12.64] ;  /* 0x0000000a0c079981 */ /* 0x0000a8000c1e1500 */
[----:B---3--:R1:W-:Y:S04]  /*3af20*/  STL [R1+0x10], R5 ;  /* 0x0000100501007387 */ /* 0x0083e80000100800 */
[----:B------:R-:W3:Y:S04]  /*3af30*/  LDL R10, [R1+0x1414] ;  /* 0x00141400010a7983 */ /* 0x000ee80000100800 */
[----:B-1----:R-:W3:Y:S04]  /*3af40*/  LDL R5, [R1+0x1458] ;  /* 0x0014580001057983 */ /* 0x002ee80000100800 */
[----:B------:R1:W-:Y:S04]  /*3af50*/  STL [R1+0xc], R9 ;  /* 0x00000c0901007387 */ /* 0x0003e80000100800 */
[----:B------:R-:W3:Y:S04]  /*3af60*/  LDL R4, [R1+0x13d4] ;  /* 0x0013d40001047983 */ /* 0x000ee80000100800 */
[----:B-1----:R-:W3:Y:S04]  /*3af70*/  LDL R9, [R1+0x1418] ;  /* 0x0014180001097983 */ /* 0x002ee80000100800 */
[----:B----4-:R1:W-:Y:S04]  /*3af80*/  STL [R1+0x8], R3 ;  /* 0x0000080301007387 */ /* 0x0103e80000100800 */
[----:B------:R-:W4:Y:S04]  /*3af90*/  LDL R8, [R1+0x1394] ;  /* 0x0013940001087983 */ /* 0x000f280000100800 */
        /* <DEDUP_REMOVED lines=8> */
[----:B0-----:R-:W2:Y:S01]  /*3b020*/  LDL R7, [R1+0x1398] ;  /* 0x0013980001077983 */ /* 0x001ea20000100800 */
[----:B---3--:R-:W-:-:S03]  /*3b030*/  @!P1 IMAD.MOV.U32 R12, RZ, RZ, R5 ;  /* 0x000000ffff0c9224 */ /* 0x008fc600078e0005 */
[----:B------:R-:W3:Y:S04]  /*3b040*/  LDL R5, [R1+0x1358] ;  /* 0x0013580001057983 */ /* 0x000ee80000100800 */
[----:B------:R0:W3:Y:S02]  /*3b050*/  @!P1 LDG.E.U16 R0, desc[UR10][R12.64] ;  /* 0x0000000a0c009981 */ /* 0x0000e4000c1e1500 */
[----:B0-----:R-:W-:Y:S02]  /*3b060*/  @!P1 IMAD.MOV.U32 R12, RZ, RZ, R9 ;  /* 0x000000ffff0c9224 */ /* 0x001fe400078e0009 */
        /* <DEDUP_REMOVED lines=8> */
[----:B---3--:R-:W-:Y:S04]  /*3b0f0*/  STL [R1+0x3490], R0 ;  /* 0x0034900001007387 */ /* 0x008fe80000100800 */
[----:B------:R-:W-:Y:S04]  /*3b100*/  STL [R1+0x3494], R29 ;  /* 0x0034941d01007387 */ /* 0x000fe80000100800 */
[----:B------:R-:W3:Y:S04]  /*3b110*/  LDL R4, [R1+0x1314] ;  /* 0x0013140001047983 */ /* 0x000ee80000100800 */
[----:B------:R-:W3:Y:S04]  /*3b120*/  LDL R3, [R1+0x1318] ;  /* 0x0013180001037983 */ /* 0x000ee80000100800 */
[----:B----4-:R-:W-:Y:S04]  /*3b130*/  STL [R1+0x3498], R28 ;  /* 0x0034981c01007387 */ /* 0x010fe80000100800 */
[----:B------:R-:W4:Y:S04]  /*3b140*/  LDL R8, [R1+0x12d4] ;  /* 0x0012d40001087983 */ /* 0x000f280000100800 */
[----:B------:R-:W4:Y:S01]  /*3b150*/  LDL R7, [R1+0x12d8] ;  /* 0x0012d80001077983 */ /* 0x000f220000100800 */
[----:B------:R-:W-:Y:S01]  /*3b160*/  PRMT R26, RZ, 0x7610, R26 ;  /* 0x00007610ff1a7816 */ /* 0x000fe2000000001a */
[----:B0-----:R-:W-:-:S02]  /*3b170*/  @!P1 IMAD.MOV.U32 R12, RZ, RZ, R5 ;  /* 0x000000ffff0c9224 */ /* 0x001fc400078e0005 */
[----:B------:R-:W-:Y:S01]  /*3b180*/  @!P1 IMAD.MOV.U32 R13, RZ, RZ, R6 ;  /* 0x000000ffff0d9224 */ /* 0x000fe200078e0006 */
[----:B------:R-:W-:-:S04]  /*3b190*/  PRMT R25, RZ, 0x7610, R25 ;  /* 0x00007610ff197816 */ /* 0x000fc80000000019 */
[----:B------:R3:W4:Y:S04]  /*3b1a0*/  @!P1 LDG.E.U16 R26, desc[UR10][R12.64] ;  /* 0x0000000a0c1a9981 */ /* 0x000728000c1e1500 */
[----:B--2---:R-:W-:Y:S04]  /*3b1b0*/  STL [R1+0x349c], R27 ;  /* 0x00349c1b01007387 */ /* 0x004fe80000100800 */
[----:B------:R-:W2:Y:S04]  /*3b1c0*/  LDL R10, [R1+0x1294] ;  /* 0x00129400010a7983 */ /* 0x000ea80000100800 */
[----:B------:R-:W2:Y:S01]  /*3b1d0*/  LDL R9, [R1+0x1298] ;  /* 0x0012980001097983 */ /* 0x000ea20000100800 */
[----:B------:R-:W-:-:S02]  /*3b1e0*/  PRMT R24, RZ, 0x7610, R24 ;  /* 0x00007610ff187816 */ /* 0x000fc40000000018 */
[----:B------:R-:W-:Y:S01]  /*3b1f0*/  PRMT R20, RZ, 0x7610, R20 ;  /* 0x00007610ff147816 */ /* 0x000fe20000000014 */
[----:B------:R-:W2:Y:S04]  /*3b200*/  LDL R6, [R1+0x1254] ;  /* 0x0012540001067983 */ /* 0x000ea80000100800 */
[----:B------:R-:W2:Y:S01]  /*3b210*/  LDL R5, [R1+0x1258] ;  /* 0x0012580001057983 */ /* 0x000ea20000100800 */
[----:B---3--:R-:W-:Y:S02]  /*3b220*/  @!P1 IMAD.MOV.U32 R13, RZ, RZ, R4 ;  /* 0x000000ffff0d9224 */ /* 0x008fe400078e0004 */
[----:B------:R-:W-:-:S05]  /*3b230*/  @!P1 IMAD.MOV.U32 R12, RZ, RZ, R3 ;  /* 0x000000ffff0c9224 */ /* 0x000fca00078e0003 */
[----:B------:R4:W3:Y:S02]  /*3b240*/  @!P1 LDG.E.U16 R25, desc[UR10][R12.64] ;  /* 0x0000000a0c199981 */ /* 0x0008e4000c1e1500 */
[----:B----4-:R-:W-:Y:S02]  /*3b250*/  @!P1 IMAD.MOV.U32 R13, RZ, RZ, R8 ;  /* 0x000000ffff0d9224 */ /* 0x010fe400078e0008 */
[----:B------:R-:W-:-:S05]  /*3b260*/  @!P1 IMAD.MOV.U32 R12, RZ, RZ, R7 ;  /* 0x000000ffff0c9224 */ /* 0x000fca00078e0007 */
[----:B------:R2:W4:Y:S04]  /*3b270*/  @!P1 LDG.E.U16 R24, desc[UR10][R12.64] ;  /* 0x0000000a0c189981 */ /* 0x000528000c1e1500 */
[----:B------:R-:W-:Y:S04]  /*3b280*/  STL [R1+0x34a0], R26 ;  /* 0x0034a01a01007387 */ /* 0x000fe80000100800 */
[----:B------:R-:W4:Y:S04]  /*3b290*/  LDL R4, [R1+0x1214] ;  /* 0x0012140001047983 */ /* 0x000f280000100800 */
[----:B------:R-:W4:Y:S01]  /*3b2a0*/  LDL R3, [R1+0x1218] ;  /* 0x0012180001037983 */ /* 0x000f220000100800 */
[----:B--2---:R-:W-:-:S02]  /*3b2b0*/  @!P1 IMAD.MOV.U32 R13, RZ, RZ, R10 ;  /* 0x000000ffff0d9224 */ /* 0x004fc400078e000a */
[----:B------:R-:W-:-:S05]  /*3b2c0*/  @!P1 IMAD.MOV.U32 R12, RZ, RZ, R9 ;  /* 0x000000ffff0c9224 */ /* 0x000fca00078e0009 */
[----:B------:R0:W2:Y:S04]  /*3b2d0*/  @!P1 LDG.E.U16 R20, desc[UR10][R12.64] ;  /* 0x0000000a0c149981 */ /* 0x0000a8000c1e1500 */
[----:B---3--:R-:W-:Y:S04]  /*3b2e0*/  STL [R1+0x34a4], R25 ;  /* 0x0034a41901007387 */ /* 0x008fe80000100800 */
[----:B------:R-:W3:Y:S04]  /*3b2f0*/  LDL R8, [R1+0x11d4] ;  /* 0x0011d40001087983 */ /* 0x000ee80000100800 */
[----:B------:R-:W3:Y:S01]  /*3b300*/  LDL R7, [R1+0x11d8] ;  /* 0x0011d80001077983 */ /* 0x000ee20000100800 */
[----:B------:R-:W-:Y:S01]  /*3b310*/  PRMT R18, RZ, 0x7610, R18 ;  /* 0x00007610ff127816 */ /* 0x000fe20000000012 */
[----:B0-----:R-:W-:-:S02]  /*3b320*/  @!P1 IMAD.MOV.U32 R12, RZ, RZ, R5 ;  /* 0x000000ffff0c9224 */ /* 0x001fc400078e0005 */
[----:B------:R-:W-:-:S05]  /*3b330*/  @!P1 IMAD.MOV.U32 R13, RZ, RZ, R6 ;  /* 0x000000ffff0d9224 */ /* 0x000fca00078e0006 */
[----:B------:R0:W3:Y:S04]  /*3b340*/  @!P1 LDG.E.U16 R18, desc[UR10][R12.64] ;  /* 0x0000000a0c129981 */ /* 0x0000e8000c1e1500 */
[----:B----4-:R-:W-:Y:S01]  /*3b350*/  STL [R1+0x34a8], R24 ;  /* 0x0034a81801007387 */ /* 0x010fe20000100800 */
[----:B------:R-:W-:Y:S01]  /*3b360*/  PRMT R16, RZ, 0x7610, R16 ;  /* 0x00007610ff107816 */ /* 0x000fe20000000010 */
[----:B------:R-:W-:Y:S02]  /*3b370*/  @!P1 IMAD.MOV.U32 R15, RZ, RZ, R4 ;  /* 0x000000ffff0f9224 */ /* 0x000fe400078e0004 */
[----:B------:R-:W-:Y:S01]  /*3b380*/  @!P1 IMAD.MOV.U32 R14, RZ, RZ, R3 ;  /* 0x000000ffff0e9224 */ /* 0x000fe200078e0003 */
[----:B0-----:R-:W-:-:S04]  /*3b390*/  PRMT R12, RZ, 0x7610, R12 ;  /* 0x00007610ff0c7816 */ /* 0x001fc8000000000c */
[----:B------:R3:W4:Y:S04]  /*3b3a0*/  @!P1 LDG.E.U16 R16, desc[UR10][R14.64] ;  /* 0x0000000a0e109981 */ /* 0x000728000c1e1500 */
[----:B--2---:R-:W-:Y:S04]  /*3b3b0*/  STL [R1+0x34ac], R20 ;  /* 0x0034ac1401007387 */ /* 0x004fe80000100800 */
[----:B------:R-:W2:Y:S04]  /*3b3c0*/  LDL R6, [R1+0x1194] ;  /* 0x0011940001067983 */ /* 0x000ea80000100800 */
[----:B------:R-:W2:Y:S01]  /*3b3d0*/  LDL R5, [R1+0x1198] ;  /* 0x0011980001057983 */ /* 0x000ea20000100800 */
[----:B---3--:R-:W-:-:S02]  /*3b3e0*/  @!P1 IMAD.MOV.U32 R15, RZ, RZ, R8 ;  /* 0x000000ffff0f9224 */ /* 0x008fc400078e0008 */
[----:B------:R-:W-:-:S05]  /*3b3f0*/  @!P1 IMAD.MOV.U32 R14, RZ, RZ, R7 ;  /* 0x000000ffff0e9224 */ /* 0x000fca00078e0007 */
[----:B------:R2:W3:Y:S01]  /*3b400*/  @!P1 LDG.E.U16 R12, desc[UR10][R14.64] ;  /* 0x0000000a0e0c9981 */ /* 0x0004e2000c1e1500 */
[----:B------:R-:W-:-:S03]  /*3b410*/  PRMT R13, RZ, 0x7610, R13 ;  /* 0x00007610ff0d7816 */ /* 0x000fc6000000000d */
[----:B------:R-:W-:Y:S04]  /*3b420*/  STL [R1+0x34b0], R18 ;  /* 0x0034b01201007387 */ /* 0x000fe80000100800 */
[----:B------:R-:W3:Y:S04]  /*3b430*/  LDL R4, [R1+0x1154] ;  /* 0x0011540001047983 */ /* 0x000ee80000100800 */
[----:B------:R-:W3:Y:S04]  /*3b440*/  LDL R3, [R1+0x1158] ;  /* 0x0011580001037983 */ /* 0x000ee80000100800 */
[----:B----4-:R0:W-:Y:S04]  /*3b450*/  STL [R1+0x34b4], R16 ;  /* 0x0034b41001007387 */ /* 0x0101e80000100800 */
[----:B------:R-:W4:Y:S04]  /*3b460*/  LDL R11, [R1+0x1118] ;  /* 0x00111800010b7983 */ /* 0x000f280000100800 */
[----:B------:R-:W4:Y:S04]  /*3b470*/  LDL R9, [R1+0x10d8] ;  /* 0x0010d80001097983 */ /* 0x000f280000100800 */
[----:B0-----:R-:W4:Y:S01]  /*3b480*/  LDL R16, [R1+0x1114] ;  /* 0x0011140001107983 */ /* 0x001f220000100800 */
[----:B--2---:R-:W-:-:S02]  /*3b490*/  @!P1 IMAD.MOV.U32 R15, RZ, RZ, R6 ;  /* 0x000000ffff0f9224 */ /* 0x004fc400078e0006 */
[----:B------:R-:W-:-:S05]  /*3b4a0*/  @!P1 IMAD.MOV.U32 R14, RZ, RZ, R5 ;  /* 0x000000ffff0e9224 */ /* 0x000fca00078e0005 */
[----:B------:R0:W2:Y:S04]  /*3b4b0*/  @!P1 LDG.E.U16 R13, desc[UR10][R14.64] ;  /* 0x0000000a0e0d9981 */ /* 0x0000a8000c1e1500 */
[----:B---3--:R1:W-:Y:S04]  /*3b4c0*/  STL [R1+0x34b8], R12 ;  /* 0x0034b80c01007387 */ /* 0x0083e80000100800 */
[----:B------:R-:W3:Y:S04]  /*3b4d0*/  LDL R10, [R1+0x10d4] ;  /* 0x0010d400010a7983 */ /* 0x000ee80000100800 */
[----:B------:R-:W3:Y:S04]  /*3b4e0*/  LDL R8, [R1+0x1094] ;  /* 0x0010940001087983 */ /* 0x000ee80000100800 */
[----:B------:R-:W3:Y:S04]  /*3b4f0*/  LDL R7, [R1+0x1098] ;  /* 0x0010980001077983 */ /* 0x000ee80000100800 */
[----:B------:R-:W3:Y:S04]  /*3b500*/  LDL R6, [R1+0x1054] ;  /* 0x0010540001067983 */ /* 0x000ee80000100800 */
[----:B------:R-:W3:Y:S01]  /*3b510*/  LDL R5, [R1+0x1058] ;  /* 0x0010580001057983 */ /* 0x000ee20000100800 */
[----:B0-----:R-:W-:-:S02]  /*3b520*/  @!P1 IMAD.MOV.U32 R14, RZ, RZ, R3 ;  /* 0x000000ffff0e9224 */ /* 0x001fc400078e0003 */
[----:B------:R-:W-:Y:S01]  /*3b530*/  @!P1 IMAD.MOV.U32 R15, RZ, RZ, R4 ;  /* 0x000000ffff0f9224 */ /* 0x000fe200078e0004 */
[----:B------:R-:W-:Y:S02]  /*3b540*/  PRMT R17, RZ, 0x7610, R17 ;  /* 0x00007610ff117816 */ /* 0x000fe40000000011 */
[----:B------:R-:W-:-:S04]  /*3b550*/  PRMT R19, RZ, 0x7610, R19 ;  /* 0x00007610ff137816 */ /* 0x000fc80000000013 */
[----:B------:R4:W3:Y:S01]  /*3b560*/  @!P1 LDG.E.U16 R17, desc[UR10][R14.64] ;  /* 0x0000000a0e119981 */ /* 0x0008e2000c1e1500 */
[----:B------:R-:W-:Y:S01]  /*3b570*/  PRMT R21, RZ, 0x7610, R21 ;  /* 0x00007610ff157816 */ /* 0x000fe20000000015 */
[----:B----4-:R-:W-:Y:S02]  /*3b580*/  @!P1 IMAD.MOV.U32 R14, RZ, RZ, R11 ;  /* 0x000000ffff0e9224 */ /* 0x010fe400078e000b */
[----:B------:R-:W-:-:S05]  /*3b590*/  @!P1 IMAD.MOV.U32 R15, RZ, RZ, R16 ;  /* 0x000000ffff0f9224 */ /* 0x000fca00078e0010 */
[----:B------:R0:W4:Y:S04]  /*3b5a0*/  @!P1 LDG.E.U16 R19, desc[UR10][R14.64] ;  /* 0x0000000a0e139981 */ /* 0x000128000c1e1500 */
[----:B--2---:R-:W-:Y:S04]  /*3b5b0*/  STL [R1+0x34bc], R13 ;  /* 0x0034bc0d01007387 */ /* 0x004fe80000100800 */
[----:B------:R-:W2:Y:S04]  /*3b5c0*/  LDL R4, [R1+0x1a8c] ;  /* 0x001a8c0001047983 */ /* 0x000ea80000100800 */
[----:B------:R-:W4:Y:S01]  /*3b5d0*/  LDL R3, [R1+0x1a94] ;  /* 0x001a940001037983 */ /* 0x000f220000100800 */
[----:B0-----:R-:W-:Y:S01]  /*3b5e0*/  @!P1 IMAD.MOV.U32 R14, RZ, RZ, R9 ;  /* 0x000000ffff0e9224 */ /* 0x001fe200078e0009 */
[----:B------:R-:W-:-:S02]  /*3b5f0*/  PRMT R22, RZ, 0x7610, R22 ;  /* 0x00007610ff167816 */ /* 0x000fc40000000016 */
[----:B------:R-:W-:Y:S01]  /*3b600*/  PRMT R23, RZ, 0x7610, R23 ;  /* 0x00007610ff177816 */ /* 0x000fe20000000017 */
[----:B---3--:R-:W-:-:S05]  /*3b610*/  @!P1 IMAD.MOV.U32 R15, RZ, RZ, R10 ;  /* 0x000000ffff0f9224 */ /* 0x008fca00078e000a */
[----:B------:R0:W3:Y:S02]  /*3b620*/  @!P1 LDG.E.U16 R21, desc[UR10][R14.64] ;  /* 0x0000000a0e159981 */ /* 0x0000e4000c1e1500 */
[----:B0-----:R-:W-:Y:S02]  /*3b630*/  @!P1 IMAD.MOV.U32 R14, RZ, RZ, R7 ;  /* 0x000000ffff0e9224 */ /* 0x001fe400078e0007 */
[----:B------:R-:W-:-:S05]  /*3b640*/  @!P1 IMAD.MOV.U32 R15, RZ, RZ, R8 ;  /* 0x000000ffff0f9224 */ /* 0x000fca00078e0008 */
[----:B------:R0:W3:Y:S02]  /*3b650*/  @!P1 LDG.E.U16 R22, desc[UR10][R14.64] ;  /* 0x0000000a0e169981 */ /* 0x0000e4000c1e1500 */
[----:B0-----:R-:W-:Y:S02]  /*3b660*/  @!P1 IMAD.MOV.U32 R14, RZ, RZ, R5 ;  /* 0x000000ffff0e9224 */ /* 0x001fe400078e0005 */
[----:B------:R-:W-:-:S05]  /*3b670*/  @!P1 IMAD.MOV.U32 R15, RZ, RZ, R6 ;  /* 0x000000ffff0f9224 */ /* 0x000fca00078e0006 */
[----:B------:R2:W3:Y:S01]  /*3b680*/  @!P1 LDG.E.U16 R23, desc[UR10][R14.64] ;  /* 0x0000000a0e179981 */ /* 0x0004e2000c1e1500 */
[----:B------:R-:W-:Y:S01]  /*3b690*/  PRMT R0, RZ, 0x7610, R0 ;  /* 0x00007610ff007816 */ /* 0x000fe20000000000 */
[----:B--2---:R-:W-:Y:S02]  /*3b6a0*/  @!P1 IMAD.MOV.U32 R15, RZ, RZ, R4 ;  /* 0x000000ffff0f9224 */ /* 0x004fe400078e0004 */
[----:B----4-:R-:W-:-:S05]  /*3b6b0*/  @!P1 IMAD.MOV.U32 R14, RZ, RZ, R3 ;  /* 0x000000ffff0e9224 */ /* 0x010fca00078e0003 */
[----:B------:R-:W2:Y:S04]  /*3b6c0*/  @!P1 LDG.E.U16 R0, desc[UR10][R14.64] ;  /* 0x0000000a0e009981 */ /* 0x000ea8000c1e1500 */
[----:B------:R-:W-:Y:S04]  /*3b6d0*/  STL [R1+0x34c0], R17 ;  /* 0x0034c01101007387 */ /* 0x000fe80000100800 */
[----:B------:R-:W-:Y:S04]  /*3b6e0*/  STL [R1+0x34c4], R19 ;  /* 0x0034c41301007387 */ /* 0x000fe80000100800 */
[----:B---3--:R-:W-:Y:S04]  /*3b6f0*/  STL [R1+0x34c8], R21 ;  /* 0x0034c81501007387 */ /* 0x008fe80000100800 */
[----:B------:R-:W-:Y:S04]  /*3b700*/  STL [R1+0x34cc], R22 ;  /* 0x0034cc1601007387 */ /* 0x000fe80000100800 */
[----:B------:R0:W-:Y:S04]  /*3b710*/  STL [R1+0x34d0], R23 ;  /* 0x0034d01701007387 */ /* 0x0001e80000100800 */
[----:B------:R-:W3:Y:S04]  /*3b720*/  LDL.LU R11, [R1+0x25c] ;  /* 0x00025c00010b7983 */ /* 0x000ee80000300800 */
[----:B------:R-:W4:Y:S04]  /*3b730*/  LDL.LU R10, [R1+0x2a8] ;  /* 0x0002a800010a7983 */ /* 0x000f280000300800 */
[----:B-1----:R-:W4:Y:S04]  /*3b740*/  LDL.LU R12, [R1+0x278] ;  /* 0x00027800010c7983 */ /* 0x002f280000300800 */
        /* <DEDUP_REMOVED lines=28> */
[----:B--2---:R-:W-:Y:S04]  /*3b910*/  STL [R1+0x50c], R0 ;  /* 0x00050c0001007387 */ /* 0x004fe80000100800 */
        /* <DEDUP_REMOVED lines=158> */
[----:B0-----:R-:W2:Y:S04]  /*3c300*/  LDL.LU R15, [R1+0x288] ;  /* 0x00028800010f7983 */ /* 0x001ea80000300800 */
        /* <DEDUP_REMOVED lines=126> */
[----:B0-----:R-:W2:Y:S01]  /*3caf0*/  LDL.LU R14, [R1+0x298] ;  /* 0x00029800010e7983 */ /* 0x001ea20000300800 */
[----:B------:R-:W0:Y:S03]  /*3cb00*/  S2R R2, SR_TID.X ;  /* 0x0000000000027919 */ /* 0x000e260000002100 */
[----:B------:R-:W2:Y:S04]  /*3cb10*/  LDL.LU R25, [R1+0x2b0] ;  /* 0x0002b00001197983 */ /* 0x000ea80000300800 */
[----:B------:R-:W2:Y:S04]  /*3cb20*/  LDL.LU R26, [R1+0x2a0] ;  /* 0x0002a000011a7983 */ /* 0x000ea80000300800 */
[----:B------:R-:W2:Y:S04]  /*3cb30*/  LDL.LU R27, [R1+0x290] ;  /* 0x00029000011b7983 */ /* 0x000ea80000300800 */
[----:B------:R-:W2:Y:S04]  /*3cb40*/  LDL.LU R28, [R1+0x280] ;  /* 0x00028000011c7983 */ /* 0x000ea80000300800 */
[----:B------:R-:W2:Y:S04]  /*3cb50*/  LDL.LU R29, [R1+0x270] ;  /* 0x00027000011d7983 */ /* 0x000ea80000300800 */
[----:B------:R-:W2:Y:S04]  /*3cb60*/  LDL.LU R0, [R1+0x260] ;  /* 0x0002600001007983 */ /* 0x000ea80000300800 */
[----:B------:R-:W2:Y:S04]  /*3cb70*/  LDL.LU R4, [R1+0x24c] ;  /* 0x00024c0001047983 */ /* 0x000ea80000300800 */
[----:B------:R-:W2:Y:S01]  /*3cb80*/  LDL.LU R5, [R1+0x23c] ;  /* 0x00023c0001057983 */ /* 0x000ea20000300800 */
[----:B0-----:R-:W-:-:S05]  /*3cb90*/  LOP3.LUT R2, R2, 0x3f, RZ, 0xc0, !PT ;  /* 0x0000003f02027812 */ /* 0x001fca00078ec0ff */
[----:B------:R-:W-:-:S05]  /*3cba0*/  IMAD.SHL.U32 R2, R2, 0x2, RZ ;  /* 0x0000000202027824 */ /* 0x000fca00078e00ff */
[----:B---3--:R0:W-:Y:S04]  /*3cbb0*/  STS.U16 [R2+UR5+0x10000], R11 ;  /* 0x0100000b02007988 */ /* 0x0081e80008000405 */
[----:B----4-:R1:W-:Y:S04]  /*3cbc0*/  STS.U16 [R2+UR5+0x10200], R10 ;  /* 0x0102000a02007988 */ /* 0x0103e80008000405 */
[----:B------:R3:W-:Y:S04]  /*3cbd0*/  STS.U16 [R2+UR5+0x10800], R12 ;  /* 0x0108000c02007988 */ /* 0x0007e80008000405 */
[----:B------:R-:W-:Y:S04]  /*3cbe0*/  STS.U16 [R2+UR5+0x10a00], R23 ;  /* 0x010a001702007988 */ /* 0x000fe80008000405 */
[----:B------:R-:W-:Y:S04]  /*3cbf0*/  STS.U16 [R2+UR5+0x10c00], R22 ;  /* 0x010c001602007988 */ /* 0x000fe80008000405 */
[----:B0-----:R-:W4:Y:S04]  /*3cc00*/  LDL.LU R11, [R1+0x258] ;  /* 0x00025800010b7983 */ /* 0x001f280000300800 */
[----:B------:R-:W4:Y:S04]  /*3cc10*/  LDL.LU R6, [R1+0x2ac] ;  /* 0x0002ac0001067983 */ /* 0x000f280000300800 */
[----:B------:R-:W4:Y:S04]  /*3cc20*/  LDL.LU R7, [R1+0x29c] ;  /* 0x00029c0001077983 */ /* 0x000f280000300800 */
[----:B------:R-:W4:Y:S04]  /*3cc30*/  LDL.LU R8, [R1+0x28c] ;  /* 0x00028c0001087983 */ /* 0x000f280000300800 */
[----:B------:R-:W4:Y:S04]  /*3cc40*/  LDL.LU R9, [R1+0x27c] ;  /* 0x00027c0001097983 */ /* 0x000f280000300800 */
[----:B-1----:R-:W4:Y:S01]  /*3cc50*/  LDL.LU R10, [R1+0x26c] ;  /* 0x00026c00010a7983 */ /* 0x002f220000300800 */
[----:B---3--:R-:W-:-:S03]  /*3cc60*/  LOP3.LUT R12, R2, 0x10, RZ, 0x3c, !PT ;  /* 0x00000010020c7812 */ /* 0x008fc600078e3cff */
[----:B------:R-:W-:Y:S04]  /*3cc70*/  STS.U16 [R2+UR5+0x10e00], R21 ;  /* 0x010e001502007988 */ /* 0x000fe80008000405 */
[----:B--2---:R-:W-:Y:S04]  /*3cc80*/  STS.U16 [R2+UR5+0x10600], R15 ;  /* 0x0106000f02007988 */ /* 0x004fe80008000405 */
[----:B------:R0:W-:Y:S02]  /*3cc90*/  STS.U16 [R2+UR5+0x10400], R14 ;  /* 0x0104000e02007988 */ /* 0x0001e40008000405 */
[----:B0-----:R-:W-:-:S05]  /*3cca0*/  LOP3.LUT R14, R2, 0x20, RZ, 0x3c, !PT ;  /* 0x00000020020e7812 */ /* 0x001fca00078e3cff */
[----:B------:R-:W-:Y:S04]  /*3ccb0*/  STL [R1+0x34dc], R14 ;  /* 0x0034dc0e01007387 */ /* 0x000fe80000100800 */
[----:B------:R-:W2:Y:S04]  /*3ccc0*/  LDL.LU R2, [R1+0x238] ;  /* 0x0002380001027983 */ /* 0x000ea80000300800 */
[----:B------:R-:W-:Y:S04]  /*3ccd0*/  STS.U16 [R12+UR5+0x10080], R19 ;  /* 0x010080130c007988 */ /* 0x000fe80008000405 */
        /* <DEDUP_REMOVED lines=15> */
[----:B--2---:R0:W-:Y:S04]  /*3cdd0*/  STL [R1+0x3530], R2 ;  /* 0x0035300201007387 */ /* 0x0041e80000100800 */
[----:B0-----:R-:W2:Y:S04]  /*3cde0*/  LDL.LU R2, [R1+0x248] ;  /* 0x0002480001027983 */ /* 0x001ea80000300800 */
[----:B------:R-:W3:Y:S01]  /*3cdf0*/  LDL.LU R14, [R1+0x230] ;  /* 0x00023000010e7983 */ /* 0x000ee20000300800 */
[----:B------:R-:W0:Y:S02]  /*3ce00*/  S2R R3, SR_TID.X ;  /* 0x0000000000037919 */ /* 0x000e240000002100 */
[----:B0-----:R-:W-:Y:S01]  /*3ce10*/  LOP3.LUT R3, R3, 0x3f, RZ, 0xc0, !PT ;  /* 0x0000003f03037812 */ /* 0x001fe200078ec0ff */
[----:B---3--:R0:W-:Y:S04]  /*3ce20*/  STL [R1+0x3528], R14 ;  /* 0x0035280e01007387 */ /* 0x0081e80000100800 */
[----:B0-----:R-:W3:Y:S01]  /*3ce30*/  LDL.LU R14, [R1+0x234] ;  /* 0x00023400010e7983 */ /* 0x001ee20000300800 */
[----:B------:R-:W-:-:S05]  /*3ce40*/  IMAD.SHL.U32 R0, R3, 0x2, RZ ;  /* 0x0000000203007824 */ /* 0x000fca00078e00ff */
[----:B------:R-:W-:-:S05]  /*3ce50*/  LOP3.LUT R0, R0, 0x30, RZ, 0x3c, !PT ;  /* 0x0000003000007812 */ /* 0x000fca00078e3cff */
[----:B----4-:R-:W-:Y:S04]  /*3ce60*/  STS.U16 [R0+UR5+0x10180], R6 ;  /* 0x0101800600007988 */ /* 0x010fe80008000405 */
[----:B------:R-:W-:Y:S04]  /*3ce70*/  STS.U16 [R0+UR5+0x10380], R7 ;  /* 0x0103800700007988 */ /* 0x000fe80008000405 */
[----:B------:R-:W-:Y:S04]  /*3ce80*/  STS.U16 [R0+UR5+0x10580], R8 ;  /* 0x0105800800007988 */ /* 0x000fe80008000405 */
[----:B------:R-:W-:Y:S04]  /*3ce90*/  STS.U16 [R0+UR5+0x10780], R9 ;  /* 0x0107800900007988 */ /* 0x000fe80008000405 */
[----:B------:R-:W-:Y:S04]  /*3cea0*/  STS.U16 [R0+UR5+0x10980], R10 ;  /* 0x0109800a00007988 */ /* 0x000fe80008000405 */
[----:B------:R0:W-:Y:S02]  /*3ceb0*/  STS.U16 [R0+UR5+0x10b80], R11 ;  /* 0x010b800b00007988 */ /* 0x0001e40008000405 */
[----:B0-----:R-:W0:Y:S02]  /*3cec0*/  S2R R11, SR_TID.X ;  /* 0x00000000000b7919 */ /* 0x001e240000002100 */
[----:B0-----:R-:W-:Y:S01]  /*3ced0*/  LOP3.LUT R11, R11, 0x3f, RZ, 0xc0, !PT ;  /* 0x0000003f0b0b7812 */ /* 0x001fe200078ec0ff */
[----:B---3--:R0:W-:Y:S04]  /*3cee0*/  STL [R1+0x352c], R14 ;  /* 0x00352c0e01007387 */ /* 0x0081e80000100800 */
        /* <DEDUP_REMOVED lines=17> */
[----:B0-----:R-:W-:-:S03]  /*3d000*/  IMAD.SHL.U32 R14, R11, 0x2, RZ ;  /* 0x000000020b0e7824 */ /* 0x001fc600078e00ff */
[----:B------:R-:W4:Y:S04]  /*3d010*/  LDL.LU R0, [R1+0x1e8] ;  /* 0x0001e80001007983 */ /* 0x000f280000300800 */
[----:B------:R-:W4:Y:S04]  /*3d020*/  LDL.LU R3, [R1+0x1e4] ;  /* 0x0001e40001037983 */ /* 0x000f280000300800 */
[----:B------:R-:W4:Y:S04]  /*3d030*/  LDL.LU R4, [R1+0x1e0] ;  /* 0x0001e00001047983 */ /* 0x000f280000300800 */
[----:B------:R-:W4:Y:S04]  /*3d040*/  LDL.LU R5, [R1+0x1dc] ;  /* 0x0001dc0001057983 */ /* 0x000f280000300800 */
[----:B------:R-:W4:Y:S01]  /*3d050*/  LDL.LU R6, [R1+0x1d8] ;  /* 0x0001d80001067983 */ /* 0x000f220000300800 */
[----:B------:R-:W-:-:S03]  /*3d060*/  LOP3.LUT R14, R14, 0x30, RZ, 0x3c, !PT ;  /* 0x000000300e0e7812 */ /* 0x000fc600078e3cff */
[----:B------:R-:W4:Y:S04]  /*3d070*/  LDL.LU R7, [R1+0x1d4] ;  /* 0x0001d40001077983 */ /* 0x000f280000300800 */
[----:B------:R-:W3:Y:S04]  /*3d080*/  LDL.LU R8, [R1+0x1d0] ;  /* 0x0001d00001087983 */ /* 0x000ee80000300800 */
[----:B------:R-:W4:Y:S04]  /*3d090*/  LDL.LU R9, [R1+0x1cc] ;  /* 0x0001cc0001097983 */ /* 0x000f280000300800 */
[----:B------:R-:W4:Y:S04]  /*3d0a0*/  LDL.LU R10, [R1+0x1c8] ;  /* 0x0001c800010a7983 */ /* 0x000f280000300800 */
[----:B------:R-:W4:Y:S04]  /*3d0b0*/  LDL.LU R11, [R1+0x1c4] ;  /* 0x0001c400010b7983 */ /* 0x000f280000300800 */
[----:B--2---:R0:W-:Y:S04]  /*3d0c0*/  STS.U16 [R14+UR5+0x10d80], R2 ;  /* 0x010d80020e007988 */ /* 0x0041e80008000405 */
[----:B0-----:R-:W2:Y:S04]  /*3d0d0*/  LDL.LU R2, [R1+0x3530] ;  /* 0x0035300001027983 */ /* 0x001ea80000300800 */
[----:B--2---:R0:W-:Y:S04]  /*3d0e0*/  STS.U16 [R14+UR5+0x10f80], R2 ;  /* 0x010f80020e007988 */ /* 0x0041e80008000405 */
[----:B0-----:R-:W2:Y:S01]  /*3d0f0*/  LDL.LU R14, [R1+0x352c] ;  /* 0x00352c00010e7983 */ /* 0x001ea20000300800 */
[----:B------:R-:W0:Y:S02]  /*3d100*/  S2R R2, SR_TID.X ;  /* 0x0000000000027919 */ /* 0x000e240000002100 */
[----:B0-----:R-:W-:-:S05]  /*3d110*/  LOP3.LUT R2, R2, 0x3f, RZ, 0xc0, !PT ;  /* 0x0000003f02027812 */ /* 0x001fca00078ec0ff */
[----:B------:R-:W-:-:S05]  /*3d120*/  IMAD.SHL.U32 R2, R2, 0x2, RZ ;  /* 0x0000000202027824 */ /* 0x000fca00078e00ff */
[----:B---3--:R-:W-:Y:S04]  /*3d130*/  STS.U16 [R2+UR5+0x6400], R8 ;  /* 0x0064000802007988 */ /* 0x008fe80008000405 */
[----:B--2---:R0:W-:Y:S04]  /*3d140*/  STS.U16 [R2+UR5], R14 ;  /* 0x0000000e02007988 */ /* 0x0041e80008000405 */
[----:B0-----:R-:W2:Y:S04]  /*3d150*/  LDL.LU R14, [R1+0x3528] ;  /* 0x00352800010e7983 */ /* 0x001ea80000300800 */
[----:B------:R-:W3:Y:S04]  /*3d160*/  LDL.LU R8, [R1+0x1b4] ;  /* 0x0001b40001087983 */ /* 0x000ee80000300800 */
[----:B---3--:R0:W-:Y:S04]  /*3d170*/  STL [R1+0x351c], R8 ;  /* 0x00351c0801007387 */ /* 0x0081e80000100800 */
[----:B0-----:R-:W3:Y:S04]  /*3d180*/  LDL.LU R8, [R1+0x1b8] ;  /* 0x0001b80001087983 */ /* 0x001ee80000300800 */
[----:B---3--:R0:W-:Y:S04]  /*3d190*/  STL [R1+0x3520], R8 ;  /* 0x0035200801007387 */ /* 0x0081e80000100800 */
[----:B0-----:R-:W3:Y:S04]  /*3d1a0*/  LDL.LU R8, [R1+0x1bc] ;  /* 0x0001bc0001087983 */ /* 0x001ee80000300800 */
[----:B----4-:R-:W-:Y:S04]  /*3d1b0*/  STS.U16 [R2+UR5+0x6800], R9 ;  /* 0x0068000902007988 */ /* 0x010fe80008000405 */
[----:B------:R-:W-:Y:S04]  /*3d1c0*/  STS.U16 [R2+UR5+0x6c00], R10 ;  /* 0x006c000a02007988 */ /* 0x000fe80008000405 */
[----:B------:R-:W-:Y:S04]  /*3d1d0*/  STS.U16 [R2+UR5+0x7000], R11 ;  /* 0x0070000b02007988 */ /* 0x000fe80008000405 */
[----:B--2---:R-:W-:Y:S04]  /*3d1e0*/  STS.U16 [R2+UR5+0x400], R14 ;  /* 0x0004000e02007988 */ /* 0x004fe80008000405 */
        /* <DEDUP_REMOVED lines=9> */
[----:B---3--:R0:W-:Y:S04]  /*3d280*/  STL [R1+0x3524], R8 ;  /* 0x0035240801007387 */ /* 0x0081e80000100800 */
        /* <DEDUP_REMOVED lines=13> */
[----:B------:R0:W-:Y:S04]  /*3d360*/  STS.U16 [R2+UR5+0x2c00], R18 ;  /* 0x002c001202007988 */ /* 0x0001e80008000405 */
[----:B------:R-:W4:Y:S04]  /*3d370*/  LDL.LU R16, [R1+0x180] ;  /* 0x0001800001107983 */ /* 0x000f280000300800 */
[----:B------:R1:W-:Y:S04]  /*3d380*/  STS.U16 [R2+UR5+0x3000], R20 ;  /* 0x0030001402007988 */ /* 0x0003e80008000405 */
[----:B------:R1:W-:Y:S04]  /*3d390*/  STS.U16 [R2+UR5+0x3400], R24 ;  /* 0x0034001802007988 */ /* 0x0003e80008000405 */
[----:B------:R1:W-:Y:S04]  /*3d3a0*/  STS.U16 [R2+UR5+0x3800], R25 ;  /* 0x0038001902007988 */ /* 0x0003e80008000405 */
[----:B------:R1:W-:Y:S04]  /*3d3b0*/  STS.U16 [R2+UR5+0x3c00], R26 ;  /* 0x003c001a02007988 */ /* 0x0003e80008000405 */
[----:B------:R1:W-:Y:S04]  /*3d3c0*/  STS.U16 [R2+UR5+0x4000], R27 ;  /* 0x0040001b02007988 */ /* 0x0003e80008000405 */
[----:B0-----:R-:W4:Y:S04]  /*3d3d0*/  LDL.LU R18, [R1+0x17c] ;  /* 0x00017c0001127983 */ /* 0x001f280000300800 */
[----:B-1----:R-:W4:Y:S04]  /*3d3e0*/  LDL.LU R20, [R1+0x178] ;  /* 0x0001780001147983 */ /* 0x002f280000300800 */
        /* <DEDUP_REMOVED lines=18> */
[----:B0-----:R-:W4:Y:S04]  /*3d510*/  LDL.LU R6, [R1+0x64] ;  /* 0x0000640001067983 */ /* 0x001f280000300800 */
[----:B-1----:R-:W4:Y:S04]  /*3d520*/  LDL.LU R7, [R1+0x5c] ;  /* 0x00005c0001077983 */ /* 0x002f280000300800 */
[----:B--2---:R0:W-:Y:S04]  /*3d530*/  STS.U16 [R2+UR5+0x7400], R8 ;  /* 0x0074000802007988 */ /* 0x0041e80008000405 */
[----:B0-----:R-:W2:Y:S04]  /*3d540*/  LDL.LU R8, [R1+0x3524] ;  /* 0x0035240001087983 */ /* 0x001ea80000300800 */
[----:B--2---:R0:W-:Y:S04]  /*3d550*/  STS.U16 [R2+UR5+0x7800], R8 ;  /* 0x0078000802007988 */ /* 0x0041e80008000405 */
[----:B0-----:R-:W2:Y:S04]  /*3d560*/  LDL.LU R8, [R1+0x3520] ;  /* 0x0035200001087983 */ /* 0x001ea80000300800 */
[----:B--2---:R0:W-:Y:S04]  /*3d570*/  STS.U16 [R2+UR5+0x7c00], R8 ;  /* 0x007c000802007988 */ /* 0x0041e80008000405 */
[----:B0-----:R-:W2:Y:S04]  /*3d580*/  LDL.LU R8, [R1+0x351c] ;  /* 0x00351c0001087983 */ /* 0x001ea80000300800 */
[----:B---3--:R-:W-:Y:S04]  /*3d590*/  STS.U16 [R2+UR5+0x8400], R9 ;  /* 0x0084000902007988 */ /* 0x008fe80008000405 */
[----:B----4-:R-:W-:Y:S04]  /*3d5a0*/  STS.U16 [R2+UR5+0x8800], R10 ;  /* 0x0088000a02007988 */ /* 0x010fe80008000405 */
[----:B------:R-:W-:Y:S04]  /*3d5b0*/  STS.U16 [R2+UR5+0x8c00], R11 ;  /* 0x008c000b02007988 */ /* 0x000fe80008000405 */
[----:B--2---:R0:W-:Y:S04]  /*3d5c0*/  STS.U16 [R2+UR5+0x8000], R8 ;  /* 0x0080000802007988 */ /* 0x0041e80008000405 */
[----:B0-----:R-:W2:Y:S04]  /*3d5d0*/  LDL.LU R8, [R1+0x3518] ;  /* 0x0035180001087983 */ /* 0x001ea80000300800 */
[----:B------:R-:W3:Y:S04]  /*3d5e0*/  LDL.LU R9, [R1+0x3514] ;  /* 0x0035140001097983 */ /* 0x000ee80000300800 */
[----:B------:R-:W4:Y:S04]  /*3d5f0*/  LDL.LU R10, [R1+0x3510] ;  /* 0x00351000010a7983 */ /* 0x000f280000300800 */
[----:B------:R-:W2:Y:S04]  /*3d600*/  LDL.LU R11, [R1+0x350c] ;  /* 0x00350c00010b7983 */ /* 0x000ea80000300800 */
[----:B------:R0:W-:Y:S02]  /*3d610*/  STS.U16 [R2+UR5+0xec00], R7 ;  /* 0x00ec000702007988 */ /* 0x0001e40008000405 */
[----:B0-----:R-:W0:Y:S02]  /*3d620*/  S2R R7, SR_TID.X ;  /* 0x0000000000077919 */ /* 0x001e240000002100 */
[----:B------:R1:W-:Y:S04]  /*3d630*/  STS.U16 [R2+UR5+0x9000], R14 ;  /* 0x0090000e02007988 */ /* 0x0003e80008000405 */
        /* <DEDUP_REMOVED lines=21> */
[----:B------:R-:W-:Y:S01]  /*3d790*/  STS.U16 [R2+UR5+0xe800], R6 ;  /* 0x00e8000602007988 */ /* 0x000fe20008000405 */
[----:B0-----:R-:W-:-:S05]  /*3d7a0*/  LOP3.LUT R7, R7, 0x3f, RZ, 0xc0, !PT ;  /* 0x0000003f07077812 */ /* 0x001fca00078ec0ff */
[----:B-1----:R-:W-:Y:S01]  /*3d7b0*/  IMAD.SHL.U32 R14, R7, 0x2, RZ ;  /* 0x00000002070e7824 */ /* 0x002fe200078e00ff */
[----:B--2---:R-:W-:Y:S04]  /*3d7c0*/  STL [R1+0x2fd8], R11 ;  /* 0x002fd80b01007387 */ /* 0x004fe80000100800 */
[----:B------:R-:W-:Y:S04]  /*3d7d0*/  STL [R1+0x2fdc], R11 ;  /* 0x002fdc0b01007387 */ /* 0x000fe80000100800 */
[----:B------:R-:W-:Y:S04]  /*3d7e0*/  STL [R1+0x34d8], R11 ;  /* 0x0034d80b01007387 */ /* 0x000fe80000100800 */
[----:B----4-:R-:W-:Y:S04]  /*3d7f0*/  STL [R1+0x34f4], R10 ;  /* 0x0034f40a01007387 */ /* 0x010fe80000100800 */
[----:B---3--:R-:W-:Y:S04]  /*3d800*/  STL [R1+0x34f8], R9 ;  /* 0x0034f80901007387 */ /* 0x008fe80000100800 */
[----:B------:R-:W-:Y:S04]  /*3d810*/  STL [R1+0x2fb8], R8 ;  /* 0x002fb80801007387 */ /* 0x000fe80000100800 */
[----:B------:R-:W-:Y:S04]  /*3d820*/  STL [R1+0x2fbc], R8 ;  /* 0x002fbc0801007387 */ /* 0x000fe80000100800 */
[----:B------:R-:W-:Y:S04]  /*3d830*/  STL [R1+0x2fc0], R8 ;  /* 0x002fc00801007387 */ /* 0x000fe80000100800 */
[----:B------:R-:W-:Y:S04]  /*3d840*/  STL [R1+0x2fc4], R8 ;  /* 0x002fc40801007387 */ /* 0x000fe80000100800 */
[----:B------:R-:W-:Y:S04]  /*3d850*/  STS.U16 [R2+UR5+0xf000], R11 ;  /* 0x00f0000b02007988 */ /* 0x000fe80008000405 */
[----:B------:R-:W-:Y:S04]  /*3d860*/  STS.U16 [R2+UR5+0xf400], R10 ;  /* 0x00f4000a02007988 */ /* 0x000fe80008000405 */
[----:B------:R-:W-:Y:S04]  /*3d870*/  STS.U16 [R2+UR5+0xf800], R9 ;  /* 0x00f8000902007988 */ /* 0x000fe80008000405 */
[----:B------:R0:W-:Y:S04]  /*3d880*/  STS.U16 [R2+UR5+0xfc00], R8 ;  /* 0x00fc000802007988 */ /* 0x0001e80008000405 */
[----:B------:R-:W-:Y:S04]  /*3d890*/  STL [R1+0x2fc8], R8 ;  /* 0x002fc80801007387 */ /* 0x000fe80000100800 */
        /* <DEDUP_REMOVED lines=30> */
[----:B------:R0:W-:Y:S04]  /*3da80*/  STL [R1+0x34fc], R8 ;  /* 0x0034fc0801007387 */ /* 0x0001e80000100800 */
[----:B0-----:R-:W2:Y:S01]  /*3da90*/  LDL.LU R8, [R1+0x158] ;  /* 0x0001580001087983 */ /* 0x001ea20000300800 */
[----:B------:R-:W-:-:S05]  /*3daa0*/  LOP3.LUT R14, R14, 0x10, RZ, 0x3c, !PT ;  /* 0x000000100e0e7812 */ /* 0x000fca00078e3cff */
[----:B--2---:R0:W-:Y:S04]  /*3dab0*/  STS.U16 [R14+UR5+0x80], R8 ;  /* 0x000080080e007988 */ /* 0x0041e80008000405 */
[----:B0-----:R-:W2:Y:S04]  /*3dac0*/  LDL.LU R8, [R1+0xdc] ;  /* 0x0000dc0001087983 */ /* 0x001ea80000300800 */
[----:B--2---:R0:W-:Y:S04]  /*3dad0*/  STL [R1+0x3500], R8 ;  /* 0x0035000801007387 */ /* 0x0041e80000100800 */
[----:B0-----:R-:W2:Y:S04]  /*3dae0*/  LDL.LU R8, [R1+0xe0] ;  /* 0x0000e00001087983 */ /* 0x001ea80000300800 */
[----:B--2---:R0:W-:Y:S04]  /*3daf0*/  STL [R1+0x3504], R8 ;  /* 0x0035040801007387 */ /* 0x0041e80000100800 */
[----:B0-----:R-:W2:Y:S04]  /*3db00*/  LDL.LU R8, [R1+0xe4] ;  /* 0x0000e40001087983 */ /* 0x001ea80000300800 */
[----:B------:R-:W-:Y:S04]  /*3db10*/  STS.U16 [R14+UR5+0x480], R2 ;  /* 0x000480020e007988 */ /* 0x000fe80008000405 */
[----:B---3--:R-:W-:Y:S04]  /*3db20*/  STS.U16 [R14+UR5+0x880], R9 ;  /* 0x000880090e007988 */ /* 0x008fe80008000405 */
[----:B----4-:R-:W-:Y:S04]  /*3db30*/  STS.U16 [R14+UR5+0xc80], R10 ;  /* 0x000c800a0e007988 */ /* 0x010fe80008000405 */
        /* <DEDUP_REMOVED lines=22> */
[----:B------:R-:W3:Y:S04]  /*3dca0*/  LDL.LU R9, [R1+0xd8] ;  /* 0x0000d80001097983 */ /* 0x000ee80000300800 */
[----:B------:R-:W4:Y:S04]  /*3dcb0*/  LDL.LU R10, [R1+0xd4] ;  /* 0x0000d400010a7983 */ /* 0x000f280000300800 */
[----:B------:R0:W-:Y:S04]  /*3dcc0*/  STS.U16 [R14+UR5+0x6080], R4 ;  /* 0x006080040e007988 */ /* 0x0001e80008000405 */
[----:B------:R-:W4:Y:S04]  /*3dcd0*/  LDL.LU R3, [R1+0xd0] ;  /* 0x0000d00001037983 */ /* 0x000f280000300800 */
        /* <DEDUP_REMOVED lines=27> */
[----:B--2---:R0:W-:Y:S04]  /*3de90*/  STS.U16 [R14+UR5+0x7080], R8 ;  /* 0x007080080e007988 */ /* 0x0041e80008000405 */
[----:B0-----:R-:W2:Y:S04]  /*3dea0*/  LDL.LU R8, [R1+0x3508] ;  /* 0x0035080001087983 */ /* 0x001ea80000300800 */
[----:B--2---:R0:W-:Y:S04]  /*3deb0*/  STS.U16 [R14+UR5+0x7480], R8 ;  /* 0x007480080e007988 */ /* 0x0041e80008000405 */
[----:B0-----:R-:W2:Y:S04]  /*3dec0*/  LDL.LU R8, [R1+0x3504] ;  /* 0x0035040001087983 */ /* 0x001ea80000300800 */
[----:B--2---:R0:W-:Y:S04]  /*3ded0*/  STS.U16 [R14+UR5+0x7880], R8 ;  /* 0x007880080e007988 */ /* 0x0041e80008000405 */
[----:B0-----:R-:W2:Y:S04]  /*3dee0*/  LDL.LU R8, [R1+0x3500] ;  /* 0x0035000001087983 */ /* 0x001ea80000300800 */
[----:B--2---:R0:W-:Y:S04]  /*3def0*/  STS.U16 [R14+UR5+0x7c80], R8 ;  /* 0x007c80080e007988 */ /* 0x0041e80008000405 */
[----:B---3--:R1:W-:Y:S04]  /*3df00*/  STS.U16 [R14+UR5+0x8080], R9 ;  /* 0x008080090e007988 */ /* 0x0083e80008000405 */
[----:B----4-:R2:W-:Y:S04]  /*3df10*/  STS.U16 [R14+UR5+0x8480], R10 ;  /* 0x0084800a0e007988 */ /* 0x0105e80008000405 */
[----:B------:R3:W-:Y:S04]  /*3df20*/  STS.U16 [R14+UR5+0x8880], R3 ;  /* 0x008880030e007988 */ /* 0x0007e80008000405 */
[----:B------:R4:W-:Y:S04]  /*3df30*/  STS.U16 [R14+UR5+0x8c80], R4 ;  /* 0x008c80040e007988 */ /* 0x0009e80008000405 */
[----:B------:R4:W-:Y:S04]  /*3df40*/  STS.U16 [R14+UR5+0x9080], R5 ;  /* 0x009080050e007988 */ /* 0x0009e80008000405 */
[----:B0-----:R-:W4:Y:S04]  /*3df50*/  LDL.LU R8, [R1+0x34fc] ;  /* 0x0034fc0001087983 */ /* 0x001f280000300800 */
[----:B-1----:R-:W4:Y:S04]  /*3df60*/  LDL.LU R9, [R1+0x34f8] ;  /* 0x0034f80001097983 */ /* 0x002f280000300800 */
[----:B--2---:R-:W2:Y:S04]  /*3df70*/  LDL.LU R10, [R1+0x34f4] ;  /* 0x0034f400010a7983 */ /* 0x004ea80000300800 */
[----:B---3--:R-:W3:Y:S04]  /*3df80*/  LDL.LU R3, [R1+0x34f0] ;  /* 0x0034f00001037983 */ /* 0x008ee80000300800 */
[----:B----4-:R-:W4:Y:S04]  /*3df90*/  LDL.LU R4, [R1+0x34ec] ;  /* 0x0034ec0001047983 */ /* 0x010f280000300800 */
[----:B------:R-:W2:Y:S04]  /*3dfa0*/  LDL.LU R5, [R1+0x34e8] ;  /* 0x0034e80001057983 */ /* 0x000ea80000300800 */
[----:B------:R0:W-:Y:S04]  /*3dfb0*/  STS.U16 [R14+UR5+0x9480], R6 ;  /* 0x009480060e007988 */ /* 0x0001e80008000405 */
[----:B------:R1:W-:Y:S04]  /*3dfc0*/  STS.U16 [R14+UR5+0x9880], R7 ;  /* 0x009880070e007988 */ /* 0x0003e80008000405 */
[----:B0-----:R-:W3:Y:S04]  /*3dfd0*/  LDL.LU R6, [R1+0x34e4] ;  /* 0x0034e40001067983 */ /* 0x001ee80000300800 */
[----:B-1----:R-:W4:Y:S04]  /*3dfe0*/  LDL.LU R7, [R1+0x34e0] ;  /* 0x0034e00001077983 */ /* 0x002f280000300800 */
[----:B------:R-:W-:Y:S04]  /*3dff0*/  STS.U16 [R14+UR5+0x9c80], R2 ;  /* 0x009c80020e007988 */ /* 0x000fe80008000405 */
[----:B------:R0:W-:Y:S04]  /*3e000*/  STS.U16 [R14+UR5+0xa080], R11 ;  /* 0x00a0800b0e007988 */ /* 0x0001e80008000405 */
[----:B------:R1:W-:Y:S04]  /*3e010*/  STS.U16 [R14+UR5+0xa480], R15 ;  /* 0x00a4800f0e007988 */ /* 0x0003e80008000405 */
[----:B------:R1:W-:Y:S04]  /*3e020*/  STS.U16 [R14+UR5+0xa880], R23 ;  /* 0x00a880170e007988 */ /* 0x0003e80008000405 */
[----:B------:R1:W-:Y:S04]  /*3e030*/  STS.U16 [R14+UR5+0xac80], R22 ;  /* 0x00ac80160e007988 */ /* 0x0003e80008000405 */
[----:B------:R1:W-:Y:S04]  /*3e040*/  STS.U16 [R14+UR5+0xb080], R21 ;  /* 0x00b080150e007988 */ /* 0x0003e80008000405 */
[----:B------:R1:W-:Y:S04]  /*3e050*/  STS.U16 [R14+UR5+0xb480], R19 ;  /* 0x00b480130e007988 */ /* 0x0003e80008000405 */
[----:B------:R1:W-:Y:S04]  /*3e060*/  STS.U16 [R14+UR5+0xb880], R17 ;  /* 0x00b880110e007988 */ /* 0x0003e80008000405 */
[----:B0-----:R-:W2:Y:S04]  /*3e070*/  LDL.LU R11, [R1+0x58] ;  /* 0x00005800010b7983 */ /* 0x001ea80000300800 */
[----:B-1----:R-:W2:Y:S04]  /*3e080*/  LDL.LU R15, [R1+0x54] ;  /* 0x00005400010f7983 */ /* 0x002ea80000300800 */
[----:B------:R-:W2:Y:S04]  /*3e090*/  LDL.LU R23, [R1+0x50] ;  /* 0x0000500001177983 */ /* 0x000ea80000300800 */
[----:B------:R-:W2:Y:S04]  /*3e0a0*/  LDL.LU R22, [R1+0x4c] ;  /* 0x00004c0001167983 */ /* 0x000ea80000300800 */
[----:B------:R-:W2:Y:S04]  /*3e0b0*/  LDL.LU R21, [R1+0x48] ;  /* 0x0000480001157983 */ /* 0x000ea80000300800 */
[----:B------:R0:W-:Y:S04]  /*3e0c0*/  STS.U16 [R14+UR5+0xbc80], R13 ;  /* 0x00bc800d0e007988 */ /* 0x0001e80008000405 */
[----:B------:R-:W2:Y:S04]  /*3e0d0*/  LDL.LU R19, [R1+0x44] ;  /* 0x0000440001137983 */ /* 0x000ea80000300800 */
[----:B------:R1:W-:Y:S04]  /*3e0e0*/  STS.U16 [R14+UR5+0xc080], R12 ;  /* 0x00c0800c0e007988 */ /* 0x0003e80008000405 */
[----:B------:R-:W2:Y:S04]  /*3e0f0*/  LDL.LU R17, [R1+0x40] ;  /* 0x0000400001117983 */ /* 0x000ea80000300800 */
[----:B------:R1:W-:Y:S04]  /*3e100*/  STS.U16 [R14+UR5+0xc480], R16 ;  /* 0x00c480100e007988 */ /* 0x0003e80008000405 */
[----:B------:R1:W-:Y:S04]  /*3e110*/  STS.U16 [R14+UR5+0xc880], R18 ;  /* 0x00c880120e007988 */ /* 0x0003e80008000405 */
[----:B------:R1:W-:Y:S04]  /*3e120*/  STS.U16 [R14+UR5+0xcc80], R20 ;  /* 0x00cc80140e007988 */ /* 0x0003e80008000405 */
[----:B------:R1:W-:Y:S04]  /*3e130*/  STS.U16 [R14+UR5+0xd080], R24 ;  /* 0x00d080180e007988 */ /* 0x0003e80008000405 */
[----:B0-----:R-:W2:Y:S04]  /*3e140*/  LDL.LU R13, [R1+0x3c] ;  /* 0x00003c00010d7983 */ /* 0x001ea80000300800 */
[----:B-1----:R-:W2:Y:S04]  /*3e150*/  LDL.LU R12, [R1+0x38] ;  /* 0x00003800010c7983 */ /* 0x002ea80000300800 */
[----:B------:R0:W-:Y:S04]  /*3e160*/  STS.U16 [R14+UR5+0xd480], R25 ;  /* 0x00d480190e007988 */ /* 0x0001e80008000405 */
[----:B------:R-:W2:Y:S04]  /*3e170*/  LDL.LU R16, [R1+0x34] ;  /* 0x0000340001107983 */ /* 0x000ea80000300800 */
[----:B------:R-:W2:Y:S04]  /*3e180*/  LDL.LU R18, [R1+0x30] ;  /* 0x0000300001127983 */ /* 0x000ea80000300800 */
[----:B------:R-:W2:Y:S04]  /*3e190*/  LDL.LU R20, [R1+0x2c] ;  /* 0x00002c0001147983 */ /* 0x000ea80000300800 */
[----:B------:R1:W-:Y:S04]  /*3e1a0*/  STS.U16 [R14+UR5+0xd880], R26 ;  /* 0x00d8801a0e007988 */ /* 0x0003e80008000405 */
[----:B------:R-:W2:Y:S04]  /*3e1b0*/  LDL.LU R24, [R1+0x28] ;  /* 0x0000280001187983 */ /* 0x000ea80000300800 */
[----:B------:R1:W-:Y:S04]  /*3e1c0*/  STS.U16 [R14+UR5+0xdc80], R27 ;  /* 0x00dc801b0e007988 */ /* 0x0003e80008000405 */
[----:B------:R1:W-:Y:S04]  /*3e1d0*/  STS.U16 [R14+UR5+0xe080], R28 ;  /* 0x00e0801c0e007988 */ /* 0x0003e80008000405 */
[----:B------:R1:W-:Y:S04]  /*3e1e0*/  STS.U16 [R14+UR5+0xe480], R29 ;  /* 0x00e4801d0e007988 */ /* 0x0003e80008000405 */
[----:B0-----:R-:W2:Y:S04]  /*3e1f0*/  LDL.LU R25, [R1+0x24] ;  /* 0x0000240001197983 */ /* 0x001ea80000300800 */
[----:B------:R0:W-:Y:S04]  /*3e200*/  STS.U16 [R14+UR5+0xe880], R0 ;  /* 0x00e880000e007988 */ /* 0x0001e80008000405 */
[----:B-1----:R-:W2:Y:S04]  /*3e210*/  LDL.LU R26, [R1+0x20] ;  /* 0x00002000011a7983 */ /* 0x002ea80000300800 */
[----:B------:R-:W2:Y:S04]  /*3e220*/  LDL.LU R27, [R1+0x1c] ;  /* 0x00001c00011b7983 */ /* 0x000ea80000300800 */
[----:B------:R-:W2:Y:S04]  /*3e230*/  LDL.LU R28, [R1+0x18] ;  /* 0x00001800011c7983 */ /* 0x000ea80000300800 */
[----:B------:R-:W2:Y:S04]  /*3e240*/  LDL.LU R29, [R1+0x14] ;  /* 0x00001400011d7983 */ /* 0x000ea80000300800 */
[----:B0-----:R-:W2:Y:S04]  /*3e250*/  LDL.LU R0, [R1+0x10] ;  /* 0x0000100001007983 */ /* 0x001ea80000300800 */
[----:B------:R-:W2:Y:S04]  /*3e260*/  LDL.LU R2, [R1+0x4] ;  /* 0x0000040001027983 */ /* 0x000ea80000300800 */
[----:B----4-:R-:W-:Y:S04]  /*3e270*/  STS.U16 [R14+UR5+0xec80], R7 ;  /* 0x00ec80070e007988 */ /* 0x010fe80008000405 */
[----:B---3--:R-:W-:Y:S04]  /*3e280*/  STS.U16 [R14+UR5+0xf080], R6 ;  /* 0x00f080060e007988 */ /* 0x008fe80008000405 */
[----:B--2---:R0:W-:Y:S04]  /*3e290*/  STS.U16 [R14+UR5+0xf480], R5 ;  /* 0x00f480050e007988 */ /* 0x0041e80008000405 */
[----:B------:R1:W-:Y:S04]  /*3e2a0*/  STS.U16 [R14+UR5+0xf880], R4 ;  /* 0x00f880040e007988 */ /* 0x0003e80008000405 */
[----:B------:R2:W-:Y:S04]  /*3e2b0*/  STS.U16 [R14+UR5+0xfc80], R3 ;  /* 0x00fc80030e007988 */ /* 0x0005e80008000405 */
[----:B0-----:R-:W3:Y:S04]  /*3e2c0*/  LDL.LU R5, [R1+0x8] ;  /* 0x0000080001057983 */ /* 0x001ee80000300800 */
[----:B-1----:R-:W4:Y:S04]  /*3e2d0*/  LDL.LU R4, [R1+0xc] ;  /* 0x00000c0001047983 */ /* 0x002f280000300800 */
[----:B--2---:R-:W2:Y:S04]  /*3e2e0*/  LDL.LU R14, [R1+0x34dc] ;  /* 0x0034dc00010e7983 */ /* 0x004ea80000300800 */
[----:B------:R-:W-:Y:S04]  /*3e2f0*/  STL [R1+0x2fa8], R3 ;  /* 0x002fa80301007387 */ /* 0x000fe80000100800 */
[----:B------:R-:W-:Y:S04]  /*3e300*/  STL [R1+0x2fac], R3 ;  /* 0x002fac0301007387 */ /* 0x000fe80000100800 */
[----:B------:R-:W-:Y:S04]  /*3e310*/  STL [R1+0x2fb0], R3 ;  /* 0x002fb00301007387 */ /* 0x000fe80000100800 */
[----:B------:R-:W-:Y:S04]  /*3e320*/  STL [R1+0x2fb4], R3 ;  /* 0x002fb40301007387 */ /* 0x000fe80000100800 */
[----:B--2---:R0:W-:Y:S04]  /*3e330*/  STS.U16 [R14+UR5+0x100], R11 ;  /* 0x0001000b0e007988 */ /* 0x0041e80008000405 */
[----:B------:R1:W-:Y:S04]  /*3e340*/  STS.U16 [R14+UR5+0x500], R15 ;  /* 0x0005000f0e007988 */ /* 0x0003e80008000405 */
[----:B------:R2:W-:Y:S04]  /*3e350*/  STS.U16 [R14+UR5+0x900], R23 ;  /* 0x000900170e007988 */ /* 0x0005e80008000405 */
[----:B------:R3:W-:Y:S04]  /*3e360*/  STS.U16 [R14+UR5+0xd00], R22 ;  /* 0x000d00160e007988 */ /* 0x0007e80008000405 */
        /* <DEDUP_REMOVED lines=10> */
[----:B------:R-:W3:Y:S04]  /*3e410*/  LDL.LU R17, [R1+0x34c0] ;  /* 0x0034c00001117983 */ /* 0x000ee80000300800 */
[----:B------:R1:W-:Y:S04]  /*3e420*/  STS.U16 [R14+UR5+0x2100], R12 ;  /* 0x0021000c0e007988 */ /* 0x0003e80008000405 */
[----:B------:R1:W-:Y:S04]  /*3e430*/  STS.U16 [R14+UR5+0x2500], R16 ;  /* 0x002500100e007988 */ /* 0x0003e80008000405 */
[----:B------:R1:W-:Y:S04]  /*3e440*/  STS.U16 [R14+UR5+0x2900], R18 ;  /* 0x002900120e007988 */ /* 0x0003e80008000405 */
[----:B------:R1:W-:Y:S04]  /*3e450*/  STS.U16 [R14+UR5+0x2d00], R20 ;  /* 0x002d00140e007988 */ /* 0x0003e80008000405 */
[----:B------:R1:W-:Y:S04]  /*3e460*/  STS.U16 [R14+UR5+0x3100], R24 ;  /* 0x003100180e007988 */ /* 0x0003e80008000405 */
[----:B0-----:R-:W4:Y:S04]  /*3e470*/  LDL.LU R13, [R1+0x34bc] ;  /* 0x0034bc00010d7983 */ /* 0x001f280000300800 */
[----:B-1----:R-:W2:Y:S04]  /*3e480*/  LDL.LU R12, [R1+0x34b8] ;  /* 0x0034b800010c7983 */ /* 0x002ea80000300800 */
[----:B------:R-:W3:Y:S04]  /*3e490*/  LDL.LU R16, [R1+0x34b4] ;  /* 0x0034b40001107983 */ /* 0x000ee80000300800 */
[----:B------:R0:W-:Y:S04]  /*3e4a0*/  STS.U16 [R14+UR5+0x3500], R25 ;  /* 0x003500190e007988 */ /* 0x0001e80008000405 */
[----:B------:R-:W4:Y:S04]  /*3e4b0*/  LDL.LU R18, [R1+0x34b0] ;  /* 0x0034b00001127983 */ /* 0x000f280000300800 */
[----:B------:R-:W2:Y:S04]  /*3e4c0*/  LDL.LU R20, [R1+0x34ac] ;  /* 0x0034ac0001147983 */ /* 0x000ea80000300800 */
[----:B------:R-:W3:Y:S04]  /*3e4d0*/  LDL.LU R24, [R1+0x34a8] ;  /* 0x0034a80001187983 */ /* 0x000ee80000300800 */
[----:B------:R1:W-:Y:S04]  /*3e4e0*/  STS.U16 [R14+UR5+0x3900], R26 ;  /* 0x0039001a0e007988 */ /* 0x0003e80008000405 */
[----:B------:R1:W-:Y:S04]  /*3e4f0*/  STS.U16 [R14+UR5+0x3d00], R27 ;  /* 0x003d001b0e007988 */ /* 0x0003e80008000405 */
[----:B------:R1:W-:Y:S04]  /*3e500*/  STS.U16 [R14+UR5+0x4100], R28 ;  /* 0x0041001c0e007988 */ /* 0x0003e80008000405 */
[----:B------:R1:W-:Y:S04]  /*3e510*/  STS.U16 [R14+UR5+0x4500], R29 ;  /* 0x0045001d0e007988 */ /* 0x0003e80008000405 */
[----:B0-----:R-:W4:Y:S04]  /*3e520*/  LDL.LU R25, [R1+0x34a4] ;  /* 0x0034a40001197983 */ /* 0x001f280000300800 */
[----:B------:R0:W-:Y:S04]  /*3e530*/  STS.U16 [R14+UR5+0x4900], R0 ;  /* 0x004900000e007988 */ /* 0x0001e80008000405 */
[----:B-1----:R-:W2:Y:S04]  /*3e540*/  LDL.LU R26, [R1+0x34a0] ;  /* 0x0034a000011a7983 */ /* 0x002ea80000300800 */
[----:B------:R-:W3:Y:S04]  /*3e550*/  LDL.LU R27, [R1+0x349c] ;  /* 0x00349c00011b7983 */ /* 0x000ee80000300800 */
[----:B------:R1:W-:Y:S04]  /*3e560*/  STS.U16 [R14+UR5+0x4d00], R4 ;  /* 0x004d00040e007988 */ /* 0x0003e80008000405 */
[----:B------:R-:W4:Y:S04]  /*3e570*/  LDL.LU R28, [R1+0x3498] ;  /* 0x00349800011c7983 */ /* 0x000f280000300800 */
[----:B------:R-:W2:Y:S04]  /*3e580*/  LDL.LU R29, [R1+0x3494] ;  /* 0x00349400011d7983 */ /* 0x000ea80000300800 */
[----:B------:R1:W-:Y:S04]  /*3e590*/  STS.U16 [R14+UR5+0x5100], R5 ;  /* 0x005100050e007988 */ /* 0x0003e80008000405 */
[----:B0-----:R-:W3:Y:S04]  /*3e5a0*/  LDL.LU R0, [R1+0x3490] ;  /* 0x0034900001007983 */ /* 0x001ee80000300800 */
[----:B-1----:R-:W4:Y:S04]  /*3e5b0*/  LDL R4, [R1+0x19bc] ;  /* 0x0019bc0001047983 */ /* 0x002f280000100800 */
[----:B------:R-:W4:Y:S01]  /*3e5c0*/  LDL R5, [R1+0xac4] ;  /* 0x000ac40001057983 */ /* 0x000f220000100800 */
[----:B------:R-:W-:-:S06]  /*3e5d0*/  PRMT R15, RZ, 0x7610, R15 ;  /* 0x00007610ff0f7816 */ /* 0x000fcc000000000f */
[----:B----4-:R-:W4:Y:S04]  /*3e5e0*/  @!P1 LDG.E.U16 R15, desc[UR10][R4.64] ;  /* 0x0000000a040f9981 */ /* 0x010f28000c1e1500 */
[----:B------:R-:W-:Y:S04]  /*3e5f0*/  STS.U16 [R14+UR5+0x5500], R2 ;  /* 0x005500020e007988 */ /* 0x000fe80008000405 */
[----:B---3--:R0:W-:Y:S04]  /*3e600*/  STS.U16 [R14+UR5+0x5900], R0 ;  /* 0x005900000e007988 */ /* 0x0081e80008000405 */
        /* <DEDUP_REMOVED lines=14> */
[----:B0-----:R-:W2:Y:S04]  /*3e6f0*/  LDL.LU R0, [R1+0x1a6c] ;  /* 0x001a6c0001007983 */ /* 0x001ea80000300800 */
[----:B------:R-:W-:Y:S04]  /*3e700*/  STS.U16 [R14+UR5+0x9500], R22 ;  /* 0x009500160e007988 */ /* 0x000fe80008000405 */
[----:B------:R-:W3:Y:S04]  /*3e710*/  LDL.LU R2, [R1+0x1a84] ;  /* 0x001a840001027983 */ /* 0x000ee80000300800 */
[----:B------:R0:W-:Y:S04]  /*3e720*/  STS.U16 [R14+UR5+0x9900], R23 ;  /* 0x009900170e007988 */ /* 0x0001e80008000405 */
[----:B0-----:R-:W2:Y:S04]  /*3e730*/  LDL.LU R14, [R1+0x348c] ;  /* 0x00348c00010e7983 */ /* 0x001ea80000300800 */
        /* <DEDUP_REMOVED lines=13> */
[----:B----4-:R-:W-:-:S02]  /*3e810*/  PRMT R15, RZ, 0x7610, R15 ;  /* 0x00007610ff0f7816 */ /* 0x010fc4000000000f */
        /* <DEDUP_REMOVED lines=2167> */
[----:B------:R-:W4:Y:S02]  /*46f90*/  LDL R5, [R1+0xe18] ;  /* 0x000e180001057983 */ /* 0x000f240000100800 */
[----:B----4-:R-:W-:-:S02]  /*46fa0*/  @!P1 LOP3.LUT R5, R5, R4, RZ, 0x3c, !PT ;  /* 0x0000000405059212 */ /* 0x010fc400078e3cff */
[----:B---3--:R-:W-:Y:S02]  /*46fb0*/  PRMT R15, RZ, 0x7610, R15 ;  /* 0x00007610ff0f7816 */ /* 0x008fe4000000000f */
        /* <DEDUP_REMOVED lines=477> */
[----:B---3--:R0:W-:Y:S04]  /*48d90*/  STL [R1], R15 ;  /* 0x0000000f01007387 */ /* 0x0081e80000100800 */
[----:B------:R1:W3:Y:S01]  /*48da0*/  @!P1 LDG.E.U16 R13, desc[UR10][R4.64] ;  /* 0x0000000a040d9981 */ /* 0x0002e2000c1e1500 */
[----:B------:R-:W-:Y:S02]  /*48db0*/  PRMT R12, RZ, 0x7610, R12 ;  /* 0x00007610ff0c7816 */ /* 0x000fe4000000000c */
[----:B--2---:R-:W-:Y:S01]  /*48dc0*/  PRMT R14, RZ, 0x7610, R14 ;  /* 0x00007610ff0e7816 */ /* 0x004fe2000000000e */
[----:B0-----:R-:W2:Y:S04]  /*48dd0*/  LDL R15, [R1+0xb90] ;  /* 0x000b9000010f7983 */ /* 0x001ea80000100800 */
[----:B------:R-:W1:Y:S04]  /*48de0*/  LDL R4, [R1+0x1a64] ;  /* 0x001a640001047983 */ /* 0x000e680000100800 */
[----:B------:R-:W1:Y:S02]  /*48df0*/  LDL R5, [R1+0x1aa8] ;  /* 0x001aa80001057983 */ /* 0x000e640000100800 */
[----:B-1----:R-:W-:-:S04]  /*48e00*/  @!P1 LOP3.LUT R5, R5, R4, RZ, 0x3c, !PT ;  /* 0x0000000405059212 */ /* 0x002fc800078e3cff */
[----:B------:R-:W-:-:S04]  /*48e10*/  @!P1 LOP3.LUT R4, R5, R4, RZ, 0x3c, !PT ;  /* 0x0000000405049212 */ /* 0x000fc800078e3cff */
[----:B------:R-:W-:-:S05]  /*48e20*/  @!P1 LOP3.LUT R5, R5, R4, RZ, 0x3c, !PT ;  /* 0x0000000405059212 */ /* 0x000fca00078e3cff */
[----:B------:R0:W4:Y:S04]  /*48e30*/  @!P1 LDG.E.U16 R12, desc[UR10][R4.64] ;  /* 0x0000000a040c9981 */ /* 0x000128000c1e1500 */
[----:B------:R-:W0:Y:S04]  /*48e40*/  LDL R4, [R1+0xc34] ;  /* 0x000c340001047983 */ /* 0x000e280000100800 */
[----:B------:R-:W0:Y:S02]  /*48e50*/  LDL R5, [R1+0xc38] ;  /* 0x000c380001057983 */ /* 0x000e240000100800 */
[----:B0-----:R-:W-:-:S04]  /*48e60*/  @!P1 LOP3.LUT R5, R5, R4, RZ, 0x3c, !PT ;  /* 0x0000000405059212 */ /* 0x001fc800078e3cff */
[----:B------:R-:W-:-:S04]  /*48e70*/  @!P1 LOP3.LUT R4, R5, R4, RZ, 0x3c, !PT ;  /* 0x0000000405049212 */ /* 0x000fc800078e3cff */
[----:B------:R-:W-:-:S05]  /*48e80*/  @!P1 LOP3.LUT R5, R5, R4, RZ, 0x3c, !PT ;  /* 0x0000000405059212 */ /* 0x000fca00078e3cff */
[----:B------:R-:W3:Y:S04]  /*48e90*/  @!P1 LDG.E.U16 R14, desc[UR10][R4.64] ;  /* 0x0000000a040e9981 */ /* 0x000ee8000c1e1500 */
[----:B---3--:R0:W-:Y:S04]  /*48ea0*/  STL [R1+0x74], R14 ;  /* 0x0000740e01007387 */ /* 0x0081e80000100800 */
[----:B0-----:R-:W3:Y:S04]  /*48eb0*/  LDL.LU R14, [R1+0x2fec] ;  /* 0x002fec00010e7983 */ /* 0x001ee80000300800 */
[----:B------:R-:W2:Y:S04]  /*48ec0*/  LDL R4, [R1+0xc0c] ;  /* 0x000c0c0001047983 */ /* 0x000ea80000100800 */
[----:B------:R-:W2:Y:S02]  /*48ed0*/  LDL R5, [R1+0xc10] ;  /* 0x000c100001057983 */ /* 0x000ea40000100800 */
[----:B--2---:R-:W-:-:S02]  /*48ee0*/  @!P1 LOP3.LUT R5, R5, R4, RZ, 0x3c, !PT ;  /* 0x0000000405059212 */ /* 0x004fc400078e3cff */
[----:B---3--:R-:W-:Y:S02]  /*48ef0*/  PRMT R14, RZ, 0x7610, R14 ;  /* 0x00007610ff0e7816 */ /* 0x008fe4000000000e */
[----:B------:R-:W-:-:S04]  /*48f00*/  @!P1 LOP3.LUT R4, R5, R4, RZ, 0x3c, !PT ;  /* 0x0000000405049212 */ /* 0x000fc800078e3cff */
[----:B------:R-:W-:-:S05]  /*48f10*/  @!P1 LOP3.LUT R5, R5, R4, RZ, 0x3c, !PT ;  /* 0x0000000405059212 */ /* 0x000fca00078e3cff */
[----:B------:R-:W2:Y:S04]  /*48f20*/  @!P1 LDG.E.U16 R14, desc[UR10][R4.64] ;  /* 0x0000000a040e9981 */ /* 0x000ea8000c1e1500 */
[----:B--2---:R0:W-:Y:S04]  /*48f30*/  STL [R1+0x6c], R14 ;  /* 0x00006c0e01007387 */ /* 0x0041e80000100800 */
[----:B0-----:R-:W2:Y:S04]  /*48f40*/  LDL.LU R14, [R1+0x2fe8] ;  /* 0x002fe800010e7983 */ /* 0x001ea80000300800 */
[----:B------:R-:W3:Y:S04]  /*48f50*/  LDL R4, [R1+0xbcc] ;  /* 0x000bcc0001047983 */ /* 0x000ee80000100800 */
[----:B------:R-:W3:Y:S02]  /*48f60*/  LDL R5, [R1+0xbd0] ;  /* 0x000bd00001057983 */ /* 0x000ee40000100800 */
[----:B---3--:R-:W-:-:S02]  /*48f70*/  @!P1 LOP3.LUT R5, R5, R4, RZ, 0x3c, !PT ;  /* 0x0000000405059212 */ /* 0x008fc400078e3cff */
[----:B--2---:R-:W-:Y:S02]  /*48f80*/  PRMT R14, RZ, 0x7610, R14 ;  /* 0x00007610ff0e7816 */ /* 0x004fe4000000000e */
[----:B------:R-:W-:-:S04]  /*48f90*/  @!P1 LOP3.LUT R4, R5, R4, RZ, 0x3c, !PT ;  /* 0x0000000405049212 */ /* 0x000fc800078e3cff */
[----:B------:R-:W-:-:S05]  /*48fa0*/  @!P1 LOP3.LUT R5, R5, R4, RZ, 0x3c, !PT ;  /* 0x0000000405059212 */ /* 0x000fca00078e3cff */
[----:B------:R-:W2:Y:S04]  /*48fb0*/  @!P1 LDG.E.U16 R14, desc[UR10][R4.64] ;  /* 0x0000000a040e9981 */ /* 0x000ea8000c1e1500 */
[----:B--2---:R0:W-:Y:S04]  /*48fc0*/  STL [R1+0x64], R14 ;  /* 0x0000640e01007387 */ /* 0x0041e80000100800 */
[----:B0-----:R-:W2:Y:S04]  /*48fd0*/  LDL.LU R14, [R1+0x2fe4] ;  /* 0x002fe400010e7983 */ /* 0x001ea80000300800 */
[----:B------:R-:W3:Y:S01]  /*48fe0*/  LDL R5, [R1+0xb8c] ;  /* 0x000b8c0001057983 */ /* 0x000ee20000100800 */
[----:B------:R-:W-:-:S03]  /*48ff0*/  @!P1 IMAD.MOV.U32 R4, RZ, RZ, R15 ;  /* 0x000000ffff049224 */ /* 0x000fc600078e000f */
[----:B------:R-:W4:Y:S01]  /*49000*/  LDL R15, [R1+0x1a68] ;  /* 0x001a6800010f7983 */ /* 0x000f220000100800 */
[----:B--2---:R-:W-:-:S06]  /*49010*/  PRMT R14, RZ, 0x7610, R14 ;  /* 0x00007610ff0e7816 */ /* 0x004fcc000000000e */
[----:B---3--:R-:W2:Y:S04]  /*49020*/  @!P1 LDG.E.U16 R14, desc[UR10][R4.64] ;  /* 0x0000000a040e9981 */ /* 0x008ea8000c1e1500 */
        /* <DEDUP_REMOVED lines=36> */
[----:B------:R-:W4:Y:S01]  /*49270*/  LDL R5, [R1+0x1a2c] ;  /* 0x001a2c0001057983 */ /* 0x000f220000100800 */
[----:B------:R-:W-:Y:S01]  /*49280*/  PRMT R10, RZ, 0x7610, R10 ;  /* 0x00007610ff0a7816 */ /* 0x000fe2000000000a */
[----:B0-----:R-:W-:Y:S01]  /*49290*/  @!P1 IMAD.MOV.U32 R4, RZ, RZ, R15 ;  /* 0x000000ffff049224 */ /* 0x001fe200078e000f */
[----:B------:R-:W-:-:S04]  /*492a0*/  PRMT R9, RZ, 0x7610, R9 ;  /* 0x00007610ff097816 */ /* 0x000fc80000000009 */
[----:B----4-:R2:W4:Y:S04]  /*492b0*/  @!P1 LDG.E.U16 R10, desc[UR10][R4.64] ;  /* 0x0000000a040a9981 */ /* 0x010528000c1e1500 */
[----:B---3--:R-:W-:Y:S04]  /*492c0*/  STL [R1+0x2f94], R11 ;  /* 0x002f940b01007387 */ /* 0x008fe80000100800 */
[----:B------:R-:W3:Y:S01]  /*492d0*/  LDL R15, [R1+0xbc8] ;  /* 0x000bc800010f7983 */ /* 0x000ee20000100800 */
[----:B--2---:R-:W-:Y:S02]  /*492e0*/  @!P1 IMAD.MOV.U32 R4, RZ, RZ, R14 ;  /* 0x000000ffff049224 */ /* 0x004fe400078e000e */
[----:B------:R-:W-:-:S05]  /*492f0*/  @!P1 IMAD.MOV.U32 R5, RZ, RZ, R0 ;  /* 0x000000ffff059224 */ /* 0x000fca00078e0000 */
[----:B------:R0:W2:Y:S04]  /*49300*/  @!P1 LDG.E.U16 R9, desc[UR10][R4.64] ;  /* 0x0000000a04099981 */ /* 0x0000a8000c1e1500 */
[----:B----4-:R1:W-:Y:S04]  /*49310*/  STL [R1+0x2f98], R10 ;  /* 0x002f980a01007387 */ /* 0x0103e80000100800 */
[----:B------:R-:W4:Y:S04]  /*49320*/  LDL R14, [R1+0xb84] ;  /* 0x000b8400010e7983 */ /* 0x000f280000100800 */
[----:B-1----:R-:W4:Y:S04]  /*49330*/  LDL R10, [R1+0xb88] ;  /* 0x000b8800010a7983 */ /* 0x002f280000100800 */
[----:B------:R-:W-:Y:S04]  /*49340*/  STL [R1+0x1b60], R0 ;  /* 0x001b600001007387 */ /* 0x000fe80000100800 */
[----:B------:R-:W0:Y:S04]  /*49350*/  LDL R4, [R1+0xc2c] ;  /* 0x000c2c0001047983 */ /* 0x000e280000100800 */
[----:B------:R-:W0:Y:S01]  /*49360*/  LDL R5, [R1+0xc30] ;  /* 0x000c300001057983 */ /* 0x000e220000100800 */
[----:B------:R-:W-:-:S02]  /*49370*/  PRMT R8, RZ, 0x7610, R8 ;  /* 0x00007610ff087816 */ /* 0x000fc40000000008 */
        /* <DEDUP_REMOVED lines=31> */
[----:B0-----:R-:W2:Y:S01]  /*49570*/  LDL.LU R8, [R1+0x2fc8] ;  /* 0x002fc80001087983 */ /* 0x001ea20000300800 */
[----:B----4-:R-:W-:Y:S02]  /*49580*/  @!P1 IMAD.MOV.U32 R4, RZ, RZ, R10 ;  /* 0x000000ffff049224 */ /* 0x010fe400078e000a */
[----:B------:R-:W-:Y:S01]  /*49590*/  @!P1 IMAD.MOV.U32 R5, RZ, RZ, R14 ;  /* 0x000000ffff059224 */ /* 0x000fe200078e000e */
[----:B------:R-:W3:Y:S04]  /*495a0*/  LDL R10, [R1+0x1a70] ;  /* 0x001a7000010a7983 */ /* 0x000ee80000100800 */
[----:B------:R-:W4:Y:S01]  /*495b0*/  LDL R14, [R1+0x1a34] ;  /* 0x001a3400010e7983 */ /* 0x000f220000100800 */
[----:B--2---:R-:W-:-:S06]  /*495c0*/  PRMT R8, RZ, 0x7610, R8 ;  /* 0x00007610ff087816 */ /* 0x004fcc0000000008 */
        /* <DEDUP_REMOVED lines=31> */
[----:B------:R-:W-:Y:S01]  /*497c0*/  @!P1 IMAD.MOV.U32 R4, RZ, RZ, R15 ;  /* 0x000000ffff049224 */ /* 0x000fe200078e000f */
[----:B--2---:R-:W-:-:S06]  /*497d0*/  PRMT R8, RZ, 0x7610, R8 ;  /* 0x00007610ff087816 */ /* 0x004fcc0000000008 */
[----:B---3--:R0:W2:Y:S01]  /*497e0*/  @!P1 LDG.E.U16 R8, desc[UR10][R4.64] ;  /* 0x0000000a04089981 */ /* 0x0080a2000c1e1500 */
[----:B------:R-:W-:Y:S01]  /*497f0*/  PRMT R7, RZ, 0x7610, R7 ;  /* 0x00007610ff077816 */ /* 0x000fe20000000007 */
[----:B0-----:R-:W-:Y:S02]  /*49800*/  @!P1 IMAD.MOV.U32 R4, RZ, RZ, R10 ;  /* 0x000000ffff049224 */ /* 0x001fe400078e000a */
[----:B----4-:R-:W-:-:S05]  /*49810*/  @!P1 IMAD.MOV.U32 R5, RZ, RZ, R14 ;  /* 0x000000ffff059224 */ /* 0x010fca00078e000e */
[----:B------:R-:W3:Y:S04]  /*49820*/  @!P1 LDG.E.U16 R7, desc[UR10][R4.64] ;  /* 0x0000000a04079981 */ /* 0x000ee8000c1e1500 */
[----:B--2---:R0:W-:Y:S04]  /*49830*/  STL [R1+0x2f6c], R8 ;  /* 0x002f6c0801007387 */ /* 0x0041e80000100800 */
[----:B------:R-:W2:Y:S04]  /*49840*/  LDL R4, [R1+0x1a74] ;  /* 0x001a740001047983 */ /* 0x000ea80000100800 */
[----:B------:R-:W2:Y:S01]  /*49850*/  LDL R5, [R1+0x1aa0] ;  /* 0x001aa00001057983 */ /* 0x000ea20000100800 */
[----:B------:R-:W-:-:S03]  /*49860*/  PRMT R6, RZ, 0x7610, R6 ;  /* 0x00007610ff067816 */ /* 0x000fc60000000006 */
[----:B------:R-:W4:Y:S04]  /*49870*/  LDL R15, [R1+0xbc0] ;  /* 0x000bc000010f7983 */ /* 0x000f280000100800 */
[----:B------:R-:W4:Y:S04]  /*49880*/  LDL R14, [R1+0xbb4] ;  /* 0x000bb400010e7983 */ /* 0x000f280000100800 */
[----:B------:R-:W4:Y:S04]  /*49890*/  LDL R10, [R1+0xbb8] ;  /* 0x000bb800010a7983 */ /* 0x000f280000100800 */
[----:B0-----:R-:W4:Y:S04]  /*498a0*/  LDL R8, [R1+0xbf0] ;  /* 0x000bf00001087983 */ /* 0x001f280000100800 */
[----:B---3--:R0:W-:Y:S01]  /*498b0*/  STL [R1+0x2f70], R7 ;  /* 0x002f700701007387 */ /* 0x0081e20000100800 */
[----:B------:R-:W-:-:S03]  /*498c0*/  PRMT R3, RZ, 0x7610, R3 ;  /* 0x00007610ff037816 */ /* 0x000fc60000000003 */
[----:B0-----:R-:W3:Y:S01]  /*498d0*/  LDL R7, [R1+0xbec] ;  /* 0x000bec0001077983 */ /* 0x001ee20000100800 */
[----:B--2---:R-:W-:-:S04]  /*498e0*/  @!P1 LOP3.LUT R5, R5, R4, RZ, 0x3c, !PT ;  /* 0x0000000405059212 */ /* 0x004fc800078e3cff */
[----:B------:R-:W-:-:S04]  /*498f0*/  @!P1 LOP3.LUT R4, R5, R4, RZ, 0x3c, !PT ;  /* 0x0000000405049212 */ /* 0x000fc800078e3cff */
[----:B------:R-:W-:-:S05]  /*49900*/  @!P1 LOP3.LUT R5, R5, R4, RZ, 0x3c, !PT ;  /* 0x0000000405059212 */ /* 0x000fca00078e3cff */
[----:B------:R0:W2:Y:S04]  /*49910*/  @!P1 LDG.E.U16 R6, desc[UR10][R4.64] ;  /* 0x0000000a04069981 */ /* 0x0000a8000c1e1500 */
[----:B------:R-:W0:Y:S04]  /*49920*/  LDL R4, [R1+0xbf4] ;  /* 0x000bf40001047983 */ /* 0x000e280000100800 */
[----:B------:R-:W0:Y:S02]  /*49930*/  LDL R5, [R1+0xbf8] ;  /* 0x000bf80001057983 */ /* 0x000e240000100800 */
[----:B0-----:R-:W-:-:S04]  /*49940*/  @!P1 LOP3.LUT R5, R5, R4, RZ, 0x3c, !PT ;  /* 0x0000000405059212 */ /* 0x001fc800078e3cff */
[----:B------:R-:W-:-:S04]  /*49950*/  @!P1 LOP3.LUT R4, R5, R4, RZ, 0x3c, !PT ;  /* 0x0000000405049212 */ /* 0x000fc800078e3cff */
[----:B------:R-:W-:-:S05]  /*49960*/  @!P1 LOP3.LUT R5, R5, R4, RZ, 0x3c, !PT ;  /* 0x0000000405059212 */ /* 0x000fca00078e3cff */
[----:B------:R-:W4:Y:S04]  /*49970*/  @!P1 LDG.E.U16 R3, desc[UR10][R4.64] ;  /* 0x0000000a04039981 */ /* 0x000f28000c1e1500 */
[----:B--2---:R-:W-:Y:S04]  /*49980*/  STL [R1+0x2f74], R6 ;  /* 0x002f740601007387 */ /* 0x004fe80000100800 */
[----:B----4-:R0:W-:Y:S04]  /*49990*/  STL [R1+0x28], R3 ;  /* 0x0000280301007387 */ /* 0x0101e80000100800 */
[----:B0-----:R-:W2:Y:S01]  /*499a0*/  LDL.LU R3, [R1+0x2fb4] ;  /* 0x002fb40001037983 */ /* 0x001ea20000300800 */
[----:B------:R-:W-:-:S02]  /*499b0*/  @!P1 IMAD.MOV.U32 R4, RZ, RZ, R8 ;  /* 0x000000ffff049224 */ /* 0x000fc400078e0008 */
[----:B---3--:R-:W-:Y:S01]  /*499c0*/  @!P1 IMAD.MOV.U32 R5, RZ, RZ, R7 ;  /* 0x000000ffff059224 */ /* 0x008fe200078e0007 */
[----:B------:R-:W3:Y:S04]  /*499d0*/  LDL R8, [R1+0xb3c] ;  /* 0x000b3c0001087983 */ /* 0x000ee80000100800 */
[----:B------:R-:W4:Y:S01]  /*499e0*/  LDL R7, [R1+0xb40] ;  /* 0x000b400001077983 */ /* 0x000f220000100800 */
[----:B--2---:R-:W-:-:S06]  /*499f0*/  PRMT R3, RZ, 0x7610, R3 ;  /* 0x00007610ff037816 */ /* 0x004fcc0000000003 */
[----:B------:R-:W2:Y:S01]  /*49a00*/  @!P1 LDG.E.U16 R3, desc[UR10][R4.64] ;  /* 0x0000000a04039981 */ /* 0x000ea2000c1e1500 */
[----:B------:R-:W-:-:S03]  /*49a10*/  PRMT R6, RZ, 0x7610, R6 ;  /* 0x00007610ff067816 */ /* 0x000fc60000000006 */
[----:B--2---:R0:W-:Y:S04]  /*49a20*/  STL [R1+0x24], R3 ;  /* 0x0000240301007387 */ /* 0x0041e80000100800 */
[----:B0-----:R-:W2:Y:S04]  /*49a30*/  LDL.LU R3, [R1+0x2fb0] ;  /* 0x002fb00001037983 */ /* 0x001ea80000300800 */
[----:B------:R-:W3:Y:S01]  /*49a40*/  LDL R5, [R1+0xbbc] ;  /* 0x000bbc0001057983 */ /* 0x000ee20000100800 */
[----:B------:R-:W-:Y:S01]  /*49a50*/  @!P1 IMAD.MOV.U32 R4, RZ, RZ, R15 ;  /* 0x000000ffff049224 */ /* 0x000fe200078e000f */
[----:B------:R-:W-:-:S04]  /*49a60*/  PRMT R9, RZ, 0x7610, R9 ;  /* 0x00007610ff097816 */ /* 0x000fc80000000009 */
[----:B---3--:R0:W3:Y:S02]  /*49a70*/  @!P1 LDG.E.U16 R6, desc[UR10][R4.64] ;  /* 0x0000000a04069981 */ /* 0x0080e4000c1e1500 */
[----:B0-----:R-:W-:Y:S02]  /*49a80*/  @!P1 IMAD.MOV.U32 R4, RZ, RZ, R10 ;  /* 0x000000ffff049224 */ /* 0x001fe400078e000a */
[----:B------:R-:W-:-:S05]  /*49a90*/  @!P1 IMAD.MOV.U32 R5, RZ, RZ, R14 ;  /* 0x000000ffff059224 */ /* 0x000fca00078e000e */
[----:B------:R0:W4:Y:S04]  /*49aa0*/  @!P1 LDG.E.U16 R9, desc[UR10][R4.64] ;  /* 0x0000000a04099981 */ /* 0x000128000c1e1500 */
[----:B---3--:R1:W-:Y:S04]  /*49ab0*/  STL [R1+0x20], R6 ;  /* 0x0000200601007387 */ /* 0x0083e80000100800 */
[----:B------:R-:W0:Y:S04]  /*49ac0*/  LDL R4, [R1+0xb7c] ;  /* 0x000b7c0001047983 */ /* 0x000e280000100800 */
[----:B------:R-:W0:Y:S01]  /*49ad0*/  LDL R5, [R1+0xb80] ;  /* 0x000b800001057983 */ /* 0x000e220000100800 */
[----:B--2---:R-:W-:-:S03]  /*49ae0*/  PRMT R3, RZ, 0x7610, R3 ;  /* 0x00007610ff037816 */ /* 0x004fc60000000003 */
[----:B------:R-:W2:Y:S04]  /*49af0*/  LDL R15, [R1+0xad4] ;  /* 0x000ad400010f7983 */ /* 0x000ea80000100800 */
[----:B------:R-:W3:Y:S04]  /*49b00*/  LDL R14, [R1+0x19f8] ;  /* 0x0019f800010e7983 */ /* 0x000ee80000100800 */
[----:B------:R-:W2:Y:S04]  /*49b10*/  LDL R10, [R1+0x19fc] ;  /* 0x0019fc00010a7983 */ /* 0x000ea80000100800 */
[----:B-1----:R-:W3:Y:S01]  /*49b20*/  LDL R6, [R1+0xb00] ;  /* 0x000b000001067983 */ /* 0x002ee20000100800 */
[----:B0-----:R-:W-:-:S04]  /*49b30*/  @!P1 LOP3.LUT R5, R5, R4, RZ, 0x3c, !PT ;  /* 0x0000000405059212 */ /* 0x001fc800078e3cff */
[----:B------:R-:W-:-:S04]  /*49b40*/  @!P1 LOP3.LUT R4, R5, R4, RZ, 0x3c, !PT ;  /* 0x0000000405049212 */ /* 0x000fc800078e3cff */
[----:B------:R-:W-:-:S05]  /*49b50*/  @!P1 LOP3.LUT R5, R5, R4, RZ, 0x3c, !PT ;  /* 0x0000000405059212 */ /* 0x000fca00078e3cff */
[----:B------:R-:W2:Y:S04]  /*49b60*/  @!P1 LDG.E.U16 R3, desc[UR10][R4.64] ;  /* 0x0000000a04039981 */ /* 0x000ea8000c1e1500 */
[----:B----4-:R0:W-:Y:S04]  /*49b70*/  STL [R1+0x1c], R9 ;  /* 0x00001c0901007387 */ /* 0x0101e80000100800 */
[----:B0-----:R-:W4:Y:S04]  /*49b80*/  LDL R9, [R1+0x1a38] ;  /* 0x001a380001097983 */ /* 0x001f280000100800 */
[----:B--2---:R0:W-:Y:S04]  /*49b90*/  STL [R1+0x18], R3 ;  /* 0x0000180301007387 */ /* 0x0041e80000100800 */
[----:B0-----:R-:W2:Y:S01]  /*49ba0*/  LDL.LU R3, [R1+0x2fac] ;  /* 0x002fac0001037983 */ /* 0x001ea20000300800 */
[----:B------:R-:W-:-:S02]  /*49bb0*/  @!P1 IMAD.MOV.U32 R4, RZ, RZ, R7 ;  /* 0x000000ffff049224 */ /* 0x000fc400078e0007 */
[----:B------:R-:W-:Y:S01]  /*49bc0*/  @!P1 IMAD.MOV.U32 R5, RZ, RZ, R8 ;  /* 0x000000ffff059224 */ /* 0x000fe200078e0008 */
[----:B------:R-:W4:Y:S04]  /*49bd0*/  LDL R7, [R1+0x1a78] ;  /* 0x001a780001077983 */ /* 0x000f280000100800 */
[----:B------:R-:W4:Y:S01]  /*49be0*/  LDL R8, [R1+0x1a3c] ;  /* 0x001a3c0001087983 */ /* 0x000f220000100800 */
[----:B--2---:R-:W-:-:S06]  /*49bf0*/  PRMT R3, RZ, 0x7610, R3 ;  /* 0x00007610ff037816 */ /* 0x004fcc0000000003 */
[----:B------:R-:W2:Y:S01]  /*49c00*/  @!P1 LDG.E.U16 R3, desc[UR10][R4.64] ;  /* 0x0000000a04039981 */ /* 0x000ea2000c1e1500 */
[----:B------:R-:W-:-:S03]  /*49c10*/  PRMT R0, RZ, 0x7610, R0 ;  /* 0x00007610ff007816 */ /* 0x000fc60000000000 */
[----:B--2---:R0:W-:Y:S04]  /*49c20*/  STL [R1+0x14], R3 ;  /* 0x0000140301007387 */ /* 0x0041e80000100800 */
[----:B0-----:R-:W2:Y:S04]  /*49c30*/  LDL.LU R3, [R1+0x2fa8] ;  /* 0x002fa80001037983 */ /* 0x001ea80000300800 */
[----:B------:R-:W4:Y:S01]  /*49c40*/  LDL R5, [R1+0xafc] ;  /* 0x000afc0001057983 */ /* 0x000f220000100800 */
[----:B---3--:R-:W-:Y:S01]  /*49c50*/  @!P1 IMAD.MOV.U32 R4, RZ, RZ, R6 ;  /* 0x000000ffff049224 */ /* 0x008fe200078e0006 */
[----:B------:R-:W-:-:S02]  /*49c60*/  PRMT R11, RZ, 0x7610, R11 ;  /* 0x00007610ff0b7816 */ /* 0x000fc4000000000b */
[----:B------:R-:W3:Y:S04]  /*49c70*/  LDL R6, [R1+0x1a7c] ;  /* 0x001a7c0001067983 */ /* 0x000ee80000100800 */
[----:B----4-:R0:W4:Y:S02]  /*49c80*/  @!P1 LDG.E.U16 R0, desc[UR10][R4.64] ;  /* 0x0000000a04009981 */ /* 0x010124000c1e1500 */
[----:B0-----:R-:W-:Y:S02]  /*49c90*/  @!P1 IMAD.MOV.U32 R4, RZ, RZ, R14 ;  /* 0x000000ffff049224 */ /* 0x001fe400078e000e */
[----:B------:R-:W-:Y:S02]  /*49ca0*/  @!P1 IMAD.MOV.U32 R5, RZ, RZ, R15 ;  /* 0x000000ffff059224 */ /* 0x000fe400078e000f */
[----:B------:R-:W-:-:S02]  /*49cb0*/  @!P1 IMAD.MOV.U32 R14, RZ, RZ, R9 ;  /* 0x000000ffff0e9224 */ /* 0x000fc400078e0009 */
[----:B------:R-:W-:Y:S01]  /*49cc0*/  @!P1 IMAD.MOV.U32 R15, RZ, RZ, R10 ;  /* 0x000000ffff0f9224 */ /* 0x000fe200078e000a */
[----:B------:R0:W3:Y:S02]  /*49cd0*/  @!P1 LDG.E.U16 R11, desc[UR10][R4.64] ;  /* 0x0000000a040b9981 */ /* 0x0000e4000c1e1500 */
[----:B0-----:R-:W-:-:S06]  /*49ce0*/  PRMT R5, RZ, 0x7610, R5 ;  /* 0x00007610ff057816 */ /* 0x001fcc0000000005 */
[----:B------:R0:W2:Y:S01]  /*49cf0*/  @!P1 LDG.E.U16 R5, desc[UR10][R14.64] ;  /* 0x0000000a0e059981 */ /* 0x0000a2000c1e1500 */
[----:B------:R-:W-:Y:S01]  /*49d00*/  PRMT R4, RZ, 0x7610, R4 ;  /* 0x00007610ff047816 */ /* 0x000fe20000000004 */
[----:B0-----:R-:W-:Y:S02]  /*49d10*/  @!P1 IMAD.MOV.U32 R14, RZ, RZ, R7 ;  /* 0x000000ffff0e9224 */ /* 0x001fe400078e0007 */
[----:B------:R-:W-:-:S05]  /*49d20*/  @!P1 IMAD.MOV.U32 R15, RZ, RZ, R8 ;  /* 0x000000ffff0f9224 */ /* 0x000fca00078e0008 */
[----:B------:R3:W3:Y:S04]  /*49d30*/  @!P1 LDG.E.U16 R4, desc[UR10][R14.64] ;  /* 0x0000000a0e049981 */ /* 0x0006e8000c1e1500 */
[----:B----4-:R0:W-:Y:S04]  /*49d40*/  STL [R1+0x10], R0 ;  /* 0x0000100001007387 */ /* 0x0101e80000100800 */
[----:B------:R-:W4:Y:S04]  /*49d50*/  LDL R10, [R1+0xbac] ;  /* 0x000bac00010a7983 */ /* 0x000f280000100800 */
[----:B------:R-:W4:Y:S04]  /*49d60*/  LDL R9, [R1+0xbb0] ;  /* 0x000bb00001097983 */ /* 0x000f280000100800 */
[----:B0-----:R-:W4:Y:S04]  /*49d70*/  LDL R0, [R1+0x1a9c] ;  /* 0x001a9c0001007983 */ /* 0x001f280000100800 */
[----:B--2---:R0:W-:Y:S04]  /*49d80*/  STL [R1+0x2f54], R5 ;  /* 0x002f540501007387 */ /* 0x0041e80000100800 */
[----:B------:R-:W2:Y:S04]  /*49d90*/  LDL R8, [R1+0xb74] ;  /* 0x000b740001087983 */ /* 0x000ea80000100800 */
[----:B------:R-:W2:Y:S01]  /*49da0*/  LDL R7, [R1+0xb78] ;  /* 0x000b780001077983 */ /* 0x000ea20000100800 */
[----:B------:R-:W-:Y:S01]  /*49db0*/  PRMT R3, RZ, 0x7610, R3 ;  /* 0x00007610ff037816 */ /* 0x000fe20000000003 */
[----:B---3--:R-:W-:Y:S01]  /*49dc0*/  @!P1 IMAD.MOV.U32 R15, RZ, RZ, R6 ;  /* 0x000000ffff0f9224 */ /* 0x008fe200078e0006 */
[----:B------:R-:W-:-:S02]  /*49dd0*/  PRMT R28, RZ, 0x7610, R28 ;  /* 0x00007610ff1c7816 */ /* 0x000fc4000000001c */
[----:B------:R-:W-:Y:S01]  /*49de0*/  PRMT R26, RZ, 0x7610, R26 ;  /* 0x00007610ff1a7816 */ /* 0x000fe2000000001a */
[----:B------:R1:W-:Y:S04]  /*49df0*/  STL [R1+0x2f58], R4 ;  /* 0x002f580401007387 */ /* 0x0003e80000100800 */
[----:B------:R-:W3:Y:S04]  /*49e00*/  LDL R6, [R1+0xb6c] ;  /* 0x000b6c0001067983 */ /* 0x000ee80000100800 */
[----:B0-----:R-:W3:Y:S01]  /*49e10*/  LDL R5, [R1+0xb70] ;  /* 0x000b700001057983 */ /* 0x001ee20000100800 */
[----:B----4-:R-:W-:-:S03]  /*49e20*/  @!P1 IMAD.MOV.U32 R14, RZ, RZ, R0 ;  /* 0x000000ffff0e9224 */ /* 0x010fc600078e0000 */
[----:B------:R-:W4:Y:S04]  /*49e30*/  LDL.LU R0, [R1+0x1a4c] ;  /* 0x001a4c0001007983 */ /* 0x000f280000300800 */
[----:B------:R0:W4:Y:S02]  /*49e40*/  @!P1 LDG.E.U16 R3, desc[UR10][R14.64] ;  /* 0x0000000a0e039981 */ /* 0x000124000c1e1500 */
[----:B0-----:R-:W-:Y:S02]  /*49e50*/  @!P1 IMAD.MOV.U32 R14, RZ, RZ, R9 ;  /* 0x000000ffff0e9224 */ /* 0x001fe400078e0009 */
[----:B------:R-:W-:-:S05]  /*49e60*/  @!P1 IMAD.MOV.U32 R15, RZ, RZ, R10 ;  /* 0x000000ffff0f9224 */ /* 0x000fca00078e000a */
[----:B------:R2:W4:Y:S02]  /*49e70*/  @!P1 LDG.E.U16 R28, desc[UR10][R14.64] ;  /* 0x0000000a0e1c9981 */ /* 0x000524000c1e1500 */
[----:B--2---:R-:W-:Y:S02]  /*49e80*/  @!P1 IMAD.MOV.U32 R14, RZ, RZ, R7 ;  /* 0x000000ffff0e9224 */ /* 0x004fe400078e0007 */
[----:B------:R-:W-:-:S05]  /*49e90*/  @!P1 IMAD.MOV.U32 R15, RZ, RZ, R8 ;  /* 0x000000ffff0f9224 */ /* 0x000fca00078e0008 */
[----:B------:R3:W2:Y:S02]  /*49ea0*/  @!P1 LDG.E.U16 R26, desc[UR10][R14.64] ;  /* 0x0000000a0e1a9981 */ /* 0x0006a4000c1e1500 */
[----:B---3--:R-:W-:Y:S02]  /*49eb0*/  @!P1 IMAD.MOV.U32 R14, RZ, RZ, R5 ;  /* 0x000000ffff0e9224 */ /* 0x008fe400078e0005 */
[----:B------:R-:W-:Y:S01]  /*49ec0*/  @!P1 IMAD.MOV.U32 R15, RZ, RZ, R6 ;  /* 0x000000ffff0f9224 */ /* 0x000fe200078e0006 */
[----:B----4-:R0:W-:Y:S04]  /*49ed0*/  STL [R1+0x2f50], R3 ;  /* 0x002f500301007387 */ /* 0x0101e80000100800 */
[----:B------:R-:W3:Y:S04]  /*49ee0*/  LDL R10, [R1+0xb34] ;  /* 0x000b3400010a7983 */ /* 0x000ee80000100800 */
[----:B------:R-:W4:Y:S04]  /*49ef0*/  LDL R9, [R1+0xb38] ;  /* 0x000b380001097983 */ /* 0x000f280000100800 */
[----:B-1----:R-:W4:Y:S04]  /*49f00*/  LDL R4, [R1+0xb2c] ;  /* 0x000b2c0001047983 */ /* 0x002f280000100800 */
[----:B0-----:R-:W4:Y:S04]  /*49f10*/  LDL R3, [R1+0xb30] ;  /* 0x000b300001037983 */ /* 0x001f280000100800 */
[----:B------:R-:W-:Y:S04]  /*49f20*/  STL [R1+0x2f08], R28 ;  /* 0x002f081c01007387 */ /* 0x000fe80000100800 */
[----:B------:R-:W4:Y:S04]  /*49f30*/  LDL R8, [R1+0xaf4] ;  /* 0x000af40001087983 */ /* 0x000f280000100800 */
[----:B------:R-:W4:Y:S04]  /*49f40*/  LDL R7, [R1+0xaf8] ;  /* 0x000af80001077983 */ /* 0x000f280000100800 */
[----:B------:R0:W-:Y:S04]  /*49f50*/  STL [R1+0x4], R11 ;  /* 0x0000040b01007387 */ /* 0x0001e80000100800 */
[----:B--2---:R-:W-:Y:S04]  /*49f60*/  STL [R1+0x2f28], R26 ;  /* 0x002f281a01007387 */ /* 0x004fe80000100800 */
[----:B------:R-:W2:Y:S04]  /*49f70*/  LDL R6, [R1+0xad0] ;  /* 0x000ad00001067983 */ /* 0x000ea80000100800 */
[----:B------:R-:W2:Y:S01]  /*49f80*/  LDL R5, [R1+0x1a00] ;  /* 0x001a000001057983 */ /* 0x000ea20000100800 */
[----:B------:R-:W-:-:S02]  /*49f90*/  PRMT R24, RZ, 0x7610, R24 ;  /* 0x00007610ff187816 */ /* 0x000fc40000000018 */
[----:B------:R-:W-:-:S04]  /*49fa0*/  PRMT R22, RZ, 0x7610, R22 ;  /* 0x00007610ff167816 */ /* 0x000fc80000000016 */
[----:B------:R3:W2:Y:S01]  /*49fb0*/  @!P1 LDG.E.U16 R24, desc[UR10][R14.64] ;  /* 0x0000000a0e189981 */ /* 0x0006a2000c1e1500 */
[----:B------:R-:W-:Y:S02]  /*49fc0*/  PRMT R20, RZ, 0x7610, R20 ;  /* 0x00007610ff147816 */ /* 0x000fe40000000014 */
[----:B------:R-:W-:Y:S02]  /*49fd0*/  PRMT R18, RZ, 0x7610, R18 ;  /* 0x00007610ff127816 */ /* 0x000fe40000000012 */
[----:B------:R-:W-:Y:S01]  /*49fe0*/  PRMT R16, RZ, 0x7610, R16 ;  /* 0x00007610ff107816 */ /* 0x000fe20000000010 */
[----:B---3--:R-:W-:Y:S02]  /*49ff0*/  @!P1 IMAD.MOV.U32 R15, RZ, RZ, R10 ;  /* 0x000000ffff0f9224 */ /* 0x008fe400078e000a */
[----:B----4-:R-:W-:-:S05]  /*4a000*/  @!P1 IMAD.MOV.U32 R14, RZ, RZ, R9 ;  /* 0x000000ffff0e9224 */ /* 0x010fca00078e0009 */
[----:B------:R1:W3:Y:S02]  /*4a010*/  @!P1 LDG.E.U16 R22, desc[UR10][R14.64] ;  /* 0x0000000a0e169981 */ /* 0x0002e4000c1e1500 */
[----:B-1----:R-:W-:Y:S02]  /*4a020*/  @!P1 IMAD.MOV.U32 R14, RZ, RZ, R3 ;  /* 0x000000ffff0e9224 */ /* 0x002fe400078e0003 */
[----:B------:R-:W-:-:S05]  /*4a030*/  @!P1 IMAD.MOV.U32 R15, RZ, RZ, R4 ;  /* 0x000000ffff0f9224 */ /* 0x000fca00078e0004 */
[----:B------:R1:W4:Y:S02]  /*4a040*/  @!P1 LDG.E.U16 R20, desc[UR10][R14.64] ;  /* 0x0000000a0e149981 */ /* 0x000324000c1e1500 */
[----:B-1----:R-:W-:Y:S02]  /*4a050*/  @!P1 IMAD.MOV.U32 R14, RZ, RZ, R7 ;  /* 0x000000ffff0e9224 */ /* 0x002fe400078e0007 */
[----:B------:R-:W-:-:S05]  /*4a060*/  @!P1 IMAD.MOV.U32 R15, RZ, RZ, R8 ;  /* 0x000000ffff0f9224 */ /* 0x000fca00078e0008 */
[----:B------:R2:W4:Y:S02]  /*4a070*/  @!P1 LDG.E.U16 R18, desc[UR10][R14.64] ;  /* 0x0000000a0e129981 */ /* 0x000524000c1e1500 */
[----:B--2---:R-:W-:Y:S02]  /*4a080*/  @!P1 IMAD.MOV.U32 R14, RZ, RZ, R5 ;  /* 0x000000ffff0e9224 */ /* 0x004fe400078e0005 */
[----:B------:R-:W-:-:S05]  /*4a090*/  @!P1 IMAD.MOV.U32 R15, RZ, RZ, R6 ;  /* 0x000000ffff0f9224 */ /* 0x000fca00078e0006 */
[----:B------:R-:W2:Y:S04]  /*4a0a0*/  @!P1 LDG.E.U16 R16, desc[UR10][R14.64] ;  /* 0x0000000a0e109981 */ /* 0x000ea8000c1e1500 */
[----:B------:R-:W-:Y:S04]  /*4a0b0*/  STL [R1+0x2f0c], R24 ;  /* 0x002f0c1801007387 */ /* 0x000fe80000100800 */
[----:B---3--:R-:W-:Y:S04]  /*4a0c0*/  STL [R1+0x2f2c], R22 ;  /* 0x002f2c1601007387 */ /* 0x008fe80000100800 */
[----:B------:R-:W3:Y:S04]  /*4a0d0*/  LDL R4, [R1+0x1a04] ;  /* 0x001a040001047983 */ /* 0x000ee80000100800 */
[----:B------:R-:W3:Y:S04]  /*4a0e0*/  LDL R3, [R1+0x1a40] ;  /* 0x001a400001037983 */ /* 0x000ee80000100800 */
[----:B----4-:R-:W-:Y:S04]  /*4a0f0*/  STL [R1+0x2f10], R20 ;  /* 0x002f101401007387 */ /* 0x010fe80000100800 */
[----:B0-----:R-:W4:Y:S04]  /*4a100*/  LDL R11, [R1+0x1a44] ;  /* 0x001a4400010b7983 */ /* 0x001f280000100800 */
[----:B------:R-:W4:Y:S04]  /*4a110*/  LDL R10, [R1+0x1a80] ;  /* 0x001a8000010a7983 */ /* 0x000f280000100800 */
[----:B------:R-:W-:Y:S04]  /*4a120*/  STL [R1+0x2f30], R18 ;  /* 0x002f301201007387 */ /* 0x000fe80000100800 */
[----:B------:R-:W4:Y:S04]  /*4a130*/  LDL R9, [R1+0x1a98] ;  /* 0x001a980001097983 */ /* 0x000f280000100800 */
[----:B------:R-:W4:Y:S04]  /*4a140*/  LDL R8, [R1+0xaec] ;  /* 0x000aec0001087983 */ /* 0x000f280000100800 */
[----:B------:R-:W4:Y:S04]  /*4a150*/  LDL R7, [R1+0xaf0] ;  /* 0x000af00001077983 */ /* 0x000f280000100800 */
[----:B--2---:R-:W-:Y:S04]  /*4a160*/  STL [R1+0x2f34], R16 ;  /* 0x002f341001007387 */ /* 0x004fe80000100800 */
[----:B------:R-:W2:Y:S04]  /*4a170*/  LDL R6, [R1+0x19cc] ;  /* 0x0019cc0001067983 */ /* 0x000ea80000100800 */
[----:B------:R-:W2:Y:S01]  /*4a180*/  LDL R5, [R1+0x1a08] ;  /* 0x001a080001057983 */ /* 0x000ea20000100800 */
[----:B------:R-:W-:-:S02]  /*4a190*/  PRMT R17, RZ, 0x7610, R17 ;  /* 0x00007610ff117816 */ /* 0x000fc40000000011 */
[----:B------:R-:W-:Y:S02]  /*4a1a0*/  PRMT R19, RZ, 0x7610, R19 ;  /* 0x00007610ff137816 */ /* 0x000fe40000000013 */
[----:B------:R-:W-:Y:S02]  /*4a1b0*/  PRMT R21, RZ, 0x7610, R21 ;  /* 0x00007610ff157816 */ /* 0x000fe40000000015 */
[----:B------:R-:W-:Y:S02]  /*4a1c0*/  PRMT R23, RZ, 0x7610, R23 ;  /* 0x00007610ff177816 */ /* 0x000fe40000000017 */
[----:B------:R-:W-:Y:S01]  /*4a1d0*/  PRMT R25, RZ, 0x7610, R25 ;  /* 0x00007610ff197816 */ /* 0x000fe20000000019 */
[----:B---3--:R-:W-:Y:S02]  /*4a1e0*/  @!P1 IMAD.MOV.U32 R15, RZ, RZ, R4 ;  /* 0x000000ffff0f9224 */ /* 0x008fe400078e0004 */
[----:B------:R-:W-:Y:S01]  /*4a1f0*/  @!P1 IMAD.MOV.U32 R14, RZ, RZ, R3 ;  /* 0x000000ffff0e9224 */ /* 0x000fe200078e0003 */
[----:B------:R-:W3:Y:S04]  /*4a200*/  LDL R4, [R1+0x1a0c] ;  /* 0x001a0c0001047983 */ /* 0x000ee80000100800 */
[----:B------:R-:W3:Y:S04]  /*4a210*/  LDL R3, [R1+0x1a48] ;  /* 0x001a480001037983 */ /* 0x000ee80000100800 */
[----:B------:R4:W3:Y:S02]  /*4a220*/  @!P1 LDG.E.U16 R17, desc[UR10][R14.64] ;  /* 0x0000000a0e119981 */ /* 0x0008e4000c1e1500 */
[----:B----4-:R-:W-:-:S02]  /*4a230*/  @!P1 IMAD.MOV.U32 R15, RZ, RZ, R11 ;  /* 0x000000ffff0f9224 */ /* 0x010fc400078e000b */
[----:B------:R-:W-:-:S05]  /*4a240*/  @!P1 IMAD.MOV.U32 R14, RZ, RZ, R10 ;  /* 0x000000ffff0e9224 */ /* 0x000fca00078e000a */
[----:B------:R0:W4:Y:S02]  /*4a250*/  @!P1 LDG.E.U16 R19, desc[UR10][R14.64] ;  /* 0x0000000a0e139981 */ /* 0x000124000c1e1500 */
[----:B0-----:R-:W-:Y:S02]  /*4a260*/  @!P1 IMAD.MOV.U32 R14, RZ, RZ, R9 ;  /* 0x000000ffff0e9224 */ /* 0x001fe400078e0009 */
[----:B------:R-:W-:-:S05]  /*4a270*/  @!P1 IMAD.MOV.U32 R15, RZ, RZ, R2 ;  /* 0x000000ffff0f9224 */ /* 0x000fca00078e0002 */
[----:B------:R0:W4:Y:S02]  /*4a280*/  @!P1 LDG.E.U16 R21, desc[UR10][R14.64] ;  /* 0x0000000a0e159981 */ /* 0x000124000c1e1500 */
[----:B0-----:R-:W-:Y:S02]  /*4a290*/  @!P1 IMAD.MOV.U32 R14, RZ, RZ, R7 ;  /* 0x000000ffff0e9224 */ /* 0x001fe400078e0007 */
[----:B------:R-:W-:-:S05]  /*4a2a0*/  @!P1 IMAD.MOV.U32 R15, RZ, RZ, R8 ;  /* 0x000000ffff0f9224 */ /* 0x000fca00078e0008 */
[----:B------:R2:W4:Y:S02]  /*4a2b0*/  @!P1 LDG.E.U16 R23, desc[UR10][R14.64] ;  /* 0x0000000a0e179981 */ /* 0x000524000c1e1500 */
[----:B--2---:R-:W-:Y:S02]  /*4a2c0*/  @!P1 IMAD.MOV.U32 R14, RZ, RZ, R5 ;  /* 0x000000ffff0e9224 */ /* 0x004fe400078e0005 */
[----:B------:R-:W-:-:S05]  /*4a2d0*/  @!P1 IMAD.MOV.U32 R15, RZ, RZ, R6 ;  /* 0x000000ffff0f9224 */ /* 0x000fca00078e0006 */
[----:B------:R0:W2:Y:S01]  /*4a2e0*/  @!P1 LDG.E.U16 R25, desc[UR10][R14.64] ;  /* 0x0000000a0e199981 */ /* 0x0000a2000c1e1500 */
[----:B------:R-:W-:-:S03]  /*4a2f0*/  PRMT R27, RZ, 0x7610, R27 ;  /* 0x00007610ff1b7816 */ /* 0x000fc6000000001b */
[----:B---3--:R-:W-:Y:S01]  /*4a300*/  STL [R1+0x2f38], R17 ;  /* 0x002f381101007387 */ /* 0x008fe20000100800 */
[----:B0-----:R-:W-:Y:S02]  /*4a310*/  @!P1 IMAD.MOV.U32 R14, RZ, RZ, R3 ;  /* 0x000000ffff0e9224 */ /* 0x001fe400078e0003 */
[----:B------:R-:W-:-:S05]  /*4a320*/  @!P1 IMAD.MOV.U32 R15, RZ, RZ, R4 ;  /* 0x000000ffff0f9224 */ /* 0x000fca00078e0004 */
[----:B------:R0:W3:Y:S04]  /*4a330*/  @!P1 LDG.E.U16 R27, desc[UR10][R14.64] ;  /* 0x0000000a0e1b9981 */ /* 0x0000e8000c1e1500 */
[----:B----4-:R-:W-:Y:S04]  /*4a340*/  STL [R1+0x2f24], R19 ;  /* 0x002f241301007387 */ /* 0x010fe80000100800 */
[----:B------:R-:W-:Y:S04]  /*4a350*/  STL [R1+0x1b64], R2 ;  /* 0x001b640201007387 */ /* 0x000fe80000100800 */
[----:B------:R-:W-:Y:S04]  /*4a360*/  STL [R1+0x2f3c], R21 ;  /* 0x002f3c1501007387 */ /* 0x000fe80000100800 */
[----:B------:R-:W-:Y:S04]  /*4a370*/  STL [R1+0x2f14], R23 ;  /* 0x002f141701007387 */ /* 0x000fe80000100800 */
[----:B--2---:R1:W-:Y:S04]  /*4a380*/  STL [R1+0x2f18], R25 ;  /* 0x002f181901007387 */ /* 0x0043e80000100800 */
[----:B------:R-:W2:Y:S04]  /*4a390*/  LDL R10, [R1+0x1a88] ;  /* 0x001a8800010a7983 */ /* 0x000ea80000100800 */
        /* <DEDUP_REMOVED lines=18> */
[----:B------:R-:W-:-:S03]  /*4a4c0*/  PRMT R29, RZ, 0x7610, R29 ;  /* 0x00007610ff1d7816 */ /* 0x000fc6000000001d */
[----:B------:R-:W4:Y:S01]  /*4a4d0*/  LDL.LU R8, [R1+0x2c] ;  /* 0x00002c0001087983 */ /* 0x000f220000300800 */
[----:B0-----:R-:W-:-:S03]  /*4a4e0*/  @!P1 IMAD.MOV.U32 R15, RZ, RZ, R0 ;  /* 0x000000ffff0f9224 */ /* 0x001fc600078e0000 */
[----:B------:R-:W4:Y:S04]  /*4a4f0*/  LDL.LU R11, [R1] ;  /* 0x00000000010b7983 */ /* 0x000f280000300800 */
[----:B---3--:R0:W-:Y:S04]  /*4a500*/  STL [R1+0x2f1c], R27 ;  /* 0x002f1c1b01007387 */ /* 0x0081e80000100800 */
[----:B0-----:R-:W3:Y:S04]  /*4a510*/  LDL.LU R27, [R1+0x1bc] ;  /* 0x0001bc00011b7983 */ /* 0x001ee80000300800 */
[----:B------:R0:W-:Y:S04]  /*4a520*/  STL [R1+0x1b68], R0 ;  /* 0x001b680001007387 */ /* 0x0001e80000100800 */
[----:B0-----:R-:W4:Y:S01]  /*4a530*/  LDL.LU R0, [R1+0x1d4] ;  /* 0x0001d40001007983 */ /* 0x001f220000300800 */
[----:B--2---:R-:W-:-:S05]  /*4a540*/  @!P1 IMAD.MOV.U32 R14, RZ, RZ, R10 ;  /* 0x000000ffff0e9224 */ /* 0x004fca00078e000a */
[----:B------:R-:W2:Y:S04]  /*4a550*/  @!P1 LDG.E.U16 R29, desc[UR10][R14.64] ;  /* 0x0000000a0e1d9981 */ /* 0x000ea8000c1e1500 */
[----:B------:R-:W3:Y:S01]  /*4a560*/  LDL.LU R15, [R1+0x1ec] ;  /* 0x0001ec00010f7983 */ /* 0x000ee20000300800 */
[----:B------:R-:W0:Y:S02]  /*4a570*/  S2R R9, SR_TID.X ;  /* 0x0000000000097919 */ /* 0x000e240000002100 */
[----:B0-----:R-:W-:-:S05]  /*4a580*/  LOP3.LUT R9, R9, 0x3f, RZ, 0xc0, !PT ;  /* 0x0000003f09097812 */ /* 0x001fca00078ec0ff */
[----:B------:R-:W-:-:S05]  /*4a590*/  IMAD.SHL.U32 R10, R9, 0x2, RZ ;  /* 0x00000002090a7824 */ /* 0x000fca00078e00ff */
[----:B------:R-:W-:-:S05]  /*4a5a0*/  LOP3.LUT R10, R10, 0x20, RZ, 0x3c, !PT ;  /* 0x000000200a0a7812 */ /* 0x000fca00078e3cff */
        /* <DEDUP_REMOVED lines=22> */
[----:B--2---:R-:W-:Y:S04]  /*4a710*/  STL [R1+0x2f20], R29 ;  /* 0x002f201d01007387 */ /* 0x004fe80000100800 */
[----:B------:R0:W-:Y:S04]  /*4a720*/  STS.U16 [R10+UR5+0xf500], R11 ;  /* 0x00f5000b0a007988 */ /* 0x0001e80008000405 */
[----:B0-----:R-:W2:Y:S04]  /*4a730*/  LDL.LU R11, [R1+0x508] ;  /* 0x00050800010b7983 */ /* 0x001ea80000300800 */
[----:B------:R-:W3:Y:S01]  /*4a740*/  LDL.LU R29, [R1+0x4b8] ;  /* 0x0004b800011d7983 */ /* 0x000ee20000300800 */
[----:B------:R-:W-:-:S03]  /*4a750*/  IMAD.SHL.U32 R6, R9, 0x2, RZ ;  /* 0x0000000209067824 */ /* 0x000fc600078e00ff */
[----:B------:R-:W-:Y:S04]  /*4a760*/  STS.U16 [R10+UR5+0xf900], R13 ;  /* 0x00f9000d0a007988 */ /* 0x000fe80008000405 */
[----:B------:R-:W-:Y:S04]  /*4a770*/  STS.U16 [R10+UR5+0xfd00], R12 ;  /* 0x00fd000c0a007988 */ /* 0x000fe80008000405 */
        /* <DEDUP_REMOVED lines=22> */
[----:B------:R-:W-:-:S03]  /*4a8e0*/  LOP3.LUT R6, R6, 0x30, RZ, 0x3c, !PT ;  /* 0x0000003006067812 */ /* 0x000fc600078e3cff */
[----:B------:R-:W4:Y:S04]  /*4a8f0*/  LDL.LU R13, [R1+0x4cc] ;  /* 0x0004cc00010d7983 */ /* 0x000f280000300800 */
[----:B------:R-:W4:Y:S04]  /*4a900*/  LDL.LU R12, [R1+0x4e0] ;  /* 0x0004e000010c7983 */ /* 0x000f280000300800 */
[----:B------:R-:W4:Y:S04]  /*4a910*/  LDL.LU R7, [R1+0x304] ;  /* 0x0003040001077983 */ /* 0x000f280000300800 */
[----:B------:R-:W4:Y:S04]  /*4a920*/  LDL.LU R8, [R1+0x2f0] ;  /* 0x0002f00001087983 */ /* 0x000f280000300800 */
[----:B------:R-:W4:Y:S04]  /*4a930*/  LDL.LU R9, [R1+0x2dc] ;  /* 0x0002dc0001097983 */ /* 0x000f280000300800 */
[----:B--2---:R0:W-:Y:S04]  /*4a940*/  STS.U16 [R6+UR5+0x180], R11 ;  /* 0x0001800b06007988 */ /* 0x0041e80008000405 */
[----:B------:R-:W2:Y:S04]  /*4a950*/  LDL.LU R10, [R1+0x2c8] ;  /* 0x0002c800010a7983 */ /* 0x000ea80000300800 */
[----:B0-----:R-:W2:Y:S04]  /*4a960*/  LDL.LU R11, [R1+0x2b4] ;  /* 0x0002b400010b7983 */ /* 0x001ea80000300800 */
[----:B---3--:R0:W-:Y:S04]  /*4a970*/  STS.U16 [R6+UR5+0x580], R29 ;  /* 0x0005801d06007988 */ /* 0x0081e80008000405 */
[----:B0-----:R-:W3:Y:S04]  /*4a980*/  LDL.LU R29, [R1+0x2fa4] ;  /* 0x002fa400011d7983 */ /* 0x001ee80000300800 */
[----:B----4-:R-:W-:Y:S04]  /*4a990*/  STS.U16 [R6+UR5+0x980], R12 ;  /* 0x0009800c06007988 */ /* 0x010fe80008000405 */
[----:B------:R-:W-:Y:S04]  /*4a9a0*/  STS.U16 [R6+UR5+0xd80], R13 ;  /* 0x000d800d06007988 */ /* 0x000fe80008000405 */
[----:B---3--:R-:W-:Y:S04]  /*4a9b0*/  STS.U16 [R6+UR5+0x1180], R29 ;  /* 0x0011801d06007988 */ /* 0x008fe80008000405 */
        /* <DEDUP_REMOVED lines=19> */
[----:B------:R0:W-:Y:S04]  /*4aaf0*/  STS.U16 [R6+UR5+0x6180], R5 ;  /* 0x0061800506007988 */ /* 0x0001e80008000405 */
[----:B------:R1:W-:Y:S04]  /*4ab00*/  STS.U16 [R6+UR5+0x6580], R7 ;  /* 0x0065800706007988 */ /* 0x0003e80008000405 */
[----:B------:R-:W-:Y:S04]  /*4ab10*/  STS.U16 [R6+UR5+0x6980], R8 ;  /* 0x0069800806007988 */ /* 0x000fe80008000405 */
[----:B------:R3:W-:Y:S04]  /*4ab20*/  STS.U16 [R6+UR5+0x6d80], R9 ;  /* 0x006d800906007988 */ /* 0x0007e80008000405 */
[----:B0-----:R-:W4:Y:S04]  /*4ab30*/  LDL.LU R5, [R1+0x2a0] ;  /* 0x0002a00001057983 */ /* 0x001f280000300800 */
[----:B-1----:R-:W4:Y:S04]  /*4ab40*/  LDL.LU R7, [R1+0x28c] ;  /* 0x00028c0001077983 */ /* 0x002f280000300800 */
[----:B---3--:R-:W3:Y:S04]  /*4ab50*/  LDL.LU R9, [R1+0x264] ;  /* 0x0002640001097983 */ /* 0x008ee80000300800 */
[----:B--2---:R-:W-:Y:S04]  /*4ab60*/  STS.U16 [R6+UR5+0x7180], R10 ;  /* 0x0071800a06007988 */ /* 0x004fe80008000405 */
[----:B------:R-:W-:Y:S04]  /*4ab70*/  STS.U16 [R6+UR5+0x7580], R11 ;  /* 0x0075800b06007988 */ /* 0x000fe80008000405 */
[----:B---3--:R0:W-:Y:S04]  /*4ab80*/  STL [R1+0x2fa0], R9 ;  /* 0x002fa00901007387 */ /* 0x0081e80000100800 */
[----:B0-----:R-:W2:Y:S04]  /*4ab90*/  LDL.LU R9, [R1+0x278] ;  /* 0x0002780001097983 */ /* 0x001ea80000300800 */
        /* <DEDUP_REMOVED lines=22> */
[----:B----4-:R0:W-:Y:S04]  /*4ad00*/  STS.U16 [R6+UR5+0x7980], R5 ;  /* 0x0079800506007988 */ /* 0x0101e80008000405 */
[----:B------:R-:W4:Y:S04]  /*4ad10*/  LDL.LU R28, [R1+0x64] ;  /* 0x00006400011c7983 */ /* 0x000f280000300800 */
[----:B------:R1:W-:Y:S04]  /*4ad20*/  STS.U16 [R6+UR5+0x7d80], R7 ;  /* 0x007d800706007988 */ /* 0x0003e80008000405 */
[----:B0-----:R-:W4:Y:S04]  /*4ad30*/  LDL.LU R5, [R1+0x5c] ;  /* 0x00005c0001057983 */ /* 0x001f280000300800 */
[----:B------:R-:W4:Y:S04]  /*4ad40*/  LDL.LU R3, [R1+0x54] ;  /* 0x0000540001037983 */ /* 0x000f280000300800 */
[----:B------:R-:W4:Y:S04]  /*4ad50*/  LDL.LU R4, [R1+0x34] ;  /* 0x0000340001047983 */ /* 0x000f280000300800 */
[----:B-1----:R-:W4:Y:S04]  /*4ad60*/  LDL.LU R7, [R1+0xc] ;  /* 0x00000c0001077983 */ /* 0x002f280000300800 */
[----:B--2---:R0:W-:Y:S04]  /*4ad70*/  STS.U16 [R6+UR5+0x8180], R9 ;  /* 0x0081800906007988 */ /* 0x0041e80008000405 */
[----:B0-----:R-:W2:Y:S04]  /*4ad80*/  LDL.LU R9, [R1+0x2fa0] ;  /* 0x002fa00001097983 */ /* 0x001ea80000300800 */
[----:B--2---:R0:W-:Y:S04]  /*4ad90*/  STS.U16 [R6+UR5+0x8580], R9 ;  /* 0x0085800906007988 */ /* 0x0041e80008000405 */
[----:B---3--:R1:W-:Y:S04]  /*4ada0*/  STS.U16 [R6+UR5+0x8980], R10 ;  /* 0x0089800a06007988 */ /* 0x0083e80008000405 */
[----:B------:R2:W-:Y:S04]  /*4adb0*/  STS.U16 [R6+UR5+0x8d80], R11 ;  /* 0x008d800b06007988 */ /* 0x0005e80008000405 */
[----:B------:R3:W-:Y:S04]  /*4adc0*/  STS.U16 [R6+UR5+0x9180], R12 ;  /* 0x0091800c06007988 */ /* 0x0007e80008000405 */
[----:B0-----:R-:W4:Y:S04]  /*4add0*/  LDL.LU R9, [R1+0x2f9c] ;  /* 0x002f9c0001097983 */ /* 0x001f280000300800 */
[----:B-1----:R-:W4:Y:S04]  /*4ade0*/  LDL.LU R10, [R1+0x2f98] ;  /* 0x002f9800010a7983 */ /* 0x002f280000300800 */
[----:B--2---:R-:W2:Y:S04]  /*4adf0*/  LDL.LU R11, [R1+0x2f94] ;  /* 0x002f9400010b7983 */ /* 0x004ea80000300800 */
[----:B---3--:R-:W3:Y:S04]  /*4ae00*/  LDL.LU R12, [R1+0x48c] ;  /* 0x00048c00010c7983 */ /* 0x008ee80000300800 */
[----:B---3--:R0:W-:Y:S04]  /*4ae10*/  STL [R1+0x2f88], R12 ;  /* 0x002f880c01007387 */ /* 0x0081e80000100800 */
[----:B0-----:R-:W3:Y:S04]  /*4ae20*/  LDL.LU R12, [R1+0x4f0] ;  /* 0x0004f000010c7983 */ /* 0x001ee80000300800 */
        /* <DEDUP_REMOVED lines=19> */
[----:B0-----:R-:W3:Y:S01]  /*4af60*/  LDL.LU R12, [R1+0x504] ;  /* 0x00050400010c7983 */ /* 0x001ee20000300800 */
[----:B------:R-:W0:Y:S03]  /*4af70*/  S2R R8, SR_TID.X ;  /* 0x0000000000087919 */ /* 0x000e260000002100 */
[----:B------:R-:W-:Y:S04]  /*4af80*/  STS.U16 [R6+UR5+0xdd80], R26 ;  /* 0x00dd801a06007988 */ /* 0x000fe80008000405 */
[----:B----4-:R-:W-:Y:S04]  /*4af90*/  STS.U16 [R6+UR5+0xe180], R28 ;  /* 0x00e1801c06007988 */ /* 0x010fe80008000405 */
[----:B------:R0:W-:Y:S04]  /*4afa0*/  STS.U16 [R6+UR5+0xe580], R5 ;  /* 0x00e5800506007988 */ /* 0x0001e80008000405 */
[----:B------:R-:W-:Y:S04]  /*4afb0*/  STS.U16 [R6+UR5+0xe980], R3 ;  /* 0x00e9800306007988 */ /* 0x000fe80008000405 */
[----:B------:R1:W-:Y:S04]  /*4afc0*/  STS.U16 [R6+UR5+0xed80], R4 ;  /* 0x00ed800406007988 */ /* 0x0003e80008000405 */
[----:B------:R-:W-:Y:S01]  /*4afd0*/  STS.U16 [R6+UR5+0xf180], R7 ;  /* 0x00f1800706007988 */ /* 0x000fe20008000405 */
[----:B0-----:R-:W-:-:S05]  /*4afe0*/  LOP3.LUT R5, R8, 0x3f, RZ, 0xc0, !PT ;  /* 0x0000003f08057812 */ /* 0x001fca00078ec0ff */
[----:B-1----:R-:W-:Y:S01]  /*4aff0*/  IMAD.SHL.U32 R4, R5, 0x2, RZ ;  /* 0x0000000205047824 */ /* 0x002fe200078e00ff */
        /* <DEDUP_REMOVED lines=11> */
[----:B0-----:R-:W-:-:S03]  /*4b0b0*/  LOP3.LUT R12, R8, 0x3f, RZ, 0xc0, !PT ;  /* 0x0000003f080c7812 */ /* 0x001fc600078ec0ff */
[----:B------:R-:W4:Y:S04]  /*4b0c0*/  LDL.LU R19, [R1+0x3a0] ;  /* 0x0003a00001137983 */ /* 0x000f280000300800 */
[----:B------:R-:W4:Y:S04]  /*4b0d0*/  LDL.LU R17, [R1+0x38c] ;  /* 0x00038c0001117983 */ /* 0x000f280000300800 */
[----:B------:R-:W4:Y:S04]  /*4b0e0*/  LDL.LU R16, [R1+0x378] ;  /* 0x0003780001107983 */ /* 0x000f280000300800 */
[----:B------:R-:W4:Y:S04]  /*4b0f0*/  LDL.LU R18, [R1+0x364] ;  /* 0x0003640001127983 */ /* 0x000f280000300800 */
[----:B------:R-:W4:Y:S01]  /*4b100*/  LDL.LU R20, [R1+0x350] ;  /* 0x0003500001147983 */ /* 0x000f220000300800 */
[----:B------:R-:W-:-:S03]  /*4b110*/  IMAD.SHL.U32 R12, R12, 0x2, RZ ;  /* 0x000000020c0c7824 */ /* 0x000fc600078e00ff */
        /* <DEDUP_REMOVED lines=9> */
[----:B------:R0:W-:Y:S04]  /*4b1b0*/  STL [R1+0x2f78], R5 ;  /* 0x002f780501007387 */ /* 0x0001e80000100800 */
[----:B--2---:R1:W-:Y:S04]  /*4b1c0*/  STS.U16 [R12+UR5+0xf580], R11 ;  /* 0x00f5800b0c007988 */ /* 0x0043e80008000405 */
[----:B------:R2:W-:Y:S04]  /*4b1d0*/  STS.U16 [R12+UR5+0xf980], R10 ;  /* 0x00f9800a0c007988 */ /* 0x0005e80008000405 */
[----:B------:R2:W-:Y:S04]  /*4b1e0*/  STS.U16 [R12+UR5+0xfd80], R9 ;  /* 0x00fd80090c007988 */ /* 0x0005e80008000405 */
[----:B0-----:R-:W3:Y:S04]  /*4b1f0*/  LDL.LU R5, [R1+0x4a0] ;  /* 0x0004a00001057983 */ /* 0x001ee80000300800 */
[----:B-1----:R-:W4:Y:S04]  /*4b200*/  LDL.LU R11, [R1+0x4b4] ;  /* 0x0004b400010b7983 */ /* 0x002f280000300800 */
[----:B--2---:R-:W2:Y:S04]  /*4b210*/  LDL.LU R10, [R1+0x4c8] ;  /* 0x0004c800010a7983 */ /* 0x004ea80000300800 */
[----:B------:R-:W3:Y:S01]  /*4b220*/  LDL.LU R12, [R1+0x2f90] ;  /* 0x002f9000010c7983 */ /* 0x000ee20000300800 */
[----:B------:R-:W-:-:S03]  /*4b230*/  LOP3.LUT R4, R4, 0x40, RZ, 0x3c, !PT ;  /* 0x0000004004047812 */ /* 0x000fc600078e3cff */
[----:B------:R-:W4:Y:S04]  /*4b240*/  LDL.LU R9, [R1+0x4dc] ;  /* 0x0004dc0001097983 */ /* 0x000f280000300800 */
[----:B---3--:R0:W-:Y:S04]  /*4b250*/  STS.U16 [R4+UR5+0x200], R12 ;  /* 0x0002000c04007988 */ /* 0x0081e80008000405 */
[----:B0-----:R-:W3:Y:S04]  /*4b260*/  LDL.LU R12, [R1+0x2f8c] ;  /* 0x002f8c00010c7983 */ /* 0x001ee80000300800 */
[----:B---3--:R0:W-:Y:S04]  /*4b270*/  STS.U16 [R4+UR5+0x600], R12 ;  /* 0x0006000c04007988 */ /* 0x0081e80008000405 */
[----:B----4-:R-:W-:Y:S04]  /*4b280*/  STS.U16 [R4+UR5+0xa00], R9 ;  /* 0x000a000904007988 */ /* 0x010fe80008000405 */
[----:B--2---:R-:W-:Y:S04]  /*4b290*/  STS.U16 [R4+UR5+0xe00], R10 ;  /* 0x000e000a04007988 */ /* 0x004fe80008000405 */
[----:B------:R-:W-:Y:S04]  /*4b2a0*/  STS.U16 [R4+UR5+0x1200], R11 ;  /* 0x0012000b04007988 */ /* 0x000fe80008000405 */
[----:B------:R1:W-:Y:S04]  /*4b2b0*/  STS.U16 [R4+UR5+0x1600], R5 ;  /* 0x0016000504007988 */ /* 0x0003e80008000405 */
[----:B0-----:R-:W2:Y:S04]  /*4b2c0*/  LDL.LU R12, [R1+0x2f88] ;  /* 0x002f8800010c7983 */ /* 0x001ea80000300800 */
[----:B-1----:R-:W3:Y:S04]  /*4b2d0*/  LDL.LU R5, [R1+0x260] ;  /* 0x0002600001057983 */ /* 0x002ee80000300800 */
[----:B---3--:R0:W-:Y:S04]  /*4b2e0*/  STL [R1+0x2f7c], R5 ;  /* 0x002f7c0501007387 */ /* 0x0081e80000100800 */
[----:B0-----:R-:W3:Y:S04]  /*4b2f0*/  LDL.LU R5, [R1+0x274] ;  /* 0x0002740001057983 */ /* 0x001ee80000300800 */
[----:B---3--:R0:W-:Y:S04]  /*4b300*/  STL [R1+0x2f80], R5 ;  /* 0x002f800501007387 */ /* 0x0081e80000100800 */
[----:B0-----:R-:W3:Y:S04]  /*4b310*/  LDL.LU R5, [R1+0x288] ;  /* 0x0002880001057983 */ /* 0x001ee80000300800 */
        /* <DEDUP_REMOVED lines=64> */
[----:B0-----:R-:W4:Y:S04]  /*4b720*/  LDL.LU R5, [R1+0x2f78] ;  /* 0x002f780001057983 */ /* 0x001f280000300800 */
[----:B-1----:R-:W4:Y:S04]  /*4b730*/  LDL.LU R6, [R1+0x2f74] ;  /* 0x002f740001067983 */ /* 0x002f280000300800 */
[----:B--2---:R-:W2:Y:S04]  /*4b740*/  LDL.LU R7, [R1+0x2f70] ;  /* 0x002f700001077983 */ /* 0x004ea80000300800 */
[----:B---3--:R-:W3:Y:S04]  /*4b750*/  LDL.LU R8, [R1+0x2f6c] ;  /* 0x002f6c0001087983 */ /* 0x008ee80000300800 */
[----:B----4-:R-:W4:Y:S04]  /*4b760*/  LDL.LU R9, [R1+0x49c] ;  /* 0x00049c0001097983 */ /* 0x010f280000300800 */
[----:B----4-:R0:W-:Y:S04]  /*4b770*/  STL [R1+0x2f64], R9 ;  /* 0x002f640901007387 */ /* 0x0101e80000100800 */
[----:B0-----:R-:W4:Y:S04]  /*4b780*/  LDL.LU R9, [R1+0x4ec] ;  /* 0x0004ec0001097983 */ /* 0x001f280000300800 */
        /* <DEDUP_REMOVED lines=16> */
[----:B----4-:R0:W-:Y:S04]  /*4b890*/  STL [R1+0x2f68], R9 ;  /* 0x002f680901007387 */ /* 0x0101e80000100800 */
        /* <DEDUP_REMOVED lines=13> */
[----:B------:R-:W4:Y:S04]  /*4b970*/  LDL.LU R23, [R1+0x3b0] ;  /* 0x0003b00001177983 */ /* 0x000f280000300800 */
[----:B------:R2:W-:Y:S04]  /*4b980*/  STS.U16 [R4+UR5+0xe200], R22 ;  /* 0x00e2001604007988 */ /* 0x0005e80008000405 */
[----:B------:R-:W4:Y:S04]  /*4b990*/  LDL.LU R21, [R1+0x39c] ;  /* 0x00039c0001157983 */ /* 0x000f280000300800 */
[----:B------:R-:W-:Y:S04]  /*4b9a0*/  STS.U16 [R4+UR5+0xe600], R24 ;  /* 0x00e6001804007988 */ /* 0x000fe80008000405 */
[----:B------:R-:W4:Y:S04]  /*4b9b0*/  LDL.LU R2, [R1+0x388] ;  /* 0x0003880001027983 */ /* 0x000f280000300800 */
[----:B------:R-:W-:Y:S04]  /*4b9c0*/  STS.U16 [R4+UR5+0xea00], R26 ;  /* 0x00ea001a04007988 */ /* 0x000fe80008000405 */
[----:B------:R-:W4:Y:S04]  /*4b9d0*/  LDL.LU R19, [R1+0x374] ;  /* 0x0003740001137983 */ /* 0x000f280000300800 */
[----:B------:R3:W-:Y:S04]  /*4b9e0*/  STS.U16 [R4+UR5+0xee00], R28 ;  /* 0x00ee001c04007988 */ /* 0x0007e80008000405 */
[----:B------:R-:W4:Y:S04]  /*4b9f0*/  LDL.LU R17, [R1+0x360] ;  /* 0x0003600001117983 */ /* 0x000f280000300800 */
[----:B------:R3:W-:Y:S04]  /*4ba00*/  STS.U16 [R4+UR5+0xf200], R3 ;  /* 0x00f2000304007988 */ /* 0x0007e80008000405 */
[----:B------:R-:W4:Y:S04]  /*4ba10*/  LDL.LU R16, [R1+0x34c] ;  /* 0x00034c0001107983 */ /* 0x000f280000300800 */
[----:B0-----:R-:W4:Y:S04]  /*4ba20*/  LDL.LU R18, [R1+0x338] ;  /* 0x0003380001127983 */ /* 0x001f280000300800 */
[----:B-1----:R-:W4:Y:S04]  /*4ba30*/  LDL.LU R20, [R1+0x324] ;  /* 0x0003240001147983 */ /* 0x002f280000300800 */
[----:B--2---:R-:W2:Y:S04]  /*4ba40*/  LDL.LU R22, [R1+0x310] ;  /* 0x0003100001167983 */ /* 0x004ea80000300800 */
[----:B---3--:R0:W-:Y:S04]  /*4ba50*/  STS.U16 [R4+UR5+0xf600], R8 ;  /* 0x00f6000804007988 */ /* 0x0081e80008000405 */
[----:B------:R-:W3:Y:S01]  /*4ba60*/  LDL.LU R28, [R1+0x2fc] ;  /* 0x0002fc00011c7983 */ /* 0x000ee20000300800 */
[----:B------:R-:W-:-:S03]  /*4ba70*/  IMAD.SHL.U32 R3, R5, 0x2, RZ ;  /* 0x0000000205037824 */ /* 0x000fc600078e00ff */
[----:B------:R1:W-:Y:S04]  /*4ba80*/  STS.U16 [R4+UR5+0xfa00], R7 ;  /* 0x00fa000704007988 */ /* 0x0003e80008000405 */
[----:B------:R1:W-:Y:S04]  /*4ba90*/  STS.U16 [R4+UR5+0xfe00], R6 ;  /* 0x00fe000604007988 */ /* 0x0003e80008000405 */
[----:B0-----:R-:W2:Y:S01]  /*4baa0*/  LDL.LU R8, [R1+0x4b0] ;  /* 0x0004b00001087983 */ /* 0x001ea20000300800 */
[----:B------:R-:W-:-:S03]  /*4bab0*/  LOP3.LUT R3, R3, 0x50, RZ, 0x3c, !PT ;  /* 0x0000005003037812 */ /* 0x000fc600078e3cff */
[----:B-1----:R-:W3:Y:S04]  /*4bac0*/  LDL.LU R7, [R1+0x4c4] ;  /* 0x0004c40001077983 */ /* 0x002ee80000300800 */
[----:B------:R-:W2:Y:S04]  /*4bad0*/  LDL.LU R6, [R1+0x4d8] ;  /* 0x0004d80001067983 */ /* 0x000ea80000300800 */
[----:B------:R-:W3:Y:S04]  /*4bae0*/  LDL.LU R24, [R1+0x2e8] ;  /* 0x0002e80001187983 */ /* 0x000ee80000300800 */
[----:B------:R-:W3:Y:S04]  /*4baf0*/  LDL.LU R26, [R1+0x2d4] ;  /* 0x0002d400011a7983 */ /* 0x000ee80000300800 */
[----:B------:R-:W3:Y:S04]  /*4bb00*/  LDL.LU R4, [R1+0x2c0] ;  /* 0x0002c00001047983 */ /* 0x000ee80000300800 */
[----:B------:R-:W3:Y:S04]  /*4bb10*/  LDL.LU R5, [R1+0x2ac] ;  /* 0x0002ac0001057983 */ /* 0x000ee80000300800 */
[----:B----4-:R0:W-:Y:S04]  /*4bb20*/  STS.U16 [R3+UR5+0x280], R9 ;  /* 0x0002800903007988 */ /* 0x0101e80008000405 */
[----:B0-----:R-:W4:Y:S04]  /*4bb30*/  LDL.LU R9, [R1+0x2f68] ;  /* 0x002f680001097983 */ /* 0x001f280000300800 */
[----:B----4-:R0:W-:Y:S04]  /*4bb40*/  STS.U16 [R3+UR5+0x680], R9 ;  /* 0x0006800903007988 */ /* 0x0101e80008000405 */
[----:B0-----:R-:W4:Y:S04]  /*4bb50*/  LDL.LU R9, [R1+0x2f64] ;  /* 0x002f640001097983 */ /* 0x001f280000300800 */
[----:B--2---:R-:W-:Y:S04]  /*4bb60*/  STS.U16 [R3+UR5+0xa80], R6 ;  /* 0x000a800603007988 */ /* 0x004fe80008000405 */
[----:B---3--:R-:W-:Y:S04]  /*4bb70*/  STS.U16 [R3+UR5+0xe80], R7 ;  /* 0x000e800703007988 */ /* 0x008fe80008000405 */
[----:B------:R-:W-:Y:S04]  /*4bb80*/  STS.U16 [R3+UR5+0x1280], R8 ;  /* 0x0012800803007988 */ /* 0x000fe80008000405 */
        /* <DEDUP_REMOVED lines=21> */
[----:B------:R-:W-:Y:S04]  /*4bce0*/  STS.U16 [R3+UR5+0x6a80], R24 ;  /* 0x006a801803007988 */ /* 0x000fe80008000405 */
[----:B------:R-:W-:Y:S04]  /*4bcf0*/  STS.U16 [R3+UR5+0x6e80], R26 ;  /* 0x006e801a03007988 */ /* 0x000fe80008000405 */
[----:B------:R1:W-:Y:S04]  /*4bd00*/  STS.U16 [R3+UR5+0x7280], R4 ;  /* 0x0072800403007988 */ /* 0x0003e80008000405 */
[----:B0-----:R-:W2:Y:S04]  /*4bd10*/  LDL.LU R28, [R1+0x298] ;  /* 0x00029800011c7983 */ /* 0x001ea80000300800 */
[----:B-1----:R-:W3:Y:S04]  /*4bd20*/  LDL.LU R4, [R1+0x25c] ;  /* 0x00025c0001047983 */ /* 0x002ee80000300800 */
[----:B---3--:R0:W-:Y:S04]  /*4bd30*/  STL [R1+0x2f5c], R4 ;  /* 0x002f5c0401007387 */ /* 0x0081e80000100800 */
[----:B0-----:R-:W3:Y:S04]  /*4bd40*/  LDL.LU R4, [R1+0x270] ;  /* 0x0002700001047983 */ /* 0x001ee80000300800 */
        /* <DEDUP_REMOVED lines=33> */
[----:B---3--:R0:W-:Y:S04]  /*4bf60*/  STS.U16 [R3+UR5+0x8280], R4 ;  /* 0x0082800403007988 */ /* 0x0081e80008000405 */
[----:B0-----:R-:W3:Y:S04]  /*4bf70*/  LDL.LU R4, [R1+0x2f5c] ;  /* 0x002f5c0001047983 */ /* 0x001ee80000300800 */
[----:B---3--:R0:W-:Y:S04]  /*4bf80*/  STS.U16 [R3+UR5+0x8680], R4 ;  /* 0x0086800403007988 */ /* 0x0081e80008000405 */
[----:B----4-:R1:W-:Y:S04]  /*4bf90*/  STS.U16 [R3+UR5+0x8a80], R5 ;  /* 0x008a800503007988 */ /* 0x0103e80008000405 */
[----:B0-----:R-:W3:Y:S04]  /*4bfa0*/  LDL.LU R4, [R1+0x2f58] ;  /* 0x002f580001047983 */ /* 0x001ee80000300800 */
[----:B-1----:R-:W4:Y:S04]  /*4bfb0*/  LDL.LU R5, [R1+0x2f54] ;  /* 0x002f540001057983 */ /* 0x002f280000300800 */
[----:B------:R0:W-:Y:S04]  /*4bfc0*/  STS.U16 [R3+UR5+0x8e80], R6 ;  /* 0x008e800603007988 */ /* 0x0001e80008000405 */
        /* <DEDUP_REMOVED lines=19> */
[----:B0-----:R-:W3:Y:S04]  /*4c100*/  LDL.LU R6, [R1+0x4d4] ;  /* 0x0004d40001067983 */ /* 0x001ee80000300800 */
[----:B-1----:R-:W3:Y:S04]  /*4c110*/  LDL.LU R7, [R1+0x4c0] ;  /* 0x0004c00001077983 */ /* 0x002ee80000300800 */
[----:B--2---:R-:W2:Y:S04]  /*4c120*/  LDL.LU R8, [R1+0x4ac] ;  /* 0x0004ac0001087983 */ /* 0x004ea80000300800 */
[----:B------:R-:W2:Y:S04]  /*4c130*/  LDL.LU R9, [R1+0x498] ;  /* 0x0004980001097983 */ /* 0x000ea80000300800 */
[----:B------:R-:W2:Y:S04]  /*4c140*/  LDL.LU R10, [R1+0x484] ;  /* 0x00048400010a7983 */ /* 0x000ea80000300800 */
[----:B------:R-:W2:Y:S04]  /*4c150*/  LDL.LU R11, [R1+0x470] ;  /* 0x00047000010b7983 */ /* 0x000ea80000300800 */
[----:B------:R-:W2:Y:S04]  /*4c160*/  LDL.LU R12, [R1+0x45c] ;  /* 0x00045c00010c7983 */ /* 0x000ea80000300800 */
[----:B------:R-:W2:Y:S04]  /*4c170*/  LDL.LU R13, [R1+0x448] ;  /* 0x00044800010d7983 */ /* 0x000ea80000300800 */
[----:B------:R-:W2:Y:S01]  /*4c180*/  LDL.LU R29, [R1+0x434] ;  /* 0x00043400011d7983 */ /* 0x000ea20000300800 */
        /* <DEDUP_REMOVED lines=14> */
[----:B------:R0:W-:Y:S04]  /*4c270*/  STS.U16 [R3+UR5+0xee80], R26 ;  /* 0x00ee801a03007988 */ /* 0x0001e80008000405 */
[----:B------:R0:W-:Y:S04]  /*4c280*/  STS.U16 [R3+UR5+0xf280], R28 ;  /* 0x00f2801c03007988 */ /* 0x0001e80008000405 */
[----:B-1----:R-:W2:Y:S04]  /*4c290*/  LDL.LU R16, [R1+0x35c] ;  /* 0x00035c0001107983 */ /* 0x002ea80000300800 */
[----:B0-----:R-:W2:Y:S04]  /*4c2a0*/  LDL.LU R18, [R1+0x348] ;  /* 0x0003480001127983 */ /* 0x001ea80000300800 */
[----:B------:R-:W2:Y:S04]  /*4c2b0*/  LDL.LU R20, [R1+0x334] ;  /* 0x0003340001147983 */ /* 0x000ea80000300800 */
[----:B------:R-:W2:Y:S04]  /*4c2c0*/  LDL.LU R22, [R1+0x320] ;  /* 0x0003200001167983 */ /* 0x000ea80000300800 */
[----:B------:R-:W2:Y:S04]  /*4c2d0*/  LDL.LU R26, [R1+0x30c] ;  /* 0x00030c00011a7983 */ /* 0x000ea80000300800 */
[----:B------:R-:W2:Y:S01]  /*4c2e0*/  LDL.LU R28, [R1+0x2f8] ;  /* 0x0002f800011c7983 */ /* 0x000ea20000300800 */
[----:B------:R-:W-:-:S05]  /*4c2f0*/  LOP3.LUT R24, R24, 0x3f, RZ, 0xc0, !PT ;  /* 0x0000003f18187812 */ /* 0x000fca00078ec0ff */
[----:B------:R-:W-:Y:S01]  /*4c300*/  IMAD.SHL.U32 R19, R24, 0x2, RZ ;  /* 0x0000000218137824 */ /* 0x000fe200078e00ff */
[----:B------:R0:W-:Y:S04]  /*4c310*/  STL [R1+0x2f40], R24 ;  /* 0x002f401801007387 */ /* 0x0001e80000100800 */
[----:B0-----:R-:W2:Y:S04]  /*4c320*/  LDL.LU R24, [R1+0x4e8] ;  /* 0x0004e80001187983 */ /* 0x001ea80000300800 */
[----:B----4-:R0:W-:Y:S04]  /*4c330*/  STS.U16 [R3+UR5+0xf680], R5 ;  /* 0x00f6800503007988 */ /* 0x0101e80008000405 */
[----:B---3--:R1:W-:Y:S04]  /*4c340*/  STS.U16 [R3+UR5+0xfa80], R4 ;  /* 0x00fa800403007988 */ /* 0x0083e80008000405 */
[----:B0-----:R-:W3:Y:S04]  /*4c350*/  LDL.LU R5, [R1+0x4fc] ;  /* 0x0004fc0001057983 */ /* 0x001ee80000300800 */
[----:B-1----:R-:W4:Y:S01]  /*4c360*/  LDL.LU R3, [R1+0x2f50] ;  /* 0x002f500001037983 */ /* 0x002f220000300800 */
[----:B------:R-:W0:Y:S01]  /*4c370*/  S2R R4, SR_TID.X ;  /* 0x0000000000047919 */ /* 0x000e220000002100 */
[----:B------:R-:W-:-:S02]  /*4c380*/  LOP3.LUT R19, R19, 0x60, RZ, 0x3c, !PT ;  /* 0x0000006013137812 */ /* 0x000fc400078e3cff */
[----:B0-----:R-:W-:-:S05]  /*4c390*/  LOP3.LUT R4, R4, 0x3f, RZ, 0xc0, !PT ;  /* 0x0000003f04047812 */ /* 0x001fca00078ec0ff */
[----:B------:R-:W-:-:S05]  /*4c3a0*/  IMAD.SHL.U32 R4, R4, 0x2, RZ ;  /* 0x0000000204047824 */ /* 0x000fca00078e00ff */
[----:B------:R-:W-:-:S05]  /*4c3b0*/  LOP3.LUT R4, R4, 0x50, RZ, 0x3c, !PT ;  /* 0x0000005004047812 */ /* 0x000fca00078e3cff */
[----:B----4-:R-:W-:Y:S04]  /*4c3c0*/  STS.U16 [R4+UR5+0xfe80], R3 ;  /* 0x00fe800304007988 */ /* 0x010fe80008000405 */
[----:B---3--:R-:W-:Y:S04]  /*4c3d0*/  STS.U16 [R19+UR5+0x300], R5 ;  /* 0x0003000513007988 */ /* 0x008fe80008000405 */
[----:B--2---:R0:W-:Y:S04]  /*4c3e0*/  STS.U16 [R19+UR5+0x700], R24 ;  /* 0x0007001813007988 */ /* 0x0041e80008000405 */
[----:B0-----:R-:W2:Y:S04]  /*4c3f0*/  LDL.LU R24, [R1+0x2a8] ;  /* 0x0002a80001187983 */ /* 0x001ea80000300800 */
[----:B--2---:R0:W-:Y:S04]  /*4c400*/  STL [R1+0x2f44], R24 ;  /* 0x002f441801007387 */ /* 0x0041e80000100800 */
[----:B0-----:R-:W2:Y:S04]  /*4c410*/  LDL.LU R24, [R1+0x2bc] ;  /* 0x0002bc0001187983 */ /* 0x001ea80000300800 */
[----:B--2---:R0:W-:Y:S04]  /*4c420*/  STL [R1+0x2f48], R24 ;  /* 0x002f481801007387 */ /* 0x0041e80000100800 */
[----:B0-----:R-:W2:Y:S04]  /*4c430*/  LDL.LU R24, [R1+0x2d0] ;  /* 0x0002d00001187983 */ /* 0x001ea80000300800 */
        /* <DEDUP_REMOVED lines=26> */
[----:B------:R-:W4:Y:S04]  /*4c5e0*/  LDL.LU R16, [R1+0x26c] ;  /* 0x00026c0001107983 */ /* 0x000f280000300800 */
[----:B------:R-:W4:Y:S04]  /*4c5f0*/  LDL.LU R18, [R1+0x258] ;  /* 0x0002580001127983 */ /* 0x000f280000300800 */
[----:B------:R0:W-:Y:S04]  /*4c600*/  STS.U16 [R19+UR5+0x6300], R26 ;  /* 0x0063001a13007988 */ /* 0x0001e80008000405 */
[----:B------:R-:W4:Y:S04]  /*4c610*/  LDL.LU R22, [R1+0x244] ;  /* 0x0002440001167983 */ /* 0x000f280000300800 */
        /* <DEDUP_REMOVED lines=22> */
[----:B0-----:R-:W4:Y:S04]  /*4c780*/  LDL.LU R28, [R1+0x1c] ;  /* 0x00001c00011c7983 */ /* 0x001f280000300800 */
        /* <DEDUP_REMOVED lines=41> */
[----:B0-----:R-:W4:Y:S04]  /*4ca20*/  LDL.LU R28, [R1+0x4bc] ;  /* 0x0004bc00011c7983 */ /* 0x001f280000300800 */
[----:B------:R-:W4:Y:S04]  /*4ca30*/  LDL.LU R4, [R1+0x494] ;  /* 0x0004940001047983 */ /* 0x000f280000300800 */
[----:B------:R-:W4:Y:S04]  /*4ca40*/  LDL.LU R14, [R1+0x480] ;  /* 0x00048000010e7983 */ /* 0x000f280000300800 */
[----:B---3--:R0:W-:Y:S04]  /*4ca50*/  STS.U16 [R19+UR5+0xe700], R26 ;  /* 0x00e7001a13007988 */ /* 0x0081e80008000405 */
[----:B--2---:R1:W-:Y:S04]  /*4ca60*/  STS.U16 [R19+UR5+0xeb00], R22 ;  /* 0x00eb001613007988 */ /* 0x0043e80008000405 */
[----:B----4-:R2:W-:Y:S04]  /*4ca70*/  STS.U16 [R19+UR5+0xef00], R18 ;  /* 0x00ef001213007988 */ /* 0x0105e80008000405 */
[----:B------:R3:W-:Y:S04]  /*4ca80*/  STS.U16 [R19+UR5+0xf300], R16 ;  /* 0x00f3001013007988 */ /* 0x0007e80008000405 */
[----:B0-----:R-:W4:Y:S04]  /*4ca90*/  LDL.LU R26, [R1+0x4a8] ;  /* 0x0004a800011a7983 */ /* 0x001f280000300800 */
[----:B-1----:R-:W4:Y:S04]  /*4caa0*/  LDL.LU R22, [R1+0x4d0] ;  /* 0x0004d00001167983 */ /* 0x002f280000300800 */
[----:B--2---:R-:W2:Y:S04]  /*4cab0*/  LDL.LU R18, [R1+0x4e4] ;  /* 0x0004e40001127983 */ /* 0x004ea80000300800 */
[----:B---3--:R-:W3:Y:S04]  /*4cac0*/  LDL.LU R16, [R1+0x4f8] ;  /* 0x0004f80001107983 */ /* 0x008ee80000300800 */
        /* <DEDUP_REMOVED lines=19> */
[----:B------:R0:W-:Y:S04]  /*4cc00*/  STS.U16 [R19+UR5+0xf700], R17 ;  /* 0x00f7001113007988 */ /* 0x0001e80008000405 */
[----:B0-----:R-:W2:Y:S01]  /*4cc10*/  LDL.LU R19, [R1+0x2f24] ;  /* 0x002f240001137983 */ /* 0x001ea20000300800 */
[----:B------:R-:W0:Y:S01]  /*4cc20*/  S2R R17, SR_TID.X ;  /* 0x0000000000117919 */ /* 0x000e220000002100 */
[----:B------:R-:W-:-:S02]  /*4cc30*/  LOP3.LUT R3, R3, 0x70, RZ, 0x3c, !PT ;  /* 0x0000007003037812 */ /* 0x000fc400078e3cff */
[----:B0-----:R-:W-:-:S05]  /*4cc40*/  LOP3.LUT R17, R17, 0x3f, RZ, 0xc0, !PT ;  /* 0x0000003f11117812 */ /* 0x001fca00078ec0ff */
[----:B------:R-:W-:-:S05]  /*4cc50*/  IMAD.SHL.U32 R17, R17, 0x2, RZ ;  /* 0x0000000211117824 */ /* 0x000fca00078e00ff */
[----:B------:R-:W-:-:S05]  /*4cc60*/  LOP3.LUT R17, R17, 0x60, RZ, 0x3c, !PT ;  /* 0x0000006011117812 */ /* 0x000fca00078e3cff */
[----:B--2---:R-:W-:Y:S04]  /*4cc70*/  STS.U16 [R17+UR5+0xfb00], R19 ;  /* 0x00fb001311007988 */ /* 0x004fe80008000405 */
[----:B------:R-:W-:Y:S04]  /*4cc80*/  STS.U16 [R17+UR5+0xff00], R21 ;  /* 0x00ff001511007988 */ /* 0x000fe80008000405 */
[----:B---3--:R-:W-:Y:S04]  /*4cc90*/  STS.U16 [R3+UR5+0x380], R16 ;  /* 0x0003801003007988 */ /* 0x008fe80008000405 */
[----:B------:R-:W-:Y:S04]  /*4cca0*/  STS.U16 [R3+UR5+0x780], R18 ;  /* 0x0007801203007988 */ /* 0x000fe80008000405 */
[----:B----4-:R-:W-:Y:S04]  /*4ccb0*/  STS.U16 [R3+UR5+0xb80], R22 ;  /* 0x000b801603007988 */ /* 0x010fe80008000405 */
[----:B------:R0:W-:Y:S04]  /*4ccc0*/  STS.U16 [R3+UR5+0xf80], R28 ;  /* 0x000f801c03007988 */ /* 0x0001e80008000405 */
[----:B0-----:R-:W2:Y:S04]  /*4ccd0*/  LDL.LU R28, [R1+0x2f4] ;  /* 0x0002f400011c7983 */ /* 0x001ea80000300800 */
[----:B------:R-:W-:Y:S04]  /*4cce0*/  STS.U16 [R3+UR5+0x1380], R26 ;  /* 0x0013801a03007988 */ /* 0x000fe80008000405 */
[----:B------:R-:W-:Y:S04]  /*4ccf0*/  STS.U16 [R3+UR5+0x1780], R4 ;  /* 0x0017800403007988 */ /* 0x000fe80008000405 */
        /* <DEDUP_REMOVED lines=13> */
[----:B------:R-:W-:Y:S04]  /*4cdd0*/  STS.U16 [R3+UR5+0x4b80], R0 ;  /* 0x004b800003007988 */ /* 0x000fe80008000405 */
[----:B------:R0:W-:Y:S04]  /*4cde0*/  STS.U16 [R3+UR5+0x4f80], R27 ;  /* 0x004f801b03007988 */ /* 0x0001e80008000405 */
[----:B------:R4:W-:Y:S04]  /*4cdf0*/  STS.U16 [R3+UR5+0x5380], R25 ;  /* 0x0053801903007988 */ /* 0x0009e80008000405 */
[----:B------:R4:W-:Y:S04]  /*4ce00*/  STS.U16 [R3+UR5+0x5780], R23 ;  /* 0x0057801703007988 */ /* 0x0009e80008000405 */
[----:B------:R-:W-:Y:S04]  /*4ce10*/  STS.U16 [R3+UR5+0x5b80], R2 ;  /* 0x005b800203007988 */ /* 0x000fe80008000405 */
[----:B-1----:R-:W3:Y:S04]  /*4ce20*/  LDL.LU R15, [R1+0x2cc] ;  /* 0x0002cc00010f7983 */ /* 0x002ee80000300800 */
[----:B------:R-:W3:Y:S04]  /*4ce30*/  LDL.LU R29, [R1+0x2b8] ;  /* 0x0002b800011d7983 */ /* 0x000ee80000300800 */
[----:B0-----:R-:W3:Y:S04]  /*4ce40*/  LDL.LU R27, [R1+0x2a4] ;  /* 0x0002a400011b7983 */ /* 0x001ee80000300800 */
[----:B------:R0:W-:Y:S04]  /*4ce50*/  STS.U16 [R3+UR5+0x5f80], R20 ;  /* 0x005f801403007988 */ /* 0x0001e80008000405 */
[----:B----4-:R-:W4:Y:S04]  /*4ce60*/  LDL.LU R25, [R1+0x290] ;  /* 0x0002900001197983 */ /* 0x010f280000300800 */
[----:B------:R-:W4:Y:S04]  /*4ce70*/  LDL.LU R23, [R1+0x27c] ;  /* 0x00027c0001177983 */ /* 0x000f280000300800 */
[----:B------:R1:W-:Y:S04]  /*4ce80*/  STS.U16 [R3+UR5+0x6380], R24 ;  /* 0x0063801803007988 */ /* 0x0003e80008000405 */
[----:B0-----:R-:W4:Y:S04]  /*4ce90*/  LDL.LU R20, [R1+0x268] ;  /* 0x0002680001147983 */ /* 0x001f280000300800 */
[----:B-1----:R-:W4:Y:S04]  /*4cea0*/  LDL.LU R24, [R1+0x254] ;  /* 0x0002540001187983 */ /* 0x002f280000300800 */
[----:B------:R-:W4:Y:S04]  /*4ceb0*/  LDL.LU R2, [R1+0x240] ;  /* 0x0002400001027983 */ /* 0x000f280000300800 */
[----:B--2---:R0:W-:Y:S04]  /*4cec0*/  STS.U16 [R3+UR5+0x6780], R28 ;  /* 0x0067801c03007988 */ /* 0x0041e80008000405 */
[----:B0-----:R-:W2:Y:S04]  /*4ced0*/  LDL.LU R28, [R1+0x22c] ;  /* 0x00022c00011c7983 */ /* 0x001ea80000300800 */
        /* <DEDUP_REMOVED lines=17> */
[----:B---3--:R0:W-:Y:S04]  /*4cff0*/  STS.U16 [R3+UR5+0x6b80], R14 ;  /* 0x006b800e03007988 */ /* 0x0081e80008000405 */
[----:B------:R-:W3:Y:S04]  /*4d000*/  LDL.LU R12, [R1+0x88] ;  /* 0x00008800010c7983 */ /* 0x000ee80000300800 */
[----:B------:R1:W-:Y:S04]  /*4d010*/  STS.U16 [R3+UR5+0x6f80], R15 ;  /* 0x006f800f03007988 */ /* 0x0003e80008000405 */
[----:B------:R1:W-:Y:S04]  /*4d020*/  STS.U16 [R3+UR5+0x7380], R29 ;  /* 0x0073801d03007988 */ /* 0x0003e80008000405 */
[----:B------:R1:W-:Y:S04]  /*4d030*/  STS.U16 [R3+UR5+0x7780], R27 ;  /* 0x0077801b03007988 */ /* 0x0003e80008000405 */
[----:B----4-:R4:W-:Y:S04]  /*4d040*/  STS.U16 [R3+UR5+0x7b80], R25 ;  /* 0x007b801903007988 */ /* 0x0109e80008000405 */
[----:B------:R4:W-:Y:S04]  /*4d050*/  STS.U16 [R3+UR5+0x7f80], R23 ;  /* 0x007f801703007988 */ /* 0x0009e80008000405 */
[----:B0-----:R-:W3:Y:S04]  /*4d060*/  LDL.LU R14, [R1+0x4c] ;  /* 0x00004c00010e7983 */ /* 0x001ee80000300800 */
[----:B-1----:R-:W3:Y:S04]  /*4d070*/  LDL.LU R15, [R1+0x24] ;  /* 0x00002400010f7983 */ /* 0x002ee80000300800 */
[----:B------:R-:W3:Y:S04]  /*4d080*/  LDL.LU R29, [R1+0x2f20] ;  /* 0x002f2000011d7983 */ /* 0x000ee80000300800 */
[----:B------:R-:W3:Y:S04]  /*4d090*/  LDL.LU R27, [R1+0x2f1c] ;  /* 0x002f1c00011b7983 */ /* 0x000ee80000300800 */
[----:B----4-:R-:W4:Y:S04]  /*4d0a0*/  LDL.LU R25, [R1+0x2f18] ;  /* 0x002f180001197983 */ /* 0x010f280000300800 */
[----:B------:R-:W4:Y:S04]  /*4d0b0*/  LDL.LU R23, [R1+0x2f14] ;  /* 0x002f140001177983 */ /* 0x000f280000300800 */
[----:B------:R0:W-:Y:S04]  /*4d0c0*/  STS.U16 [R3+UR5+0x8380], R20 ;  /* 0x0083801403007988 */ /* 0x0001e80008000405 */
[----:B------:R1:W-:Y:S04]  /*4d0d0*/  STS.U16 [R3+UR5+0x8780], R24 ;  /* 0x0087801803007988 */ /* 0x0003e80008000405 */
[----:B------:R1:W-:Y:S04]  /*4d0e0*/  STS.U16 [R3+UR5+0x8b80], R2 ;  /* 0x008b800203007988 */ /* 0x0003e80008000405 */
[----:B0-----:R-:W4:Y:S04]  /*4d0f0*/  LDL.LU R20, [R1+0x2f10] ;  /* 0x002f100001147983 */ /* 0x001f280000300800 */
[----:B-1----:R-:W4:Y:S04]  /*4d100*/  LDL.LU R24, [R1+0x2f0c] ;  /* 0x002f0c0001187983 */ /* 0x002f280000300800 */
[----:B------:R-:W4:Y:S04]  /*4d110*/  LDL.LU R2, [R1+0x50c] ;  /* 0x00050c0001027983 */ /* 0x000f280000300800 */
[----:B--2---:R0:W-:Y:S04]  /*4d120*/  STS.U16 [R3+UR5+0x8f80], R28 ;  /* 0x008f801c03007988 */ /* 0x0041e80008000405 */
[----:B0-----:R-:W2:Y:S04]  /*4d130*/  LDL.LU R28, [R1+0x2f08] ;  /* 0x002f0800011c7983 */ /* 0x001ea80000300800 */
        /* <DEDUP_REMOVED lines=15> */
[----:B0-----:R-:W4:Y:S04]  /*4d230*/  LDL R0, [R1+0x5ec] ;  /* 0x0005ec0001007983 */ /* 0x001f280000100800 */
[----:B-1----:R-:W4:Y:S04]  /*4d240*/  LDL R13, [R1+0x5e0] ;  /* 0x0005e000010d7983 */ /* 0x002f280000100800 */
[----:B------:R-:W-:Y:S04]  /*4d250*/  STS.U16 [R3+UR5+0xcf80], R10 ;  /* 0x00cf800a03007988 */ /* 0x000fe80008000405 */
[----:B------:R-:W-:Y:S04]  /*4d260*/  STS.U16 [R3+UR5+0xd380], R11 ;  /* 0x00d3800b03007988 */ /* 0x000fe80008000405 */
[----:B---3--:R-:W-:Y:S04]  /*4d270*/  STS.U16 [R3+UR5+0xd780], R12 ;  /* 0x00d7800c03007988 */ /* 0x008fe80008000405 */
[----:B------:R-:W-:Y:S04]  /*4d280*/  STS.U16 [R3+UR5+0xdb80], R14 ;  /* 0x00db800e03007988 */ /* 0x000fe80008000405 */
[----:B------:R-:W-:Y:S04]  /*4d290*/  STS.U16 [R3+UR5+0xdf80], R15 ;  /* 0x00df800f03007988 */ /* 0x000fe80008000405 */
[----:B--2---:R-:W-:Y:S04]  /*4d2a0*/  STS.U16 [R3+UR5+0xe380], R28 ;  /* 0x00e3801c03007988 */ /* 0x004fe80008000405 */
[----:B----4-:R-:W-:Y:S04]  /*4d2b0*/  STS.U16 [R3+UR5+0xe780], R24 ;  /* 0x00e7801803007988 */ /* 0x010fe80008000405 */
[----:B------:R-:W-:Y:S04]  /*4d2c0*/  STS.U16 [R3+UR5+0xeb80], R20 ;  /* 0x00eb801403007988 */ /* 0x000fe80008000405 */
[----:B------:R-:W-:Y:S04]  /*4d2d0*/  STS.U16 [R3+UR5+0xef80], R23 ;  /* 0x00ef801703007988 */ /* 0x000fe80008000405 */
[----:B------:R-:W-:Y:S04]  /*4d2e0*/  STS.U16 [R3+UR5+0xf380], R25 ;  /* 0x00f3801903007988 */ /* 0x000fe80008000405 */
[----:B------:R-:W-:Y:S04]  /*4d2f0*/  STS.U16 [R3+UR5+0xf780], R27 ;  /* 0x00f7801b03007988 */ /* 0x000fe80008000405 */
[----:B------:R-:W-:Y:S04]  /*4d300*/  STS.U16 [R3+UR5+0xfb80], R29 ;  /* 0x00fb801d03007988 */ /* 0x000fe80008000405 */
[----:B------:R-:W-:Y:S01]  /*4d310*/  STS.U16 [R3+UR5+0xff80], R2 ;  /* 0x00ff800203007988 */ /* 0x000fe20008000405 */
[----:B------:R-:W-:Y:S06]  /*4d320*/  BAR.SYNC.DEFER_BLOCKING 0x0 ;  /* 0x0000000000007b1d */ /* 0x000fec0000010000 */
[----:B------:R-:W0:Y:S04]  /*4d330*/  LDSM.16.M88.4 R4, [R13+UR5] ;  /* 0x000000050d04783b */ /* 0x000e280008000200 */
[----:B------:R-:W-:Y:S04]  /*4d340*/  LDSM.16.M88.4 R24, [R13+UR5+0x1000] ;  /* 0x001000050d18783b */ /* 0x000fe80008000200 */
[----:B------:R-:W-:Y:S04]  /*4d350*/  LDSM.16.M88.4 R20, [R13+UR5+0x1800] ;  /* 0x001800050d14783b */ /* 0x000fe80008000200 */
[----:B------:R-:W-:Y:S04]  /*4d360*/  LDSM.16.MT88.4 R16, [R0+UR5+0x10000] ;  /* 0x010000050010783b */ /* 0x000fe80008004200 */
[----:B0-----:R-:W-:Y:S01]  /*4d370*/  STL.64 [R1+0x1a0], R4 ;  /* 0x0001a00401007387 */ /* 0x001fe20000100a00 */
[----:B------:R-:W-:-:S03]  /*4d380*/  IMAD.MOV.U32 R9, RZ, RZ, R4 ;  /* 0x000000ffff097224 */ /* 0x000fc600078e0004 */
[----:B------:R-:W-:Y:S01]  /*4d390*/  STL.64 [R1+0x1a8], R6 ;  /* 0x0001a80601007387 */ /* 0x000fe20000100a00 */
[----:B------:R-:W-:-:S03]  /*4d3a0*/  IMAD.MOV.U32 R8, RZ, RZ, R5 ;  /* 0x000000ffff087224 */ /* 0x000fc600078e0005 */
[----:B------:R-:W0:Y:S04]  /*4d3b0*/  LDSM.16.M88.4 R4, [R13+UR5+0x800] ;  /* 0x000800050d04783b */ /* 0x000e280008000200 */
[----:B0-----:R-:W-:Y:S04]  /*4d3c0*/  STL.64 [R1+0x190], R4 ;  /* 0x0001900401007387 */ /* 0x001fe80000100a00 */
[----:B------:R-:W-:Y:S04]  /*4d3d0*/  STL.64 [R1+0x198], R6 ;  /* 0x0001980601007387 */ /* 0x000fe80000100a00 */
[----:B------:R-:W0:Y:S04]  /*4d3e0*/  LDSM.16.M88.4 R4, [R13+UR5+0x2000] ;  /* 0x002000050d04783b */ /* 0x000e280008000200 */
[----:B------:R-:W-:Y:S04]  /*4d3f0*/  STL.64 [R1+0x180], R24 ;  /* 0x0001801801007387 */ /* 0x000fe80000100a00 */
[----:B------:R-:W-:Y:S04]  /*4d400*/  STL.64 [R1+0x188], R26 ;  /* 0x0001881a01007387 */ /* 0x000fe80000100a00 */
[----:B------:R-:W-:Y:S04]  /*4d410*/  STL.64 [R1+0x170], R20 ;  /* 0x0001701401007387 */ /* 0x000fe80000100a00 */
[----:B------:R-:W-:Y:S04]  /*4d420*/  STL.64 [R1+0x178], R22 ;  /* 0x0001781601007387 */ /* 0x000fe80000100a00 */
[----:B------:R-:W1:Y:S04]  /*4d430*/  LDSM.16.M88.4 R20, [R13+UR5+0x2800] ;  /* 0x002800050d14783b */ /* 0x000e680008000200 */
[----:B------:R-:W-:Y:S04]  /*4d440*/  LDSM.16.M88.4 R24, [R13+UR5+0x3800] ;  /* 0x003800050d18783b */ /* 0x000fe80008000200 */
[----:B0-----:R-:W-:Y:S01]  /*4d450*/  STL.64 [R1+0x160], R4 ;  /* 0x0001600401007387 */ /* 0x001fe20000100a00 */
[----:B------:R-:W-:-:S03]  /*4d460*/  IMAD.MOV.U32 R28, RZ, RZ, R4 ;  /* 0x000000ffff1c7224 */ /* 0x000fc600078e0004 */
[----:B------:R-:W-:Y:S01]  /*4d470*/  STL.64 [R1+0x168], R6 ;  /* 0x0001680601007387 */ /* 0x000fe20000100a00 */
[----:B------:R-:W-:-:S03]  /*4d480*/  IMAD.MOV.U32 R3, RZ, RZ, R5 ;  /* 0x000000ffff037224 */ /* 0x000fc600078e0005 */
[----:B------:R-:W0:Y:S04]  /*4d490*/  LDSM.16.M88.4 R4, [R13+UR5+0x3000] ;  /* 0x003000050d04783b */ /* 0x000e280008000200 */
[----:B-1----:R-:W-:Y:S04]  /*4d4a0*/  STL.64 [R1+0x150], R20 ;  /* 0x0001501401007387 */ /* 0x002fe80000100a00 */
[----:B------:R-:W-:Y:S04]  /*4d4b0*/  STL.64 [R1+0x158], R22 ;  /* 0x0001581601007387 */ /* 0x000fe80000100a00 */
[----:B------:R-:W1:Y:S04]  /*4d4c0*/  LDSM.16.M88.4 R20, [R13+UR5+0x4000] ;  /* 0x004000050d14783b */ /* 0x000e680008000200 */
[----:B0-----:R-:W-:Y:S01]  /*4d4d0*/  STL.64 [R1+0x140], R4 ;  /* 0x0001400401007387 */ /* 0x001fe20000100a00 */
[----:B------:R-:W-:-:S03]  /*4d4e0*/  IMAD.MOV.U32 R2, RZ, RZ, R4 ;  /* 0x000000ffff027224 */ /* 0x000fc600078e0004 */
[----:B------:R-:W-:Y:S01]  /*4d4f0*/  STL.64 [R1+0x148], R6 ;  /* 0x0001480601007387 */ /* 0x000fe20000100a00 */
[----:B------:R-:W-:-:S03]  /*4d500*/  IMAD.MOV.U32 R0, RZ, RZ, R5 ;  /* 0x000000ffff007224 */ /* 0x000fc600078e0005 */
[----:B------:R-:W0:Y:S04]  /*4d510*/  LDSM.16.M88.4 R4, [R13+UR5+0x4800] ;  /* 0x004800050d04783b */ /* 0x000e280008000200 */
[----:B------:R-:W-:Y:S04]  /*4d520*/  STL.64 [R1+0x130], R24 ;  /* 0x0001301801007387 */ /* 0x000fe80000100a00 */
[----:B------:R-:W-:Y:S04]  /*4d530*/  STL.64 [R1+0x138], R26 ;  /* 0x0001381a01007387 */ /* 0x000fe80000100a00 */
[----:B------:R-:W2:Y:S04]  /*4d540*/  LDSM.16.M88.4 R24, [R13+UR5+0x5000] ;  /* 0x005000050d18783b */ /* 0x000ea80008000200 */
[----:B-1----:R-:W-:Y:S04]  /*4d550*/  STL.64 [R1+0x120], R20 ;  /* 0x0001201401007387 */ /* 0x002fe80000100a00 */
[----:B------:R-:W-:Y:S04]  /*4d560*/  STL.64 [R1+0x128], R22 ;  /* 0x0001281601007387 */ /* 0x000fe80000100a00 */
[----:B------:R-:W1:Y:S04]  /*4d570*/  LDSM.16.M88.4 R20, [R13+UR5+0x5800] ;  /* 0x005800050d14783b */ /* 0x000e680008000200 */
[----:B0-----:R-:W-:Y:S04]  /*4d580*/  STL.64 [R1+0x110], R4 ;  /* 0x0001100401007387 */ /* 0x001fe80000100a00 */
[----:B------:R-:W-:Y:S04]  /*4d590*/  STL.64 [R1+0x118], R6 ;  /* 0x0001180601007387 */ /* 0x000fe80000100a00 */
[----:B------:R-:W0:Y:S04]  /*4d5a0*/  LDSM.16.M88.4 R4, [R13+UR5+0x6000] ;  /* 0x006000050d04783b */ /* 0x000e280008000200 */
[----:B--2---:R-:W-:Y:S04]  /*4d5b0*/  STL.64 [R1+0x100], R24 ;  /* 0x0001001801007387 */ /* 0x004fe80000100a00 */
        /* <DEDUP_REMOVED lines=28> */
[----:B-1----:R-:W-:Y:S04]  /*4d780*/  STL.64 [R1+0x60], R20 ;  /* 0x0000601401007387 */ /* 0x002fe80000100a00 */
[----:B------:R-:W1:Y:S04]  /*4d790*/  LDSM.16.M88.4 R24, [R13+UR5+0xb000] ;  /* 0x00b000050d18783b */ /* 0x000e680008000200 */
[----:B------:R-:W-:Y:S04]  /*4d7a0*/  STL.64 [R1+0x68], R22 ;  /* 0x0000681601007387 */ /* 0x000fe80000100a00 */
[----:B------:R-:W-:Y:S04]  /*4d7b0*/  LDSM.16.M88.4 R20, [R13+UR5+0xb800] ;  /* 0x00b800050d14783b */ /* 0x000fe80008000200 */
[----:B0-----:R-:W-:Y:S04]  /*4d7c0*/  STL.64 [R1+0x50], R4 ;  /* 0x0000500401007387 */ /* 0x001fe80000100a00 */
[----:B------:R-:W-:Y:S04]  /*4d7d0*/  STL.64 [R1+0x58], R6 ;  /* 0x0000580601007387 */ /* 0x000fe80000100a00 */
[----:B------:R-:W0:Y:S04]  /*4d7e0*/  LDSM.16.M88.4 R4, [R13+UR5+0xc000] ;  /* 0x00c000050d04783b */ /* 0x000e280008000200 */
[----:B-1----:R-:W-:Y:S04]  /*4d7f0*/  STL.64 [R1+0x40], R24 ;  /* 0x0000401801007387 */ /* 0x002fe80000100a00 */
[----:B------:R-:W-:Y:S04]  /*4d800*/  STL.64 [R1+0x48], R26 ;  /* 0x0000481a01007387 */ /* 0x000fe80000100a00 */
[----:B------:R-:W1:Y:S04]  /*4d810*/  LDSM.16.M88.4 R24, [R13+UR5+0xc800] ;  /* 0x00c800050d18783b */ /* 0x000e680008000200 */
[----:B0-----:R-:W-:Y:S04]  /*4d820*/  STL.64 [R1+0x20], R4 ;  /* 0x0000200401007387 */ /* 0x001fe80000100a00 */
[----:B------:R-:W-:Y:S04]  /*4d830*/  STL.64 [R1+0x28], R6 ;  /* 0x0000280601007387 */ /* 0x000fe80000100a00 */
[----:B------:R-:W0:Y:S04]  /*4d840*/  LDSM.16.M88.4 R4, [R13+UR5+0xd000] ;  /* 0x00d000050d04783b */ /* 0x000e280008000200 */
[----:B------:R-:W2:Y:S04]  /*4d850*/  LDL R12, [R1+0x5e8] ;  /* 0x0005e800010c7983 */ /* 0x000ea80000100800 */
[----:B-1----:R-:W-:Y:S04]  /*4d860*/  STL.64 [R1+0x10], R24 ;  /* 0x0000101801007387 */ /* 0x002fe80000100a00 */
[----:B------:R-:W-:Y:S04]  /*4d870*/  STL.64 [R1+0x18], R26 ;  /* 0x0000181a01007387 */ /* 0x000fe80000100a00 */
[----:B------:R-:W-:Y:S04]  /*4d880*/  STL.64 [R1+0x38], R22 ;  /* 0x0000381601007387 */ /* 0x000fe80000100a00 */
[----:B------:R-:W1:Y:S04]  /*4d890*/  LDSM.16.M88.4 R24, [R13+UR5+0xd800] ;  /* 0x00d800050d18783b */ /* 0x000e680008000200 */
[----:B0-----:R-:W-:Y:S04]  /*4d8a0*/  STL.64 [R1], R4 ;  /* 0x0000000401007387 */ /* 0x001fe80000100a00 */
[----:B------:R-:W-:Y:S04]  /*4d8b0*/  STL.64 [R1+0x8], R6 ;  /* 0x0000080601007387 */ /* 0x000fe80000100a00 */
[----:B------:R-:W0:Y:S04]  /*4d8c0*/  LDSM.16.M88.4 R4, [R13+UR5+0xe000] ;  /* 0x00e000050d04783b */ /* 0x000e280008000200 */
[----:B------:R-:W-:Y:S04]  /*4d8d0*/  STL.64 [R1+0x2e28], R20 ;  /* 0x002e281401007387 */ /* 0x000fe80000100a00 */
[----:B-1----:R-:W-:Y:S04]  /*4d8e0*/  STL [R1+0x2998], R26 ;  /* 0x0029981a01007387 */ /* 0x002fe80000100800 */
[----:B------:R-:W-:Y:S04]  /*4d8f0*/  STL [R1+0x2994], R27 ;  /* 0x0029941b01007387 */ /* 0x000fe80000100800 */
[----:B0-----:R-:W-:Y:S04]  /*4d900*/  STL [R1+0x299c], R6 ;  /* 0x00299c0601007387 */ /* 0x001fe80000100800 */
[----:B------:R-:W-:Y:S04]  /*4d910*/  STL [R1+0x2990], R7 ;  /* 0x0029900701007387 */ /* 0x000fe80000100800 */
[----:B------:R0:W-:Y:S02]  /*4d920*/  STL.64 [R1+0x2eb0], R4 ;  /* 0x002eb00401007387 */ /* 0x0001e40000100a00 */
[----:B0-----:R-:W-:-:S02]  /*4d930*/  IMAD.MOV.U32 R4, RZ, RZ, R9 ;  /* 0x000000ffff047224 */ /* 0x001fc400078e0009 */
[----:B------:R-:W-:Y:S02]  /*4d940*/  IMAD.MOV.U32 R5, RZ, RZ, R8 ;  /* 0x000000ffff057224 */ /* 0x000fe400078e0008 */
[----:B------:R-:W0:Y:S04]  /*4d950*/  LDSM.16.M88.4 R8, [R13+UR5+0xe800] ;  /* 0x00e800050d08783b */ /* 0x000e280008000200 */
[----:B0-----:R-:W-:Y:S04]  /*4d960*/  STL [R1+0x2ae4], R10 ;  /* 0x002ae40a01007387 */ /* 0x001fe80000100800 */
[----:B------:R-:W-:Y:S04]  /*4d970*/  STL [R1+0x2ae0], R11 ;  /* 0x002ae00b01007387 */ /* 0x000fe80000100800 */
[----:B------:R-:W-:Y:S04]  /*4d980*/  STL.64 [R1+0x2f00], R8 ;  /* 0x002f000801007387 */ /* 0x000fe80000100a00 */
[----:B------:R-:W0:Y:S04]  /*4d990*/  LDSM.16.M88.4 R8, [R13+UR5+0xf000] ;  /* 0x00f000050d08783b */ /* 0x000e280008000200 */
[----:B------:R-:W3:Y:S04]  /*4d9a0*/  LDL.LU.64 R20, [R1+0x190] ;  /* 0x0001900001147983 */ /* 0x000ee80000300a00 */
[----:B0-----:R-:W-:Y:S04]  /*4d9b0*/  STL.64 [R1+0x3b0], R8 ;  /* 0x0003b00801007387 */ /* 0x001fe80000100a00 */
[----:B------:R-:W-:Y:S04]  /*4d9c0*/  STL.64 [R1+0x3b8], R10 ;  /* 0x0003b80a01007387 */ /* 0x000fe80000100a00 */
[----:B------:R-:W0:Y:S04]  /*4d9d0*/  LDSM.16.M88.4 R8, [R13+UR5+0xf800] ;  /* 0x00f800050d08783b */ /* 0x000e280008000200 */
[----:B0-----:R0:W-:Y:S01]  /*4d9e0*/  STL.64 [R1+0x3a0], R8 ;  /* 0x0003a00801007387 */ /* 0x0011e20000100a00 */
[----:B------:R-:W-:-:S03]  /*4d9f0*/  IMAD.MOV.U32 R27, RZ, RZ, R8 ;  /* 0x000000ffff1b7224 */ /* 0x000fc600078e0008 */
[----:B------:R1:W-:Y:S01]  /*4da00*/  STL.64 [R1+0x3a8], R10 ;  /* 0x0003a80a01007387 */ /* 0x0003e20000100a00 */
[----:B------:R-:W-:-:S03]  /*4da10*/  IMAD.MOV.U32 R26, RZ, RZ, R9 ;  /* 0x000000ffff1a7224 */ /* 0x000fc600078e0009 */
[----:B0-----:R-:W4:Y:S04]  /*4da20*/  LDL.LU.64 R8, [R1+0x9a0] ;  /* 0x0009a00001087983 */ /* 0x001f280000300a00 */
[----:B-1----:R-:W4:Y:S04]  /*4da30*/  LDL.LU.64 R10, [R1+0x9a8] ;  /* 0x0009a800010a7983 */ /* 0x002f280000300a00 */
[----:B------:R-:W-:Y:S04]  /*4da40*/  STL [R1+0x2d84], R27 ;  /* 0x002d841b01007387 */ /* 0x000fe80000100800 */
[----:B------:R-:W-:Y:S04]  /*4da50*/  STL [R1+0x2ed0], R26 ;  /* 0x002ed01a01007387 */ /* 0x000fe80000100800 */
[----:B------:R0:W-:Y:S02]  /*4da60*/  STL.64 [R1+0x2ec8], R24 ;  /* 0x002ec81801007387 */ /* 0x0001e40000100a00 */
[----:B0-----:R-:W-:-:S02]  /*4da70*/  IMAD.MOV.U32 R24, RZ, RZ, R28 ;  /* 0x000000ffff187224 */ /* 0x001fc400078e001c */
[----:B------:R-:W-:-:S05]  /*4da80*/  IMAD.MOV.U32 R25, RZ, RZ, R3 ;  /* 0x000000ffff197224 */ /* 0x000fca00078e0003 */
[----:B------:R0:W-:Y:S04]  /*4da90*/  STL.64 [R1+0x2ee0], R24 ;  /* 0x002ee01801007387 */ /* 0x0001e80000100a00 */
[----:B0-----:R-:W3:Y:S04]  /*4daa0*/  LDL.64 R24, [R1+0x170] ;  /* 0x0001700001187983 */ /* 0x001ee80000100a00 */
[----:B--2---:R-:W0:Y:S01]  /*4dab0*/  LDSM.16.MT88.4 R12, [R12+UR5+0x10000] ;  /* 0x010000050c0c783b */ /* 0x004e220008004200 */
[----:B----4-:R-:W-:Y:S03]  /*4dac0*/  HMMA.16816.F32.BF16 R4, R16, R4, R8 ;  /* 0x000000041004723c */ /* 0x010fe60000041808 */
[----:B---3--:R1:W-:-:S15]  /*4dad0*/  STL.64 [R1+0x2ee8], R24 ;  /* 0x002ee81801007387 */ /* 0x0083de0000100a00 */
[----:B------:R-:W-:-:S06]  /*4dae0*/  NOP ;  /* 0x0000000000007918 */ /* 0x000fcc0000000000 */
[----:B------:R-:W-:Y:S02]  /*4daf0*/  IMAD.MOV.U32 R10, RZ, RZ, R6 ;  /* 0x000000ffff0a7224 */ /* 0x000fe400078e0006 */
[----:B------:R-:W-:Y:S01]  /*4db00*/  IMAD.MOV.U32 R11, RZ, RZ, R7 ;  /* 0x000000ffff0b7224 */ /* 0x000fe200078e0007 */
[----:B-1----:R-:W2:Y:S04]  /*4db10*/  LDL.LU.64 R24, [R1+0x180] ;  /* 0x0001800001187983 */ /* 0x002ea80000300a00 */
[----:B0-----:R-:W-:Y:S04]  /*4db20*/  STL [R1+0x2d5c], R12 ;  /* 0x002d5c0c01007387 */ /* 0x001fe80000100800 */
[----:B------:R0:W-:Y:S04]  /*4db30*/  STL [R1+0x2d58], R13 ;  /* 0x002d580d01007387 */ /* 0x0001e80000100800 */
[----:B------:R-:W-:Y:S04]  /*4db40*/  STL [R1+0x2d54], R14 ;  /* 0x002d540e01007387 */ /* 0x000fe80000100800 */
[----:B------:R1:W-:Y:S04]  /*4db50*/  STL [R1+0x2d50], R15 ;  /* 0x002d500f01007387 */ /* 0x0003e80000100800 */
[----:B0-----:R-:W3:Y:S04]  /*4db60*/  LDL.LU.64 R12, [R1+0x990] ;  /* 0x00099000010c7983 */ /* 0x001ee80000300a00 */
[----:B-1----:R-:W3:Y:S04]  /*4db70*/  LDL.LU.64 R14, [R1+0x998] ;  /* 0x00099800010e7983 */ /* 0x002ee80000300a00 */
[----:B------:R-:W4:Y:S04]  /*4db80*/  LDL.LU.64 R8, [R1+0x2f00] ;  /* 0x002f000001087983 */ /* 0x000f280000300a00 */
[----:B------:R0:W-:Y:S04]  /*4db90*/  STL.64 [R1+0x5a0], R4 ;  /* 0x0005a00401007387 */ /* 0x0001e80000100a00 */
[----:B0-----:R-:W2:Y:S04]  /*4dba0*/  LDL.LU.64 R4, [R1+0x970] ;  /* 0x0009700001047983 */ /* 0x001ea80000300a00 */
[----:B------:R-:W3:Y:S04]  /*4dbb0*/  LDL.LU.64 R6, [R1+0x978] ;  /* 0x0009780001067983 */ /* 0x000ee80000300a00 */
[----:B---3--:R-:W-:Y:S04]  /*4dbc0*/  STL.64 [R1+0x2ef8], R6 ;  /* 0x002ef80601007387 */ /* 0x008fe80000100a00 */
[----:B--2---:R0:W-:Y:S04]  /*4dbd0*/  STL.64 [R1+0x2ef0], R4 ;  /* 0x002ef00401007387 */ /* 0x0041e80000100a00 */
[----:B0-----:R-:W2:Y:S04]  /*4dbe0*/  LDL.LU.64 R4, [R1+0x980] ;  /* 0x0009800001047983 */ /* 0x001ea80000300a00 */
[----:B------:R-:W2:Y:S04]  /*4dbf0*/  LDL.LU.64 R6, [R1+0x988] ;  /* 0x0009880001067983 */ /* 0x000ea80000300a00 */
[----:B------:R-:W-:Y:S04]  /*4dc00*/  STL [R1+0x2d80], R10 ;  /* 0x002d800a01007387 */ /* 0x000fe80000100800 */
[----:B------:R-:W-:Y:S04]  /*4dc10*/  STL [R1+0x2ec0], R11 ;  /* 0x002ec00b01007387 */ /* 0x000fe80000100800 */
[----:B----4-:R0:W-:Y:S04]  /*4dc20*/  STL.64 [R1+0x2eb8], R8 ;  /* 0x002eb80801007387 */ /* 0x0101e80000100a00 */
[----:B0-----:R-:W3:Y:S01]  /*4dc30*/  LDL.LU.64 R8, [R1+0x150] ;  /* 0x0001500001087983 */ /* 0x001ee20000300a00 */
[C---:B--2---:R-:W-:Y:S03]  /*4dc40*/  HMMA.16816.F32.BF16 R4, R16.reuse, R24, R4 ;  /* 0x000000181004723c */ /* 0x044fe60000041804 */
[----:B---3--:R0:W-:Y:S03]  /*4dc50*/  STL.64 [R1+0x2ed8], R8 ;  /* 0x002ed80801007387 */ /* 0x0081e60000100a00 */
[----:B0-----:R-:W-:Y:S07]  /*4dc60*/  HMMA.16816.F32.BF16 R8, R16, R20, R12 ;  /* 0x000000141008723c */ /* 0x001fee000004180c */
[----:B------:R-:W-:-:S02]  /*4dc70*/  IMAD.MOV.U32 R15, RZ, RZ, R21 ;  /* 0x000000ffff0f7224 */ /* 0x000fc400078e0015 */
[----:B------:R-:W-:Y:S02]  /*4dc80*/  IMAD.MOV.U32 R14, RZ, RZ, R20 ;  /* 0x000000ffff0e7224 */ /* 0x000fe400078e0014 */
[----:B------:R-:W-:Y:S02]  /*4dc90*/  IMAD.MOV.U32 R12, RZ, RZ, R24 ;  /* 0x000000ffff0c7224 */ /* 0x000fe400078e0018 */
[----:B------:R-:W-:-:S10]  /*4dca0*/  IMAD.MOV.U32 R13, RZ, RZ, R25 ;  /* 0x000000ffff0d7224 */ /* 0x000fd400078e0019 */
[----:B------:R0:W-:Y:S04]  /*4dcb0*/  STL.64 [R1+0x590], R8 ;  /* 0x0005900801007387 */ /* 0x0001e80000100a00 */
[----:B------:R1:W-:Y:S04]  /*4dcc0*/  STL.64 [R1+0x598], R10 ;  /* 0x0005980a01007387 */ /* 0x0003e80000100a00 */
[----:B0-----:R-:W2:Y:S04]  /*4dcd0*/  LDL.LU.64 R8, [R1+0x950] ;  /* 0x0009500001087983 */ /* 0x001ea80000300a00 */
[----:B-1----:R-:W2:Y:S04]  /*4dce0*/  LDL.LU.64 R10, [R1+0x958] ;  /* 0x00095800010a7983 */ /* 0x002ea80000300a00 */
[----:B------:R-:W3:Y:S04]  /*4dcf0*/  LDL.LU.64 R20, [R1+0x940] ;  /* 0x0009400001147983 */ /* 0x000ee80000300a00 */
[----:B------:R-:W3:Y:S04]  /*4dd00*/  LDL.LU.64 R22, [R1+0x948] ;  /* 0x0009480001167983 */ /* 0x000ee80000300a00 */
[----:B------:R-:W-:Y:S04]  /*4dd10*/  STL [R1+0x2d60], R15 ;  /* 0x002d600f01007387 */ /* 0x000fe80000100800 */
[----:B------:R-:W-:Y:S04]  /*4dd20*/  STL.64 [R1+0x580], R4 ;  /* 0x0005800401007387 */ /* 0x000fe80000100a00 */
[----:B------:R0:W-:Y:S04]  /*4dd30*/  STL.64 [R1+0x588], R6 ;  /* 0x0005880601007387 */ /* 0x0001e80000100a00 */
[----:B0-----:R-:W4:Y:S04]  /*4dd40*/  LDL.LU.64 R6, [R1+0x2ef8] ;  /* 0x002ef80001067983 */ /* 0x001f280000300a00 */
[----:B------:R-:W4:Y:S04]  /*4dd50*/  LDL.LU.64 R4, [R1+0x2ef0] ;  /* 0x002ef00001047983 */ /* 0x000f280000300a00 */
[----:B------:R-:W4:Y:S02]  /*4dd60*/  LDL.LU.64 R24, [R1+0x2ee8] ;  /* 0x002ee80001187983 */ /* 0x000f240000300a00 */
[----:B----4-:R-:W-:Y:S06]  /*4dd70*/  HMMA.16816.F32.BF16 R4, R16, R24, R4 ;  /* 0x000000181004723c */ /* 0x010fec0000041804 */
[----:B------:R-:W-:-:S02]  /*4dd80*/  IMAD.MOV.U32 R15, RZ, RZ, R24 ;  /* 0x000000ffff0f7224 */ /* 0x000fc400078e0018 */
[----:B------:R-:W2:-:S15]  /*4dd90*/  LDL.LU.64 R24, [R1+0x2ee0] ;  /* 0x002ee00001187983 */ /* 0x000e9e0000300a00 */
[----:B------:R0:W-:Y:S04]  /*4dda0*/  STL.64 [R1+0x570], R4 ;  /* 0x0005700401007387 */ /* 0x0001e80000100a00 */
[----:B------:R1:W-:Y:S01]  /*4ddb0*/  STL [R1+0x578], R6 ;  /* 0x0005780601007387 */ /* 0x0003e20000100800 */
[----:B------:R-:W-:-:S03]  /*4ddc0*/  IMAD.MOV.U32 R29, RZ, RZ, R7 ;  /* 0x000000ffff1d7224 */ /* 0x000fc600078e0007 */
[----:B0-----:R-:W4:Y:S04]  /*4ddd0*/  LDL.LU.64 R4, [R1+0x920] ;  /* 0x0009200001047983 */ /* 0x001f280000300a00 */
[----:B-1----:R-:W4:Y:S04]  /*4dde0*/  LDL.LU.64 R6, [R1+0x928] ;  /* 0x0009280001067983 */ /* 0x002f280000300a00 */
[----:B------:R-:W-:Y:S04]  /*4ddf0*/  STL.64 [R1+0x2d70], R14 ;  /* 0x002d700e01007387 */ /* 0x000fe80000100a00 */
[----:B------:R0:W-:Y:S04]  /*4de00*/  STL.64 [R1+0x2d68], R12 ;  /* 0x002d680c01007387 */ /* 0x0001e80000100a00 */
[----:B0-----:R-:W3:Y:S01]  /*4de10*/  LDL.LU.64 R12, [R1+0x110] ;  /* 0x00011000010c7983 */ /* 0x001ee20000300a00 */
[C---:B--2---:R-:W-:Y:S03]  /*4de20*/  HMMA.16816.F32.BF16 R24, R16.reuse, R24, R8 ;  /* 0x000000181018723c */ /* 0x044fe60000041808 */
[----:B---3--:R0:W-:Y:S04]  /*4de30*/  STL.64 [R1+0x2ea8], R12 ;  /* 0x002ea80c01007387 */ /* 0x0081e80000100a00 */
[----:B0-----:R-:W2:Y:S04]  /*4de40*/  LDL.LU.64 R12, [R1+0x130] ;  /* 0x00013000010c7983 */ /* 0x001ea80000300a00 */
[----:B------:R-:W-:Y:S04]  /*4de50*/  STL [R1+0x2ac8], R29 ;  /* 0x002ac81d01007387 */ /* 0x000fe80000100800 */
[----:B------:R-:W3:Y:S08]  /*4de60*/  LDL.LU.64 R8, [R1+0x2ed8] ;  /* 0x002ed80001087983 */ /* 0x000ef00000300a00 */
[----:B------:R-:W-:Y:S04]  /*4de70*/  STL.64 [R1+0x560], R24 ;  /* 0x0005601801007387 */ /* 0x000fe80000100a00 */
[----:B------:R0:W-:Y:S04]  /*4de80*/  STL.64 [R1+0x568], R26 ;  /* 0x0005681a01007387 */ /* 0x0001e80000100a00 */
[----:B0-----:R-:W4:Y:S04]  /*4de90*/  LDL.LU R26, [R1+0x2ed0] ;  /* 0x002ed000011a7983 */ /* 0x001f280000300800 */
[----:B------:R-:W2:Y:S04]  /*4dea0*/  LDL.LU.64 R24, [R1+0x2ec8] ;  /* 0x002ec80001187983 */ /* 0x000ea80000300a00 */
[----:B------:R-:W2:Y:S01]  /*4deb0*/  LDL.LU R11, [R1+0x2ec0] ;  /* 0x002ec000010b7983 */ /* 0x000ea20000300800 */
[----:B---3--:R-:W-:Y:S06]  /*4dec0*/  HMMA.16816.F32.BF16 R20, R16, R8, R20 ;  /* 0x000000081014723c */ /* 0x008fec0000041814 */
[----:B------:R-:W-:-:S02]  /*4ded0*/  IMAD.MOV.U32 R27, RZ, RZ, R8 ;  /* 0x000000ffff1b7224 */ /* 0x000fc400078e0008 */
[----:B------:R-:W-:Y:S02]  /*4dee0*/  IMAD.MOV.U32 R10, RZ, RZ, R9 ;  /* 0x000000ffff0a7224 */ /* 0x000fe400078e0009 */
[----:B------:R-:W3:-:S13]  /*4def0*/  LDL.LU.64 R8, [R1+0x2eb8] ;  /* 0x002eb80001087983 */ /* 0x000eda0000300a00 */
[----:B------:R0:W-:Y:S04]  /*4df00*/  STL [R1+0x550], R20 ;  /* 0x0005501401007387 */ /* 0x0001e80000100800 */
[----:B------:R-:W-:Y:S01]  /*4df10*/  STL.64 [R1+0x558], R22 ;  /* 0x0005581601007387 */ /* 0x000fe20000100a00 */
[----:B------:R-:W-:-:S03]  /*4df20*/  IMAD.MOV.U32 R29, RZ, RZ, R21 ;  /* 0x000000ffff1d7224 */ /* 0x000fc600078e0015 */
[----:B0-----:R-:W3:Y:S04]  /*4df30*/  LDL.64 R20, [R1+0x100] ;  /* 0x0001000001147983 */ /* 0x001ee80000100a00 */
[----:B----4-:R-:W-:Y:S04]  /*4df40*/  STL.64 [R1+0x2da0], R26 ;  /* 0x002da01a01007387 */ /* 0x010fe80000100a00 */
[----:B--2---:R0:W-:Y:S04]  /*4df50*/  STL.64 [R1+0x2d98], R24 ;  /* 0x002d981801007387 */ /* 0x0041e80000100a00 */
[----:B0-----:R-:W2:Y:S04]  /*4df60*/  LDL.LU.64 R24, [R1+0x910] ;  /* 0x0009100001187983 */ /* 0x001ea80000300a00 */
[----:B------:R-:W2:Y:S04]  /*4df70*/  LDL.LU.64 R26, [R1+0x918] ;  /* 0x00091800011a7983 */ /* 0x000ea80000300a00 */
[----:B------:R-:W-:Y:S04]  /*4df80*/  STL.64 [R1+0x2d90], R10 ;  /* 0x002d900a01007387 */ /* 0x000fe80000100a00 */
[----:B---3--:R0:W-:Y:S02]  /*4df90*/  STL.64 [R1+0x2d88], R8 ;  /* 0x002d880801007387 */ /* 0x0081e40000100a00 */
[----:B0-----:R-:W-:-:S02]  /*4dfa0*/  IMAD.MOV.U32 R8, RZ, RZ, R2 ;  /* 0x000000ffff087224 */ /* 0x001fc400078e0002 */
[----:B------:R-:W-:-:S07]  /*4dfb0*/  IMAD.MOV.U32 R9, RZ, RZ, R0 ;  /* 0x000000ffff097224 */ /* 0x000fce00078e0000 */
[----:B------:R-:W-:Y:S01]  /*4dfc0*/  HMMA.16816.F32.BF16 R8, R16, R8, R4 ;  /* 0x000000081008723c */ /* 0x000fe20000041804 */
[----:B------:R-:W-:Y:S04]  /*4dfd0*/  STL [R1+0x2b50], R29 ;  /* 0x002b501d01007387 */ /* 0x000fe80000100800 */
[----:B------:R-:W3:-:S15]  /*4dfe0*/  LDL.LU.64 R4, [R1+0x2eb0] ;  /* 0x002eb00001047983 */ /* 0x000ede0000300a00 */
[----:B------:R-:W-:-:S03]  /*4dff0*/  NOP ;  /* 0x0000000000007918 */ /* 0x000fc60000000000 */
[----:B------:R-:W-:Y:S04]  /*4e000*/  STL.64 [R1+0x540], R8 ;  /* 0x0005400801007387 */ /* 0x000fe80000100a00 */
[----:B------:R2:W-:Y:S02]  /*4e010*/  STL.64 [R1+0x548], R10 ;  /* 0x0005480a01007387 */ /* 0x0005e40000100a00 */
[----:B--2---:R-:W-:Y:S06]  /*4e020*/  HMMA.16816.F32.BF16 R8, R16, R12, R24 ;  /* 0x0000000c1008723c */ /* 0x004fec0000041818 */
[----:B------:R-:W-:-:S02]  /*4e030*/  IMAD.MOV.U32 R7, RZ, RZ, R12 ;  /* 0x000000ffff077224 */ /* 0x000fc400078e000c */
[----:B------:R-:W-:Y:S02]  /*4e040*/  IMAD.MOV.U32 R6, RZ, RZ, R13 ;  /* 0x000000ffff067224 */ /* 0x000fe400078e000d */
[----:B------:R-:W2:Y:S04]  /*4e050*/  LDL.LU.64 R12, [R1+0x8f0] ;  /* 0x0008f000010c7983 */ /* 0x000ea80000300a00 */
[----:B------:R-:W2:Y:S10]  /*4e060*/  LDL.LU.64 R14, [R1+0x8f8] ;  /* 0x0008f800010e7983 */ /* 0x000eb40000300a00 */
[----:B------:R-:W-:-:S02]  /*4e070*/  IMAD.MOV.U32 R28, RZ, RZ, R8 ;  /* 0x000000ffff1c7224 */ /* 0x000fc400078e0008 */
[----:B------:R-:W-:Y:S02]  /*4e080*/  IMAD.MOV.U32 R3, RZ, RZ, R9 ;  /* 0x000000ffff037224 */ /* 0x000fe400078e0009 */
[----:B------:R-:W-:Y:S02]  /*4e090*/  IMAD.MOV.U32 R2, RZ, RZ, R10 ;  /* 0x000000ffff027224 */ /* 0x000fe400078e000a */
[----:B------:R-:W-:Y:S01]  /*4e0a0*/  IMAD.MOV.U32 R0, RZ, RZ, R11 ;  /* 0x000000ffff007224 */ /* 0x000fe200078e000b */
[----:B------:R-:W4:Y:S04]  /*4e0b0*/  LDL.LU.64 R8, [R1+0x8c0] ;  /* 0x0008c00001087983 */ /* 0x000f280000300a00 */
[----:B------:R-:W4:Y:S04]  /*4e0c0*/  LDL.LU.64 R10, [R1+0x8c8] ;  /* 0x0008c800010a7983 */ /* 0x000f280000300a00 */
[----:B------:R-:W3:Y:S04]  /*4e0d0*/  LDL.LU.64 R24, [R1+0x90] ;  /* 0x0000900001187983 */ /* 0x000ee80000300a00 */
[----:B---3--:R0:W-:Y:S04]  /*4e0e0*/  STL.64 [R1+0x2e30], R24 ;  /* 0x002e301801007387 */ /* 0x0081e80000100a00 */
[----:B0-----:R-:W3:Y:S04]  /*4e0f0*/  LDL.LU.64 R24, [R1+0x8e0] ;  /* 0x0008e00001187983 */ /* 0x001ee80000300a00 */
[----:B------:R-:W3:Y:S04]  /*4e100*/  LDL.LU.64 R26, [R1+0x8e8] ;  /* 0x0008e800011a7983 */ /* 0x000ee80000300a00 */
[----:B------:R-:W-:Y:S04]  /*4e110*/  STL.64 [R1+0x2db0], R6 ;  /* 0x002db00601007387 */ /* 0x000fe80000100a00 */
[----:B------:R0:W-:Y:S04]  /*4e120*/  STL.64 [R1+0x2da8], R4 ;  /* 0x002da80401007387 */ /* 0x0001e80000100a00 */
[----:B0-----:R-:W2:Y:S04]  /*4e130*/  LDL R4, [R1+0x120] ;  /* 0x0001200001047983 */ /* 0x001ea80000100800 */
[----:B------:R-:W2:Y:S04]  /*4e140*/  LDL R5, [R1+0x124] ;  /* 0x0001240001057983 */ /* 0x000ea80000100800 */
[----:B------:R-:W-:Y:S04]  /*4e150*/  STL [R1+0x2c98], R0 ;  /* 0x002c980001007387 */ /* 0x000fe80000100800 */
[----:B------:R-:W-:Y:S04]  /*4e160*/  STL [R1+0x2c94], R2 ;  /* 0x002c940201007387 */ /* 0x000fe80000100800 */
[----:B------:R-:W-:Y:S04]  /*4e170*/  STL [R1+0x2c90], R3 ;  /* 0x002c900301007387 */ /* 0x000fe80000100800 */
[----:B------:R-:W-:Y:S01]  /*4e180*/  STL [R1+0x2b54], R28 ;  /* 0x002b541c01007387 */ /* 0x000fe20000100800 */
[----:B--2---:R-:W-:Y:S03]  /*4e190*/  HMMA.16816.F32.BF16 R4, R16, R4, R12 ;  /* 0x000000041004723c */ /* 0x004fe6000004180c */
[----:B------:R-:W3:-:S15]  /*4e1a0*/  LDL.LU.64 R12, [R1+0x2ea8] ;  /* 0x002ea800010c7983 */ /* 0x000ede0000300a00 */
[----:B------:R-:W-:-:S05]  /*4e1b0*/  NOP ;  /* 0x0000000000007918 */ /* 0x000fca0000000000 */
[----:B------:R-:W-:Y:S04]  /*4e1c0*/  STL.64 [R1+0x520], R4 ;  /* 0x0005200401007387 */ /* 0x000fe80000100a00 */
[----:B------:R3:W-:Y:S02]  /*4e1d0*/  STL.64 [R1+0x528], R6 ;  /* 0x0005280601007387 */ /* 0x0007e40000100a00 */
[----:B---3--:R-:W-:-:S15]  /*4e1e0*/  HMMA.16816.F32.BF16 R4, R16, R12, R24 ;  /* 0x0000000c1004723c */ /* 0x008fde0000041818 */
[----:B------:R-:W-:-:S08]  /*4e1f0*/  NOP ;  /* 0x0000000000007918 */ /* 0x000fd00000000000 */
[----:B------:R-:W-:Y:S04]  /*4e200*/  STL.64 [R1+0x510], R4 ;  /* 0x0005100401007387 */ /* 0x000fe80000100a00 */
[----:B------:R4:W-:Y:S04]  /*4e210*/  STL.64 [R1+0x518], R6 ;  /* 0x0005180601007387 */ /* 0x0009e80000100a00 */
[----:B------:R-:W2:Y:S04]  /*4e220*/  LDL R24, [R1+0xb0] ;  /* 0x0000b00001187983 */ /* 0x000ea80000100800 */
[----:B------:R-:W2:Y:S01]  /*4e230*/  LDL R25, [R1+0xb4] ;  /* 0x0000b40001197983 */ /* 0x000ea20000100800 */
[----:B----4-:R-:W-:Y:S03]  /*4e240*/  HMMA.16816.F32.BF16 R4, R16, R20, R8 ;  /* 0x000000141004723c */ /* 0x010fe60000041808 */
[----:B--2---:R0:W-:Y:S04]  /*4e250*/  STL.64 [R1+0x2e48], R24 ;  /* 0x002e481801007387 */ /* 0x0041e80000100a00 */
[----:B0-----:R-:W2:Y:S04]  /*4e260*/  LDL R24, [R1+0xc0] ;  /* 0x0000c00001187983 */ /* 0x001ea80000100800 */
[----:B------:R-:W2:Y:S01]  /*4e270*/  LDL R25, [R1+0xc4] ;  /* 0x0000c40001197983 */ /* 0x000ea20000100800 */
[----:B------:R-:W-:-:S02]  /*4e280*/  IMAD.MOV.U32 R3, RZ, RZ, R13 ;  /* 0x000000ffff037224 */ /* 0x000fc400078e000d */
[----:B------:R-:W-:Y:S01]  /*4e290*/  IMAD.MOV.U32 R2, RZ, RZ, R12 ;  /* 0x000000ffff027224 */ /* 0x000fe200078e000c */
[----:B--2---:R0:W-:Y:S04]  /*4e2a0*/  STL.64 [R1+0x2e60], R24 ;  /* 0x002e601801007387 */ /* 0x0041e80000100a00 */
[----:B------:R-:W-:Y:S04]  /*4e2b0*/  STL [R1+0x2ca8], R3 ;  /* 0x002ca80301007387 */ /* 0x000fe80000100800 */
[----:B------:R-:W-:Y:S04]  /*4e2c0*/  STL [R1+0x2ca4], R2 ;  /* 0x002ca40201007387 */ /* 0x000fe80000100800 */
[----:B0-----:R-:W2:Y:S04]  /*4e2d0*/  LDL R24, [R1+0xd0] ;  /* 0x0000d00001187983 */ /* 0x001ea80000100800 */
[----:B------:R-:W-:Y:S04]  /*4e2e0*/  STL.64 [R1+0x500], R4 ;  /* 0x0005000401007387 */ /* 0x000fe80000100a00 */
[----:B------:R-:W-:Y:S04]  /*4e2f0*/  STL.64 [R1+0x508], R6 ;  /* 0x0005080601007387 */ /* 0x000fe80000100a00 */
[----:B------:R-:W2:Y:S04]  /*4e300*/  LDL R25, [R1+0xd4] ;  /* 0x0000d40001197983 */ /* 0x000ea80000100800 */
[----:B--2---:R0:W-:Y:S04]  /*4e310*/  STL.64 [R1+0x2e78], R24 ;  /* 0x002e781801007387 */ /* 0x0041e80000100a00 */
[----:B0-----:R-:W2:Y:S04]  /*4e320*/  LDL R24, [R1+0xe0] ;  /* 0x0000e00001187983 */ /* 0x001ea80000100800 */
[----:B------:R-:W2:Y:S04]  /*4e330*/  LDL R25, [R1+0xe4] ;  /* 0x0000e40001197983 */ /* 0x000ea80000100800 */
[----:B--2---:R0:W-:Y:S04]  /*4e340*/  STL.64 [R1+0x2e90], R24 ;  /* 0x002e901801007387 */ /* 0x0041e80000100a00 */
[----:B0-----:R-:W2:Y:S04]  /*4e350*/  LDL.LU.64 R24, [R1+0xf0] ;  /* 0x0000f00001187983 */ /* 0x001ea80000300a00 */
[----:B------:R-:W3:Y:S04]  /*4e360*/  LDL.64 R12, [R1+0x40] ;  /* 0x00004000010c7983 */ /* 0x000ee80000100a00 */
[----:B---3--:R0:W-:Y:S04]  /*4e370*/  STL.64 [R1+0x2dd8], R12 ;  /* 0x002dd80c01007387 */ /* 0x0081e80000100a00 */
[----:B0-----:R-:W3:Y:S01]  /*4e380*/  LDL.LU.64 R12, [R1+0x50] ;  /* 0x00005000010c7983 */ /* 0x001ee20000300a00 */
[----:B------:R-:W-:-:S03]  /*4e390*/  IMAD.MOV.U32 R0, RZ, RZ, R21 ;  /* 0x000000ffff007224 */ /* 0x000fc600078e0015 */
[----:B---3--:R0:W-:Y:S04]  /*4e3a0*/  STL.64 [R1+0x2df0], R12 ;  /* 0x002df00c01007387 */ /* 0x0081e80000100a00 */
[----:B0-----:R-:W3:Y:S04]  /*4e3b0*/  LDL R12, [R1+0x60] ;  /* 0x00006000010c7983 */ /* 0x001ee80000100800 */
[----:B------:R-:W3:Y:S04]  /*4e3c0*/  LDL R13, [R1+0x64] ;  /* 0x00006400010d7983 */ /* 0x000ee80000100800 */
[----:B------:R-:W4:Y:S04]  /*4e3d0*/  LDL.LU.64 R20, [R1+0x820] ;  /* 0x0008200001147983 */ /* 0x000f280000300a00 */
[----:B------:R-:W2:Y:S04]  /*4e3e0*/  LDL.LU.64 R22, [R1+0x828] ;  /* 0x0008280001167983 */ /* 0x000ea80000300a00 */
[----:B--2---:R-:W-:Y:S04]  /*4e3f0*/  STL.64 [R1+0x2e40], R22 ;  /* 0x002e401601007387 */ /* 0x004fe80000100a00 */
[----:B----4-:R0:W-:Y:S04]  /*4e400*/  STL.64 [R1+0x2e38], R20 ;  /* 0x002e381401007387 */ /* 0x0101e80000100a00 */
[----:B0-----:R-:W2:Y:S04]  /*4e410*/  LDL.LU.64 R20, [R1+0x850] ;  /* 0x0008500001147983 */ /* 0x001ea80000300a00 */
[----:B------:R-:W4:Y:S04]  /*4e420*/  LDL.LU.64 R22, [R1+0x858] ;  /* 0x0008580001167983 */ /* 0x000f280000300a00 */
[----:B----4-:R-:W-:Y:S04]  /*4e430*/  STL.64 [R1+0x2e58], R22 ;  /* 0x002e581601007387 */ /* 0x010fe80000100a00 */
[----:B--2---:R0:W-:Y:S04]  /*4e440*/  STL.64 [R1+0x2e50], R20 ;  /* 0x002e501401007387 */ /* 0x0041e80000100a00 */
        /* <DEDUP_REMOVED lines=13> */
[----:B------:R-:W2:Y:S04]  /*4e520*/  LDL.LU.64 R22, [R1+0x8b8] ;  /* 0x0008b80001167983 */ /* 0x000ea80000300a00 */
[----:B------:R-:W4:Y:S04]  /*4e530*/  LDL.LU.64 R4, [R1+0x810] ;  /* 0x0008100001047983 */ /* 0x000f280000300a00 */
[----:B------:R-:W4:Y:S04]  /*4e540*/  LDL.LU.64 R6, [R1+0x818] ;  /* 0x0008180001067983 */ /* 0x000f280000300a00 */
[----:B---3--:R0:W-:Y:S04]  /*4e550*/  STL.64 [R1+0x2e08], R12 ;  /* 0x002e080c01007387 */ /* 0x0081e80000100a00 */
[----:B------:R-:W3:Y:S01]  /*4e560*/  LDL.64 R8, [R1+0x70] ;  /* 0x0000700001087983 */ /* 0x000ee20000100a00 */
[----:B------:R-:W-:-:S02]  /*4e570*/  IMAD.MOV.U32 R3, RZ, RZ, R24 ;  /* 0x000000ffff037224 */ /* 0x000fc400078e0018 */
[----:B------:R-:W-:Y:S01]  /*4e580*/  IMAD.MOV.U32 R2, RZ, RZ, R25 ;  /* 0x000000ffff027224 */ /* 0x000fe200078e0019 */
[----:B0-----:R-:W4:Y:S04]  /*4e590*/  LDL R12, [R1+0xa0] ;  /* 0x0000a000010c7983 */ /* 0x001f280000100800 */
[----:B------:R-:W4:Y:S01]  /*4e5a0*/  LDL R13, [R1+0xa4] ;  /* 0x0000a400010d7983 */ /* 0x000f220000100800 */
[C---:B--2---:R-:W-:Y:S03]  /*4e5b0*/  HMMA.16816.F32.BF16 R20, R16.reuse, R24, R20 ;  /* 0x000000181014723c */ /* 0x044fe60000041814 */
[----:B---3--:R0:W-:Y:S04]  /*4e5c0*/  STL.64 [R1+0x2e10], R8 ;  /* 0x002e100801007387 */ /* 0x0081e80000100a00 */
[----:B0-----:R-:W2:Y:S04]  /*4e5d0*/  LDL R8, [R1+0x80] ;  /* 0x0000800001087983 */ /* 0x001ea80000100800 */
[----:B------:R-:W2:Y:S04]  /*4e5e0*/  LDL R9, [R1+0x84] ;  /* 0x0000840001097983 */ /* 0x000ea80000100800 */
[----:B------:R-:W-:Y:S08]  /*4e5f0*/  STL [R1+0x2cac], R0 ;  /* 0x002cac0001007387 */ /* 0x000ff00000100800 */
[----:B------:R-:W-:Y:S04]  /*4e600*/  STL.64 [R1+0x4f0], R20 ;  /* 0x0004f01401007387 */ /* 0x000fe80000100a00 */
[----:B------:R0:W-:Y:S04]  /*4e610*/  STL.64 [R1+0x4f8], R22 ;  /* 0x0004f81601007387 */ /* 0x0001e80000100a00 */
[----:B0-----:R-:W3:Y:S04]  /*4e620*/  LDL.LU.64 R22, [R1+0x2ea0] ;  /* 0x002ea00001167983 */ /* 0x001ee80000300a00 */
[----:B------:R-:W3:Y:S04]  /*4e630*/  LDL.LU.64 R20, [R1+0x2e98] ;  /* 0x002e980001147983 */ /* 0x000ee80000300a00 */
[----:B------:R-:W3:Y:S04]  /*4e640*/  LDL.LU.64 R24, [R1+0x2e90] ;  /* 0x002e900001187983 */ /* 0x000ee80000300a00 */
[----:B------:R-:W-:Y:S04]  /*4e650*/  STL [R1+0x2cb4], R3 ;  /* 0x002cb40301007387 */ /* 0x000fe80000100800 */
[----:B------:R-:W-:Y:S01]  /*4e660*/  STL [R1+0x2cb0], R2 ;  /* 0x002cb00201007387 */ /* 0x000fe20000100800 */
[----:B---3--:R-:W-:Y:S03]  /*4e670*/  HMMA.16816.F32.BF16 R24, R16, R24, R20 ;  /* 0x000000181018723c */ /* 0x008fe60000041814 */
[----:B------:R-:W3:Y:S04]  /*4e680*/  LDL.LU.64 R22, [R1+0x2e88] ;  /* 0x002e880001167983 */ /* 0x000ee80000300a00 */
[----:B------:R-:W3:-:S15]  /*4e690*/  LDL.LU.64 R20, [R1+0x2e80] ;  /* 0x002e800001147983 */ /* 0x000ede0000300a00 */
[----:B------:R-:W-:-:S01]  /*4e6a0*/  NOP ;  /* 0x0000000000007918 */ /* 0x000fc20000000000 */
[----:B------:R0:W-:Y:S04]  /*4e6b0*/  STL.64 [R1+0x4e0], R24 ;  /* 0x0004e01801007387 */ /* 0x0001e80000100a00 */
[----:B------:R3:W-:Y:S04]  /*4e6c0*/  STL.64 [R1+0x4e8], R26 ;  /* 0x0004e81a01007387 */ /* 0x0007e80000100a00 */
[----:B0-----:R-:W3:Y:S02]  /*4e6d0*/  LDL.LU.64 R24, [R1+0x2e78] ;  /* 0x002e780001187983 */ /* 0x001ee40000300a00 */
[----:B---3--:R-:W-:Y:S02]  /*4e6e0*/  HMMA.16816.F32.BF16 R24, R16, R24, R20 ;  /* 0x000000181018723c */ /* 0x008fe40000041814 */
[----:B------:R-:W3:Y:S04]  /*4e6f0*/  LDL.LU.64 R22, [R1+0x2e70] ;  /* 0x002e700001167983 */ /* 0x000ee80000300a00 */
[----:B------:R-:W3:-:S15]  /*4e700*/  LDL.LU.64 R20, [R1+0x2e68] ;  /* 0x002e680001147983 */ /* 0x000ede0000300a00 */
[----:B------:R-:W-:-:S02]  /*4e710*/  NOP ;  /* 0x0000000000007918 */ /* 0x000fc40000000000 */
        /* <DEDUP_REMOVED lines=11> */
[----:B------:R-:W4:Y:S04]  /*4e7d0*/  LDL.LU.64 R22, [R1+0x2e40] ;  /* 0x002e400001167983 */ /* 0x000f280000300a00 */
[----:B------:R-:W4:-:S15]  /*4e7e0*/  LDL.LU.64 R20, [R1+0x2e38] ;  /* 0x002e380001147983 */ /* 0x000f1e0000300a00 */
[----:B------:R-:W-:-:S02]  /*4e7f0*/  NOP ;  /* 0x0000000000007918 */ /* 0x000fc40000000000 */
[----:B------:R0:W-:Y:S04]  /*4e800*/  STL.64 [R1+0x4b0], R24 ;  /* 0x0004b01801007387 */ /* 0x0001e80000100a00 */
[----:B------:R-:W-:Y:S04]  /*4e810*/  STL.64 [R1+0x4b8], R26 ;  /* 0x0004b81a01007387 */ /* 0x000fe80000100a00 */
[----:B0-----:R-:W3:Y:S01]  /*4e820*/  LDL.LU.64 R24, [R1+0x2e30] ;  /* 0x002e300001187983 */ /* 0x001ee20000300a00 */
[C---:B----4-:R-:W-:Y:S03]  /*4e830*/  HMMA.16816.F32.BF16 R12, R16.reuse, R12, R20 ;  /* 0x0000000c100c723c */ /* 0x050fe60000041814 */
[----:B------:R-:W4:Y:S03]  /*4e840*/  LDL.LU.64 R20, [R1+0x2e28] ;  /* 0x002e280001147983 */ /* 0x000f260000300a00 */
[----:B---3--:R-:W-:-:S15]  /*4e850*/  HMMA.16816.F32.BF16 R4, R16, R24, R4 ;  /* 0x000000181004723c */ /* 0x008fde0000041804 */
[----:B------:R-:W-:-:S02]  /*4e860*/  NOP ;  /* 0x0000000000007918 */ /* 0x000fc40000000000 */
[----:B------:R0:W-:Y:S04]  /*4e870*/  STL.64 [R1+0x4a0], R12 ;  /* 0x0004a00c01007387 */ /* 0x0001e80000100a00 */
[----:B------:R1:W-:Y:S04]  /*4e880*/  STL.64 [R1+0x4a8], R14 ;  /* 0x0004a80e01007387 */ /* 0x0003e80000100a00 */
[----:B------:R-:W-:Y:S04]  /*4e890*/  STL.64 [R1+0x490], R4 ;  /* 0x0004900401007387 */ /* 0x000fe80000100a00 */
[----:B------:R-:W-:Y:S04]  /*4e8a0*/  STL.64 [R1+0x498], R6 ;  /* 0x0004980601007387 */ /* 0x000fe80000100a00 */
[----:B0-----:R-:W3:Y:S04]  /*4e8b0*/  LDL.LU.64 R12, [R1+0x7f0] ;  /* 0x0007f000010c7983 */ /* 0x001ee80000300a00 */
[----:B-1----:R-:W2:Y:S04]  /*4e8c0*/  LDL.LU.64 R14, [R1+0x7f8] ;  /* 0x0007f800010e7983 */ /* 0x002ea80000300a00 */
[----:B--2---:R-:W-:Y:S04]  /*4e8d0*/  STL.64 [R1+0x2e20], R14 ;  /* 0x002e200e01007387 */ /* 0x004fe80000100a00 */
[----:B---3--:R0:W-:Y:S04]  /*4e8e0*/  STL.64 [R1+0x2e18], R12 ;  /* 0x002e180c01007387 */ /* 0x0081e80000100a00 */
[----:B0-----:R-:W2:Y:S04]  /*4e8f0*/  LDL.LU.64 R12, [R1+0x800] ;  /* 0x00080000010c7983 */ /* 0x001ea80000300a00 */
[----:B------:R-:W2:Y:S04]  /*4e900*/  LDL.LU.64 R14, [R1+0x808] ;  /* 0x00080800010e7983 */ /* 0x000ea80000300a00 */
[----:B------:R-:W3:Y:S04]  /*4e910*/  LDL.LU.64 R4, [R1+0x7a0] ;  /* 0x0007a00001047983 */ /* 0x000ee80000300a00 */
[----:B------:R-:W4:Y:S04]  /*4e920*/  LDL.LU.64 R6, [R1+0x7a8] ;  /* 0x0007a80001067983 */ /* 0x000f280000300a00 */
[----:B----4-:R-:W-:Y:S04]  /*4e930*/  STL.64 [R1+0x2de8], R6 ;  /* 0x002de80601007387 */ /* 0x010fe80000100a00 */
[----:B---3--:R0:W-:Y:S04]  /*4e940*/  STL.64 [R1+0x2de0], R4 ;  /* 0x002de00401007387 */ /* 0x0081e80000100a00 */
[----:B0-----:R-:W3:Y:S04]  /*4e950*/  LDL.LU.64 R4, [R1+0x7b0] ;  /* 0x0007b00001047983 */ /* 0x001ee80000300a00 */
[----:B------:R-:W4:Y:S01]  /*4e960*/  LDL.LU.64 R6, [R1+0x7b8] ;  /* 0x0007b80001067983 */ /* 0x000f220000300a00 */
[----:B------:R-:W-:-:S02]  /*4e970*/  IMAD.MOV.U32 R23, RZ, RZ, R24 ;  /* 0x000000ffff177224 */ /* 0x000fc400078e0018 */
[----:B------:R-:W-:Y:S01]  /*4e980*/  IMAD.MOV.U32 R22, RZ, RZ, R25 ;  /* 0x000000ffff167224 */ /* 0x000fe200078e0019 */
[----:B----4-:R-:W-:Y:S04]  /*4e990*/  STL.64 [R1+0x2e00], R6 ;  /* 0x002e000601007387 */ /* 0x010fe80000100a00 */
[----:B---3--:R0:W-:Y:S04]  /*4e9a0*/  STL.64 [R1+0x2df8], R4 ;  /* 0x002df80401007387 */ /* 0x0081e80000100a00 */
[----:B0-----:R-:W3:Y:S04]  /*4e9b0*/  LDL.LU.64 R4, [R1+0x7c0] ;  /* 0x0007c00001047983 */ /* 0x001ee80000300a00 */
[----:B------:R-:W3:Y:S04]  /*4e9c0*/  LDL.LU.64 R6, [R1+0x7c8] ;  /* 0x0007c80001067983 */ /* 0x000ee80000300a00 */
[----:B------:R-:W4:Y:S01]  /*4e9d0*/  LDL.LU.64 R24, [R1] ;  /* 0x0000000001187983 */ /* 0x000f220000300a00 */
[C---:B--2---:R-:W-:Y:S03]  /*4e9e0*/  HMMA.16816.F32.BF16 R8, R16.reuse, R8, R12 ;  /* 0x000000081008723c */ /* 0x044fe6000004180c */
[----:B----4-:R0:W-:Y:S04]  /*4e9f0*/  STL.64 [R1+0x2db8], R24 ;  /* 0x002db81801007387 */ /* 0x0101e80000100a00 */
[----:B0-----:R-:W2:Y:S04]  /*4ea00*/  LDL.LU.64 R24, [R1+0x10] ;  /* 0x0000100001187983 */ /* 0x001ea80000300a00 */
[----:B--2---:R0:W-:Y:S04]  /*4ea10*/  STL.64 [R1+0x2dd0], R24 ;  /* 0x002dd01801007387 */ /* 0x0041e80000100a00 */
[----:B0-----:R-:W2:Y:S04]  /*4ea20*/  LDL.LU.64 R24, [R1+0x20] ;  /* 0x0000200001187983 */ /* 0x001ea80000300a00 */
[----:B------:R-:W-:Y:S04]  /*4ea30*/  STL [R1+0x2ca0], R22 ;  /* 0x002ca01601007387 */ /* 0x000fe80000100800 */
[----:B------:R-:W-:Y:S04]  /*4ea40*/  STL [R1+0x2c9c], R23 ;  /* 0x002c9c1701007387 */ /* 0x000fe80000100800 */
[----:B------:R-:W4:Y:S04]  /*4ea50*/  LDL.LU.64 R14, [R1+0x2e20] ;  /* 0x002e2000010e7983 */ /* 0x000f280000300a00 */
[----:B------:R-:W4:Y:S04]  /*4ea60*/  LDL.LU.64 R12, [R1+0x2e18] ;  /* 0x002e1800010c7983 */ /* 0x000f280000300a00 */
[----:B------:R0:W-:Y:S04]  /*4ea70*/  STL.64 [R1+0x480], R8 ;  /* 0x0004800801007387 */ /* 0x0001e80000100a00 */
[----:B------:R-:W-:Y:S04]  /*4ea80*/  STL.64 [R1+0x488], R10 ;  /* 0x0004880a01007387 */ /* 0x000fe80000100a00 */
[----:B0-----:R-:W4:Y:S02]  /*4ea90*/  LDL.LU.64 R8, [R1+0x2e10] ;  /* 0x002e100001087983 */ /* 0x001f240000300a00 */
[----:B----4-:R-:W-:-:S15]  /*4eaa0*/  HMMA.16816.F32.BF16 R12, R16, R8, R12 ;  /* 0x00000008100c723c */ /* 0x010fde000004180c */
[----:B------:R-:W-:-:S08]  /*4eab0*/  NOP ;  /* 0x0000000000007918 */ /* 0x000fd00000000000 */
[----:B------:R0:W-:Y:S04]  /*4eac0*/  STL.64 [R1+0x470], R12 ;  /* 0x0004700c01007387 */ /* 0x0001e80000100a00 */
[----:B------:R3:W-:Y:S04]  /*4ead0*/  STL.64 [R1+0x478], R14 ;  /* 0x0004780e01007387 */ /* 0x0007e80000100a00 */
[----:B0-----:R-:W3:Y:S01]  /*4eae0*/  LDL.LU.64 R12, [R1+0x2e08] ;  /* 0x002e0800010c7983 */ /* 0x001ee20000300a00 */
[----:B------:R-:W-:-:S03]  /*4eaf0*/  IMAD.MOV.U32 R0, RZ, RZ, R9 ;  /* 0x000000ffff007224 */ /* 0x000fc600078e0009 */
[----:B------:R-:W4:Y:S04]  /*4eb00*/  LDL.LU.64 R8, [R1+0x790] ;  /* 0x0007900001087983 */ /* 0x000f280000300a00 */
[----:B------:R-:W4:Y:S04]  /*4eb10*/  LDL.LU.64 R10, [R1+0x798] ;  /* 0x00079800010a7983 */ /* 0x000f280000300a00 */
[----:B------:R-:W-:Y:S01]  /*4eb20*/  STL [R1+0x2cb8], R0 ;  /* 0x002cb80001007387 */ /* 0x000fe20000100800 */
[----:B---3--:R-:W-:Y:S03]  /*4eb30*/  HMMA.16816.F32.BF16 R12, R16, R12, R4 ;  /* 0x0000000c100c723c */ /* 0x008fe60000041804 */
[----:B------:R-:W3:Y:S04]  /*4eb40*/  LDL.LU.64 R6, [R1+0x2e00] ;  /* 0x002e000001067983 */ /* 0x000ee80000300a00 */
[----:B------:R-:W3:-:S15]  /*4eb50*/  LDL.LU.64 R4, [R1+0x2df8] ;  /* 0x002df80001047983 */ /* 0x000ede0000300a00 */
[----:B------:R-:W-:-:S01]  /*4eb60*/  NOP ;  /* 0x0000000000007918 */ /* 0x000fc20000000000 */
[----:B------:R0:W-:Y:S04]  /*4eb70*/  STL.64 [R1+0x460], R12 ;  /* 0x0004600c01007387 */ /* 0x0001e80000100a00 */
[----:B------:R-:W-:Y:S04]  /*4eb80*/  STL.64 [R1+0x468], R14 ;  /* 0x0004680e01007387 */ /* 0x000fe80000100a00 */
[----:B0-----:R-:W3:Y:S02]  /*4eb90*/  LDL.LU.64 R12, [R1+0x2df0] ;  /* 0x002df000010c7983 */ /* 0x001ee40000300a00 */
[----:B---3--:R-:W-:Y:S06]  /*4eba0*/  HMMA.16816.F32.BF16 R4, R16, R12, R4 ;  /* 0x0000000c1004723c */ /* 0x008fec0000041804 */
[----:B------:R-:W-:-:S02]  /*4ebb0*/  IMAD.MOV.U32 R22, RZ, RZ, R12 ;  /* 0x000000ffff167224 */ /* 0x000fc400078e000c */
[----:B------:R-:W-:-:S15]  /*4ebc0*/  IMAD.MOV.U32 R23, RZ, RZ, R13 ;  /* 0x000000ffff177224 */ /* 0x000fde00078e000d */
[----:B------:R-:W-:Y:S04]  /*4ebd0*/  STL.64 [R1+0x450], R4 ;  /* 0x0004500401007387 */ /* 0x000fe80000100a00 */
[----:B------:R0:W-:Y:S04]  /*4ebe0*/  STL.64 [R1+0x458], R6 ;  /* 0x0004580601007387 */ /* 0x0001e80000100a00 */
[----:B0-----:R-:W3:Y:S04]  /*4ebf0*/  LDL.LU.64 R6, [R1+0x2de8] ;  /* 0x002de80001067983 */ /* 0x001ee80000300a00 */
[----:B------:R-:W3:Y:S04]  /*4ec00*/  LDL.LU.64 R4, [R1+0x2de0] ;  /* 0x002de00001047983 */ /* 0x000ee80000300a00 */
[----:B------:R-:W3:Y:S04]  /*4ec10*/  LDL.LU.64 R12, [R1+0x2dd8] ;  /* 0x002dd800010c7983 */ /* 0x000ee80000300a00 */
[----:B------:R-:W-:Y:S04]  /*4ec20*/  STL [R1+0x2cc0], R23 ;  /* 0x002cc01701007387 */ /* 0x000fe80000100800 */
[----:B------:R-:W-:Y:S01]  /*4ec30*/  STL [R1+0x2cbc], R22 ;  /* 0x002cbc1601007387 */ /* 0x000fe20000100800 */
[----:B---3--:R-:W-:-:S15]  /*4ec40*/  HMMA.16816.F32.BF16 R4, R16, R12, R4 ;  /* 0x0000000c1004723c */ /* 0x008fde0000041804 */
[----:B------:R-:W-:-:S08]  /*4ec50*/  NOP ;  /* 0x0000000000007918 */ /* 0x000fd00000000000 */
[----:B------:R0:W-:Y:S04]  /*4ec60*/  STL.64 [R1+0x440], R4 ;  /* 0x0004400401007387 */ /* 0x0001e80000100a00 */
[----:B------:R1:W-:Y:S04]  /*4ec70*/  STL.64 [R1+0x448], R6 ;  /* 0x0004480601007387 */ /* 0x0003e80000100a00 */
[----:B0-----:R-:W3:Y:S04]  /*4ec80*/  LDL.LU.64 R4, [R1+0x740] ;  /* 0x0007400001047983 */ /* 0x001ee80000300a00 */
[----:B-1----:R-:W2:Y:S01]  /*4ec90*/  LDL.LU.64 R6, [R1+0x748] ;  /* 0x0007480001067983 */ /* 0x002ea20000300a00 */
[----:B------:R-:W-:-:S02]  /*4eca0*/  IMAD.MOV.U32 R0, RZ, RZ, R13 ;  /* 0x000000ffff007224 */ /* 0x000fc400078e000d */
[C---:B----4-:R-:W-:Y:S01]  /*4ecb0*/  HMMA.16816.F32.BF16 R12, R16.reuse, R20, R8 ;  /* 0x00000014100c723c */ /* 0x050fe20000041808 */
[----:B--2---:R-:W-:Y:S04]  /*4ecc0*/  STL.64 [R1+0x2dc8], R6 ;  /* 0x002dc80601007387 */ /* 0x004fe80000100a00 */
[----:B---3--:R0:W-:Y:S04]  /*4ecd0*/  STL.64 [R1+0x2dc0], R4 ;  /* 0x002dc00401007387 */ /* 0x0081e80000100a00 */
[----:B0-----:R-:W2:Y:S04]  /*4ece0*/  LDL.LU.64 R4, [R1+0x750] ;  /* 0x0007500001047983 */ /* 0x001ea80000300a00 */
[----:B------:R-:W2:Y:S04]  /*4ecf0*/  LDL.LU.64 R6, [R1+0x758] ;  /* 0x0007580001067983 */ /* 0x000ea80000300a00 */
[----:B------:R-:W3:Y:S04]  /*4ed00*/  LDL.LU.64 R8, [R1+0x730] ;  /* 0x0007300001087983 */ /* 0x000ee80000300a00 */
[----:B------:R-:W3:Y:S04]  /*4ed10*/  LDL.LU.64 R10, [R1+0x738] ;  /* 0x00073800010a7983 */ /* 0x000ee80000300a00 */
[----:B------:R0:W-:Y:S04]  /*4ed20*/  STL.64 [R1+0x430], R12 ;  /* 0x0004300c01007387 */ /* 0x0001e80000100a00 */
[----:B------:R1:W-:Y:S04]  /*4ed30*/  STL.64 [R1+0x438], R14 ;  /* 0x0004380e01007387 */ /* 0x0003e80000100a00 */
[----:B0-----:R-:W4:Y:S04]  /*4ed40*/  LDL.LU.64 R12, [R1+0x3d0] ;  /* 0x0003d000010c7983 */ /* 0x001f280000300a00 */
[----:B-1----:R-:W4:Y:S04]  /*4ed50*/  LDL.LU.64 R14, [R1+0x3d8] ;  /* 0x0003d800010e7983 */ /* 0x002f280000300a00 */
[----:B------:R0:W-:Y:S04]  /*4ed60*/  STL.64 [R1+0x2b78], R20 ;  /* 0x002b781401007387 */ /* 0x0001e80000100a00 */
[----:B0-----:R-:W2:Y:S04]  /*4ed70*/  LDL.LU.64 R20, [R1+0x760] ;  /* 0x0007600001147983 */ /* 0x001ea80000300a00 */
[----:B------:R-:W2:Y:S02]  /*4ed80*/  LDL.LU.64 R22, [R1+0x768] ;  /* 0x0007680001167983 */ /* 0x000ea40000300a00 */
[----:B--2---:R-:W-:-:S15]  /*4ed90*/  HMMA.16816.F32.BF16 R20, R16, R24, R20 ;  /* 0x000000181014723c */ /* 0x004fde0000041814 */
[----:B------:R-:W-:-:S08]  /*4eda0*/  NOP ;  /* 0x0000000000007918 */ /* 0x000fd00000000000 */
[----:B------:R0:W-:Y:S04]  /*4edb0*/  STL.64 [R1+0x420], R20 ;  /* 0x0004201401007387 */ /* 0x0001e80000100a00 */
[----:B------:R1:W-:Y:S01]  /*4edc0*/  STL.64 [R1+0x428], R22 ;  /* 0x0004281601007387 */ /* 0x0003e20000100a00 */
[----:B0-----:R-:W-:Y:S02]  /*4edd0*/  IMAD.MOV.U32 R21, RZ, RZ, R24 ;  /* 0x000000ffff157224 */ /* 0x001fe400078e0018 */
[----:B------:R-:W-:Y:S02]  /*4ede0*/  IMAD.MOV.U32 R20, RZ, RZ, R25 ;  /* 0x000000ffff147224 */ /* 0x000fe400078e0019 */
[----:B------:R-:W2:Y:S02]  /*4edf0*/  LDL.LU.64 R24, [R1+0x2dd0] ;  /* 0x002dd00001187983 */ /* 0x000ea40000300a00 */
[----:B--2---:R-:W-:Y:S06]  /*4ee00*/  HMMA.16816.F32.BF16 R4, R16, R24, R4 ;  /* 0x000000181004723c */ /* 0x004fec0000041804 */
[----:B-1----:R-:W-:-:S02]  /*4ee10*/  IMAD.MOV.U32 R23, RZ, RZ, R24 ;  /* 0x000000ffff177224 */ /* 0x002fc400078e0018 */
[----:B------:R-:W-:-:S15]  /*4ee20*/  IMAD.MOV.U32 R22, RZ, RZ, R25 ;  /* 0x000000ffff167224 */ /* 0x000fde00078e0019 */
[----:B------:R-:W-:Y:S04]  /*4ee30*/  STL.64 [R1+0x410], R4 ;  /* 0x0004100401007387 */ /* 0x000fe80000100a00 */
[----:B------:R0:W-:Y:S04]  /*4ee40*/  STL.64 [R1+0x418], R6 ;  /* 0x0004180601007387 */ /* 0x0001e80000100a00 */
[----:B0-----:R-:W2:Y:S04]  /*4ee50*/  LDL.LU.64 R6, [R1+0x2dc8] ;  /* 0x002dc80001067983 */ /* 0x001ea80000300a00 */
[----:B------:R-:W2:Y:S04]  /*4ee60*/  LDL.LU.64 R4, [R1+0x2dc0] ;  /* 0x002dc00001047983 */ /* 0x000ea80000300a00 */
[----:B------:R-:W2:Y:S04]  /*4ee70*/  LDL.LU.64 R24, [R1+0x2db8] ;  /* 0x002db80001187983 */ /* 0x000ea80000300a00 */
[----:B------:R-:W-:Y:S04]  /*4ee80*/  STL.64 [R1+0x2cd0], R22 ;  /* 0x002cd01601007387 */ /* 0x000fe80000100a00 */
[----:B------:R0:W-:Y:S04]  /*4ee90*/  STL.64 [R1+0x2cc8], R20 ;  /* 0x002cc81401007387 */ /* 0x0001e80000100a00 */
[----:B0-----:R-:W4:Y:S04]  /*4eea0*/  LDL.LU.64 R20, [R1+0x700] ;  /* 0x0007000001147983 */ /* 0x001f280000300a00 */
[----:B------:R-:W4:Y:S01]  /*4eeb0*/  LDL.LU.64 R22, [R1+0x708] ;  /* 0x0007080001167983 */ /* 0x000f220000300a00 */
[----:B--2---:R-:W-:Y:S06]  /*4eec0*/  HMMA.16816.F32.BF16 R4, R16, R24, R4 ;  /* 0x000000181004723c */ /* 0x004fec0000041804 */
[----:B------:R-:W-:-:S02]  /*4eed0*/  IMAD.MOV.U32 R3, RZ, RZ, R24 ;  /* 0x000000ffff037224 */ /* 0x000fc400078e0018 */
[----:B------:R-:W-:-:S15]  /*4eee0*/  IMAD.MOV.U32 R2, RZ, RZ, R25 ;  /* 0x000000ffff027224 */ /* 0x000fde00078e0019 */
[----:B------:R-:W-:Y:S04]  /*4eef0*/  STL.64 [R1+0x400], R4 ;  /* 0x0004000401007387 */ /* 0x000fe80000100a00 */
[----:B------:R0:W-:Y:S04]  /*4ef00*/  STL.64 [R1+0x408], R6 ;  /* 0x0004080601007387 */ /* 0x0001e80000100a00 */
[----:B0-----:R-:W2:Y:S04]  /*4ef10*/  LDL.LU.64 R6, [R1+0x2db0] ;  /* 0x002db00001067983 */ /* 0x001ea80000300a00 */
[----:B------:R-:W4:Y:S04]  /*4ef20*/  LDL.LU.64 R4, [R1+0x2da8] ;  /* 0x002da80001047983 */ /* 0x000f280000300a00 */
[----:B------:R-:W2:Y:S04]  /*4ef30*/  LDL.LU.64 R26, [R1+0x2da0] ;  /* 0x002da000011a7983 */ /* 0x000ea80000300a00 */
[----:B------:R-:W3:Y:S02]  /*4ef40*/  LDL.LU.64 R24, [R1+0x2d98] ;  /* 0x002d980001187983 */ /* 0x000ee40000300a00 */
[----:B---3--:R-:W-:-:S15]  /*4ef50*/  HMMA.16816.F32.BF16 R8, R16, R24, R8 ;  /* 0x000000181008723c */ /* 0x008fde0000041808 */
[----:B------:R-:W-:-:S08]  /*4ef60*/  NOP ;  /* 0x0000000000007918 */ /* 0x000fd00000000000 */
[----:B------:R-:W-:Y:S04]  /*4ef70*/  STL.64 [R1+0x3f0], R8 ;  /* 0x0003f00801007387 */ /* 0x000fe80000100a00 */
[----:B------:R0:W-:Y:S04]  /*4ef80*/  STL.64 [R1+0x3f8], R10 ;  /* 0x0003f80a01007387 */ /* 0x0001e80000100a00 */
[----:B0-----:R-:W3:Y:S04]  /*4ef90*/  LDL.LU.64 R10, [R1+0x2d90] ;  /* 0x002d9000010a7983 */ /* 0x001ee80000300a00 */
[----:B------:R-:W2:Y:S01]  /*4efa0*/  LDL.LU.64 R8, [R1+0x2d88] ;  /* 0x002d880001087983 */ /* 0x000ea20000300a00 */
[----:B----4-:R-:W-:Y:S03]  /*4efb0*/  HMMA.16816.F32.BF16 R20, R16, R4, R20 ;  /* 0x000000041014723c */ /* 0x010fe60000041814 */
[----:B------:R0:W-:Y:S04]  /*4efc0*/  STL.64 [R1+0x2d78], R24 ;  /* 0x002d781801007387 */ /* 0x0001e80000100a00 */
[----:B0-----:R-:W4:-:S15]  /*4efd0*/  LDL.LU.64 R24, [R1+0x3b0] ;  /* 0x0003b00001187983 */ /* 0x001f1e0000300a00 */
[----:B------:R-:W-:-:S01]  /*4efe0*/  NOP ;  /* 0x0000000000007918 */ /* 0x000fc20000000000 */
[----:B------:R-:W-:Y:S04]  /*4eff0*/  STL.64 [R1+0x3e0], R20 ;  /* 0x0003e01401007387 */ /* 0x000fe80000100a00 */
[----:B------:R2:W-:Y:S02]  /*4f000*/  STL.64 [R1+0x3e8], R22 ;  /* 0x0003e81601007387 */ /* 0x0005e40000100a00 */
[----:B--2---:R-:W-:Y:S02]  /*4f010*/  HMMA.16816.F32.BF16 R20, R16, R8, R12 ;  /* 0x000000081014723c */ /* 0x004fe4000004180c */
[----:B------:R-:W2:Y:S04]  /*4f020*/  LDL.LU.64 R12, [R1+0x6f0] ;  /* 0x0006f000010c7983 */ /* 0x000ea80000300a00 */
[----:B------:R-:W2:-:S15]  /*4f030*/  LDL.LU.64 R14, [R1+0x6f8] ;  /* 0x0006f800010e7983 */ /* 0x000e9e0000300a00 */
[----:B------:R-:W-:-:S02]  /*4f040*/  NOP ;  /* 0x0000000000007918 */ /* 0x000fc40000000000 */
[----:B------:R0:W-:Y:S04]  /*4f050*/  STL.64 [R1+0x3d0], R20 ;  /* 0x0003d01401007387 */ /* 0x0001e80000100a00 */
[----:B------:R-:W-:Y:S01]  /*4f060*/  STL.64 [R1+0x3d8], R22 ;  /* 0x0003d81601007387 */ /* 0x000fe20000100a00 */
[----:B0-----:R-:W-:Y:S02]  /*4f070*/  IMAD.MOV.U32 R20, RZ, RZ, R27 ;  /* 0x000000ffff147224 */ /* 0x001fe400078e001b */
[----:B---3--:R-:W-:Y:S01]  /*4f080*/  IMAD.MOV.U32 R21, RZ, RZ, R10 ;  /* 0x000000ffff157224 */ /* 0x008fe200078e000a */
[----:B------:R-:W3:Y:S04]  /*4f090*/  LDL.LU R27, [R1+0x2d84] ;  /* 0x002d8400011b7983 */ /* 0x000ee80000300800 */
[----:B------:R-:W3:Y:S04]  /*4f0a0*/  LDL.LU R10, [R1+0x2d80] ;  /* 0x002d8000010a7983 */ /* 0x000ee80000300800 */
[----:B------:R0:W-:Y:S04]  /*4f0b0*/  STL.64 [R1+0x2ce0], R20 ;  /* 0x002ce01401007387 */ /* 0x0001e80000100a00 */
[----:B0-----:R-:W3:Y:S04]  /*4f0c0*/  LDL.LU R20, [R1+0x160] ;  /* 0x0001600001147983 */ /* 0x001ee80000300800 */
[----:B------:R-:W3:Y:S04]  /*4f0d0*/  LDL.LU R21, [R1+0x164] ;  /* 0x0001640001157983 */ /* 0x000ee80000300800 */
[----:B------:R-:W3:Y:S01]  /*4f0e0*/  LDL R23, [R1+0x5ec] ;  /* 0x0005ec0001177983 */ /* 0x000ee20000100800 */
[----:B----4-:R-:W-:-:S02]  /*4f0f0*/  IMAD.MOV.U32 R28, RZ, RZ, R24 ;  /* 0x000000ffff1c7224 */ /* 0x010fc400078e0018 */
[----:B------:R-:W-:Y:S01]  /*4f100*/  IMAD.MOV.U32 R29, RZ, RZ, R25 ;  /* 0x000000ffff1d7224 */ /* 0x000fe200078e0019 */
[----:B--2---:R-:W-:Y:S01]  /*4f110*/  HMMA.16816.F32.BF16 R12, R16, R24, R12 ;  /* 0x00000018100c723c */ /* 0x004fe2000004180c */
[----:B---3--:R-:W-:Y:S04]  /*4f120*/  STL [R1+0x2d00], R23 ;  /* 0x002d001701007387 */ /* 0x008fe80000100800 */
[----:B------:R-:W-:Y:S04]  /*4f130*/  STL.64 [R1+0x2cf8], R20 ;  /* 0x002cf81401007387 */ /* 0x000fe80000100a00 */
[----:B------:R-:W-:Y:S04]  /*4f140*/  STL.64 [R1+0x2b18], R10 ;  /* 0x002b180a01007387 */ /* 0x000fe80000100a00 */
[----:B------:R0:W-:Y:S02]  /*4f150*/  STL.64 [R1+0x2b10], R8 ;  /* 0x002b100801007387 */ /* 0x0001e40000100a00 */
[----:B0-----:R-:W-:-:S02]  /*4f160*/  IMAD.MOV.U32 R8, RZ, RZ, R7 ;  /* 0x000000ffff087224 */ /* 0x001fc400078e0007 */
[----:B------:R-:W-:-:S05]  /*4f170*/  IMAD.MOV.U32 R9, RZ, RZ, R6 ;  /* 0x000000ffff097224 */ /* 0x000fca00078e0006 */
[----:B------:R0:W-:Y:S04]  /*4f180*/  STL.64 [R1+0x2cd8], R8 ;  /* 0x002cd80801007387 */ /* 0x0001e80000100a00 */
[----:B0-----:R-:W2:Y:S04]  /*4f190*/  LDL.LU.64 R8, [R1+0x6d0] ;  /* 0x0006d00001087983 */ /* 0x001ea80000300a00 */
[----:B------:R-:W2:Y:S04]  /*4f1a0*/  LDL.LU.64 R10, [R1+0x6d8] ;  /* 0x0006d800010a7983 */ /* 0x000ea80000300a00 */
[----:B------:R-:W3:Y:S04]  /*4f1b0*/  LDL.LU.64 R24, [R1+0x2d78] ;  /* 0x002d780001187983 */ /* 0x000ee80000300a00 */
[----:B------:R-:W-:Y:S04]  /*4f1c0*/  STL [R1+0x3c4], R13 ;  /* 0x0003c40d01007387 */ /* 0x000fe80000100800 */
[----:B------:R0:W-:Y:S04]  /*4f1d0*/  STL.64 [R1+0x3c8], R14 ;  /* 0x0003c80e01007387 */ /* 0x0001e80000100a00 */
[----:B0-----:R-:W4:Y:S01]  /*4f1e0*/  LDL.LU.64 R14, [R1+0x2d70] ;  /* 0x002d7000010e7983 */ /* 0x001f220000300a00 */
[----:B------:R-:W-:-:S02]  /*4f1f0*/  IMAD.MOV.U32 R20, RZ, RZ, R27 ;  /* 0x000000ffff147224 */ /* 0x000fc400078e001b */
[----:B------:R-:W-:Y:S02]  /*4f200*/  IMAD.MOV.U32 R21, RZ, RZ, R26 ;  /* 0x000000ffff157224 */ /* 0x000fe400078e001a */
[----:B------:R-:W-:Y:S02]  /*4f210*/  IMAD.MOV.U32 R7, RZ, RZ, R12 ;  /* 0x000000ffff077224 */ /* 0x000fe400078e000c */
[----:B------:R-:W3:Y:S03]  /*4f220*/  LDL.LU.64 R12, [R1+0x2d68] ;  /* 0x002d6800010c7983 */ /* 0x000ee60000300a00 */
[----:B--2---:R-:W-:Y:S07]  /*4f230*/  HMMA.16816.F32.BF16 R8, R16, R20, R8 ;  /* 0x000000141008723c */ /* 0x004fee0000041808 */
[----:B----4-:R-:W-:-:S15]  /*4f240*/  IMAD.MOV.U32 R16, RZ, RZ, R15 ;  /* 0x000000ffff107224 */ /* 0x010fde00078e000f */
[----:B------:R-:W-:-:S01]  /*4f250*/  NOP ;  /* 0x0000000000007918 */ /* 0x000fc20000000000 */
[----:B------:R-:W-:Y:S04]  /*4f260*/  STL [R1+0x390], R8 ;  /* 0x0003900801007387 */ /* 0x000fe80000100800 */
[----:B------:R-:W2:Y:S04]  /*4f270*/  LDL.LU R15, [R1+0x2d60] ;  /* 0x002d6000010f7983 */ /* 0x000ea80000300800 */
[----:B------:R-:W4:Y:S04]  /*4f280*/  LDL.LU R17, [R1+0x174] ;  /* 0x0001740001117983 */ /* 0x000f280000300800 */
[----:B----4-:R3:W-:Y:S02]  /*4f290*/  STL.64 [R1+0x2d08], R16 ;  /* 0x002d081001007387 */ /* 0x0107e40000100a00 */
[----:B---3--:R-:W-:-:S02]  /*4f2a0*/  IMAD.MOV.U32 R16, RZ, RZ, R12 ;  /* 0x000000ffff107224 */ /* 0x008fc400078e000c */
[----:B------:R-:W-:Y:S01]  /*4f2b0*/  IMAD.MOV.U32 R17, RZ, RZ, R13 ;  /* 0x000000ffff117224 */ /* 0x000fe200078e000d */
[----:B------:R-:W3:Y:S04]  /*4f2c0*/  LDL.LU R12, [R1+0x2d5c] ;  /* 0x002d5c00010c7983 */ /* 0x000ee80000300800 */
[----:B------:R-:W3:Y:S04]  /*4f2d0*/  LDL.LU R13, [R1+0x2d58] ;  /* 0x002d5800010d7983 */ /* 0x000ee80000300800 */
[----:B------:R0:W-:Y:S02]  /*4f2e0*/  STL.64 [R1+0x2d20], R16 ;  /* 0x002d201001007387 */ /* 0x0001e40000100a00 */
[----:B0-----:R-:W-:-:S02]  /*4f2f0*/  IMAD.MOV.U32 R16, RZ, RZ, R14 ;  /* 0x000000ffff107224 */ /* 0x001fc400078e000e */
[----:B--2---:R-:W-:Y:S01]  /*4f300*/  IMAD.MOV.U32 R17, RZ, RZ, R15 ;  /* 0x000000ffff117224 */ /* 0x004fe200078e000f */
[----:B------:R-:W3:Y:S04]  /*4f310*/  LDL.LU R14, [R1+0x2d54] ;  /* 0x002d5400010e7983 */ /* 0x000ee80000300800 */
[----:B------:R-:W3:Y:S04]  /*4f320*/  LDL.LU R15, [R1+0x2d50] ;  /* 0x002d5000010f7983 */ /* 0x000ee80000300800 */
[----:B------:R0:W-:Y:S04]  /*4f330*/  STL.64 [R1+0x2d38], R16 ;  /* 0x002d381001007387 */ /* 0x0001e80000100a00 */
[----:B0-----:R-:W3:Y:S04]  /*4f340*/  LDL.LU R16, [R1+0x1a0] ;  /* 0x0001a00001107983 */ /* 0x001ee80000300800 */
[----:B------:R-:W3:Y:S04]  /*4f350*/  LDL.LU R17, [R1+0x1a4] ;  /* 0x0001a40001117983 */ /* 0x000ee80000300800 */
[----:B------:R-:W2:Y:S04]  /*4f360*/  LDL.LU.64 R20, [R1+0x8d0] ;  /* 0x0008d00001147983 */ /* 0x000ea80000300a00 */
        /* <DEDUP_REMOVED lines=8> */
[----:B------:R-:W4:Y:S01]  /*4f3f0*/  LDL.LU.64 R22, [R1+0x938] ;  /* 0x0009380001167983 */ /* 0x000f220000300a00 */
[----:B------:R-:W-:-:S02]  /*4f400*/  IMAD.MOV.U32 R6, RZ, RZ, R9 ;  /* 0x000000ffff067224 */ /* 0x000fc400078e0009 */
[----:B------:R-:W-:Y:S02]  /*4f410*/  IMAD.MOV.U32 R26, RZ, RZ, R10 ;  /* 0x000000ffff1a7224 */ /* 0x000fe400078e000a */
[----:B------:R-:W-:Y:S01]  /*4f420*/  IMAD.MOV.U32 R27, RZ, RZ, R11 ;  /* 0x000000ffff1b7224 */ /* 0x000fe200078e000b */
[----:B----4-:R-:W-:Y:S04]  /*4f430*/  STL.64 [R1+0x2d48], R22 ;  /* 0x002d481601007387 */ /* 0x010fe80000100a00 */
[----:B--2---:R0:W-:Y:S04]  /*4f440*/  STL.64 [R1+0x2d40], R20 ;  /* 0x002d401401007387 */ /* 0x0041e80000100a00 */
[----:B0-----:R-:W3:Y:S04]  /*4f450*/  LDL.LU.64 R20, [R1+0x960] ;  /* 0x0009600001147983 */ /* 0x001ee80000300a00 */
[----:B------:R-:W3:Y:S04]  /*4f460*/  LDL.LU.64 R22, [R1+0x968] ;  /* 0x0009680001167983 */ /* 0x000ee80000300a00 */
[----:B------:R-:W2:Y:S04]  /*4f470*/  LDL.LU.64 R8, [R1+0x890] ;  /* 0x0008900001087983 */ /* 0x000ea80000300a00 */
[----:B------:R-:W4:Y:S01]  /*4f480*/  LDL.LU.64 R10, [R1+0x898] ;  /* 0x00089800010a7983 */ /* 0x000f220000300a00 */
[C---:B---3--:R-:W-:Y:S03]  /*4f490*/  HMMA.16816.F32.BF16 R16, R12.reuse, R16, R20 ;  /* 0x000000100c10723c */ /* 0x048fe60000041814 */
[----:B----4-:R-:W-:Y:S04]  /*4f4a0*/  STL.64 [R1+0x2cf0], R10 ;  /* 0x002cf00a01007387 */ /* 0x010fe80000100a00 */
[----:B--2---:R0:W-:Y:S04]  /*4f4b0*/  STL.64 [R1+0x2ce8], R8 ;  /* 0x002ce80801007387 */ /* 0x0041e80000100a00 */
[----:B0-----:R-:W2:Y:S04]  /*4f4c0*/  LDL.LU.64 R8, [R1+0x8a0] ;  /* 0x0008a00001087983 */ /* 0x001ea80000300a00 */
[----:B------:R-:W2:Y:S04]  /*4f4d0*/  LDL.LU.64 R10, [R1+0x8a8] ;  /* 0x0008a800010a7983 */ /* 0x000ea80000300a00 */
[----:B------:R-:W-:Y:S04]  /*4f4e0*/  STL.64 [R1+0x2b38], R26 ;  /* 0x002b381a01007387 */ /* 0x000fe80000100a00 */
[----:B------:R0:W-:Y:S04]  /*4f4f0*/  STL.64 [R1+0x2b30], R24 ;  /* 0x002b301801007387 */ /* 0x0001e80000100a00 */
[----:B0-----:R-:W3:Y:S04]  /*4f500*/  LDL.LU.64 R24, [R1+0x830] ;  /* 0x0008300001187983 */ /* 0x001ee80000300a00 */
[----:B------:R-:W3:Y:S04]  /*4f510*/  LDL.LU.64 R26, [R1+0x838] ;  /* 0x00083800011a7983 */ /* 0x000ee80000300a00 */
[----:B------:R-:W-:Y:S04]  /*4f520*/  STL.64 [R1+0x2b28], R6 ;  /* 0x002b280601007387 */ /* 0x000fe80000100a00 */
[----:B------:R0:W-:Y:S04]  /*4f530*/  STL.64 [R1+0x2b20], R4 ;  /* 0x002b200401007387 */ /* 0x0001e80000100a00 */
[----:B0-----:R-:W4:Y:S04]  /*4f540*/  LDL.LU R4, [R1+0x140] ;  /* 0x0001400001047983 */ /* 0x001f280000300800 */
[----:B------:R-:W4:Y:S04]  /*4f550*/  LDL.LU R5, [R1+0x144] ;  /* 0x0001440001057983 */ /* 0x000f280000300800 */
[----:B------:R-:W2:Y:S04]  /*4f560*/  LDL.LU.64 R22, [R1+0x2d48] ;  /* 0x002d480001167983 */ /* 0x000ea80000300a00 */
[----:B------:R-:W2:Y:S04]  /*4f570*/  LDL.LU.64 R20, [R1+0x2d40] ;  /* 0x002d400001147983 */ /* 0x000ea80000300a00 */
[----:B------:R0:W-:Y:S04]  /*4f580*/  STL.64 [R1+0x380], R16 ;  /* 0x0003801001007387 */ /* 0x0001e80000100a00 */
[----:B------:R2:W-:Y:S04]  /*4f590*/  STL.64 [R1+0x388], R18 ;  /* 0x0003881201007387 */ /* 0x0005e80000100a00 */
[----:B0-----:R-:W2:Y:S02]  /*4f5a0*/  LDL.LU.64 R16, [R1+0x2d38] ;  /* 0x002d380001107983 */ /* 0x001ea40000300a00 */
[----:B--2---:R-:W-:Y:S02]  /*4f5b0*/  HMMA.16816.F32.BF16 R16, R12, R16, R20 ;  /* 0x000000100c10723c */ /* 0x004fe40000041814 */
[----:B------:R-:W2:Y:S04]  /*4f5c0*/  LDL.LU.64 R22, [R1+0x2d30] ;  /* 0x002d300001167983 */ /* 0x000ea80000300a00 */
[----:B------:R-:W2:-:S15]  /*4f5d0*/  LDL.LU.64 R20, [R1+0x2d28] ;  /* 0x002d280001147983 */ /* 0x000e9e0000300a00 */
[----:B------:R-:W-:-:S02]  /*4f5e0*/  NOP ;  /* 0x0000000000007918 */ /* 0x000fc40000000000 */
        /* <DEDUP_REMOVED lines=11> */
[----:B------:R-:W2:Y:S04]  /*4f6a0*/  LDL.LU R23, [R1+0x2d00] ;  /* 0x002d000001177983 */ /* 0x000ea80000300800 */
[----:B------:R-:W3:-:S15]  /*4f6b0*/  LDL.LU.64 R20, [R1+0x2cf8] ;  /* 0x002cf80001147983 */ /* 0x000ede0000300a00 */
[----:B------:R-:W-:-:S02]  /*4f6c0*/  NOP ;  /* 0x0000000000007918 */ /* 0x000fc40000000000 */
[----:B------:R-:W-:Y:S04]  /*4f6d0*/  STL.64 [R1+0x350], R16 ;  /* 0x0003501001007387 */ /* 0x000fe80000100a00 */
[----:B------:R-:W-:Y:S04]  /*4f6e0*/  STL.64 [R1+0x358], R18 ;  /* 0x0003581201007387 */ /* 0x000fe80000100a00 */
[----:B--2---:R3:W0:Y:S02]  /*4f6f0*/  LDSM.16.MT88.4 R16, [R23+UR5+0x10400] ;  /* 0x010400051710783b */ /* 0x0046240008004200 */
[C---:B---3--:R-:W-:Y:S02]  /*4f700*/  HMMA.16816.F32.BF16 R20, R12.reuse, R20, R8 ;  /* 0x000000140c14723c */ /* 0x048fe40000041808 */
[----:B0-----:R-:W-:Y:S04]  /*4f710*/  STL.64 [R1+0x2af0], R18 ;  /* 0x002af01201007387 */ /* 0x001fe80000100a00 */
[----:B------:R0:W-:Y:S04]  /*4f720*/  STL.64 [R1+0x2ae8], R16 ;  /* 0x002ae81001007387 */ /* 0x0001e80000100a00 */
[----:B0-----:R-:W4:Y:S04]  /*4f730*/  LDL.LU.64 R16, [R1+0x840] ;  /* 0x0008400001107983 */ /* 0x001f280000300a00 */
[----:B------:R-:W4:Y:S04]  /*4f740*/  LDL.LU.64 R18, [R1+0x848] ;  /* 0x0008480001127983 */ /* 0x000f280000300a00 */
[----:B------:R-:W2:Y:S04]  /*4f750*/  LDL.LU.64 R10, [R1+0x2cf0] ;  /* 0x002cf000010a7983 */ /* 0x000ea80000300a00 */
[----:B------:R-:W2:Y:S04]  /*4f760*/  LDL.LU.64 R8, [R1+0x2ce8] ;  /* 0x002ce80001087983 */ /* 0x000ea80000300a00 */
[----:B------:R0:W-:Y:S04]  /*4f770*/  STL.64 [R1+0x340], R20 ;  /* 0x0003401401007387 */ /* 0x0001e80000100a00 */
[----:B------:R2:W-:Y:S04]  /*4f780*/  STL.64 [R1+0x348], R22 ;  /* 0x0003481601007387 */ /* 0x0005e80000100a00 */
[----:B0-----:R-:W2:Y:S02]  /*4f790*/  LDL.LU.64 R20, [R1+0x2ce0] ;  /* 0x002ce00001147983 */ /* 0x001ea40000300a00 */
[----:B--2---:R-:W-:Y:S02]  /*4f7a0*/  HMMA.16816.F32.BF16 R20, R12, R20, R8 ;  /* 0x000000140c14723c */ /* 0x004fe40000041808 */
[----:B------:R-:W2:-:S15]  /*4f7b0*/  LDL.LU.64 R8, [R1+0x2cd8] ;  /* 0x002cd80001087983 */ /* 0x000e9e0000300a00 */
[----:B------:R-:W-:-:S06]  /*4f7c0*/  NOP ;  /* 0x0000000000007918 */ /* 0x000fcc0000000000 */
[----:B------:R-:W-:Y:S04]  /*4f7d0*/  STL.64 [R1+0x330], R20 ;  /* 0x0003301401007387 */ /* 0x000fe80000100a00 */
[----:B------:R0:W-:Y:S04]  /*4f7e0*/  STL.64 [R1+0x338], R22 ;  /* 0x0003381601007387 */ /* 0x0001e80000100a00 */
[----:B0-----:R-:W3:Y:S01]  /*4f7f0*/  LDL.LU.64 R22, [R1+0x2cd0] ;  /* 0x002cd00001167983 */ /* 0x001ee20000300a00 */
[----:B----4-:R-:W-:Y:S03]  /*4f800*/  HMMA.16816.F32.BF16 R4, R12, R4, R16 ;  /* 0x000000040c04723c */ /* 0x010fe60000041810 */
[----:B------:R-:W4:Y:S04]  /*4f810*/  LDL.LU.64 R20, [R1+0x2cc8] ;  /* 0x002cc80001147983 */ /* 0x000f280000300a00 */
[----:B---3--:R-:W-:-:S02]  /*4f820*/  IMAD.MOV.U32 R16, RZ, RZ, R23 ;  /* 0x000000ffff107224 */ /* 0x008fc400078e0017 */
[----:B------:R-:W3:-:S14]  /*4f830*/  LDL.LU R23, [R1+0x2cc0] ;  /* 0x002cc00001177983 */ /* 0x000edc0000300800 */
[----:B------:R-:W-:Y:S04]  /*4f840*/  STL.64 [R1+0x320], R4 ;  /* 0x0003200401007387 */ /* 0x000fe80000100a00 */
[----:B------:R2:W-:Y:S02]  /*4f850*/  STL.64 [R1+0x328], R6 ;  /* 0x0003280601007387 */ /* 0x0005e40000100a00 */
[----:B--2---:R-:W-:Y:S01]  /*4f860*/  HMMA.16816.F32.BF16 R4, R12, R8, R24 ;  /* 0x000000080c04723c */ /* 0x004fe20000041818 */
[----:B------:R-:W-:Y:S02]  /*4f870*/  IMAD.MOV.U32 R17, RZ, RZ, R22 ;  /* 0x000000ffff117224 */ /* 0x000fe400078e0016 */
[----:B------:R-:W2:Y:S04]  /*4f880*/  LDL.LU R22, [R1+0x2cbc] ;  /* 0x002cbc0001167983 */ /* 0x000ea80000300800 */
[----:B------:R-:W-:-:S15]  /*4f890*/  STL.64 [R1+0x2b60], R16 ;  /* 0x002b601001007387 */ /* 0x000fde0000100a00 */
[----:B------:R-:W-:-:S01]  /*4f8a0*/  NOP ;  /* 0x0000000000007918 */ /* 0x000fc20000000000 */
[----:B------:R-:W-:Y:S04]  /*4f8b0*/  STL.64 [R1+0x310], R4 ;  /* 0x0003100401007387 */ /* 0x000fe80000100a00 */
[----:B------:R-:W-:Y:S04]  /*4f8c0*/  STL.64 [R1+0x318], R6 ;  /* 0x0003180601007387 */ /* 0x000fe80000100a00 */
[----:B------:R-:W4:Y:S04]  /*4f8d0*/  LDL.LU R8, [R1+0x80] ;  /* 0x0000800001087983 */ /* 0x000f280000300800 */
[----:B------:R-:W4:Y:S04]  /*4f8e0*/  LDL.LU R9, [R1+0x84] ;  /* 0x0000840001097983 */ /* 0x000f280000300800 */
[----:B----4-:R0:W-:Y:S04]  /*4f8f0*/  STL.64 [R1+0x2bc0], R8 ;  /* 0x002bc00801007387 */ /* 0x0101e80000100a00 */
[----:B0-----:R-:W4:Y:S04]  /*4f900*/  LDL.LU R8, [R1+0xa0] ;  /* 0x0000a00001087983 */ /* 0x001f280000300800 */
[----:B------:R-:W4:Y:S01]  /*4f910*/  LDL.LU R9, [R1+0xa4] ;  /* 0x0000a40001097983 */ /* 0x000f220000300800 */
[----:B------:R-:W-:-:S02]  /*4f920*/  IMAD.MOV.U32 R16, RZ, RZ, R21 ;  /* 0x000000ffff107224 */ /* 0x000fc400078e0015 */
[----:B------:R-:W-:Y:S01]  /*4f930*/  IMAD.MOV.U32 R17, RZ, RZ, R20 ;  /* 0x000000ffff117224 */ /* 0x000fe200078e0014 */
[----:B----4-:R0:W-:Y:S04]  /*4f940*/  STL.64 [R1+0x2bd0], R8 ;  /* 0x002bd00801007387 */ /* 0x0101e80000100a00 */
[----:B0-----:R-:W4:Y:S04]  /*4f950*/  LDL.LU R8, [R1+0xb0] ;  /* 0x0000b00001087983 */ /* 0x001f280000300800 */
[----:B------:R-:W4:Y:S01]  /*4f960*/  LDL.LU R9, [R1+0xb4] ;  /* 0x0000b40001097983 */ /* 0x000f220000300800 */
[----:B------:R-:W-:-:S03]  /*4f970*/  IMAD.MOV.U32 R21, RZ, RZ, R0 ;  /* 0x000000ffff157224 */ /* 0x000fc600078e0000 */
[----:B----4-:R0:W-:Y:S04]  /*4f980*/  STL.64 [R1+0x2be8], R8 ;  /* 0x002be80801007387 */ /* 0x0101e80000100a00 */
[----:B------:R-:W-:Y:S04]  /*4f990*/  STL.64 [R1+0x2b80], R16 ;  /* 0x002b801001007387 */ /* 0x000fe80000100a00 */
[----:B------:R-:W4:Y:S04]  /*4f9a0*/  LDL.LU R20, [R1+0x40] ;  /* 0x0000400001147983 */ /* 0x000f280000300800 */
[----:B------:R-:W3:Y:S04]  /*4f9b0*/  LDL.LU R0, [R1+0x2cb8] ;  /* 0x002cb80001007983 */ /* 0x000ee80000300800 */
[----:B0-----:R-:W2:Y:S04]  /*4f9c0*/  LDL.LU R8, [R1+0xc0] ;  /* 0x0000c00001087983 */ /* 0x001ea80000300800 */
[----:B------:R-:W2:Y:S04]  /*4f9d0*/  LDL.LU R9, [R1+0xc4] ;  /* 0x0000c40001097983 */ /* 0x000ea80000300800 */
[----:B--2---:R0:W-:Y:S04]  /*4f9e0*/  STL.64 [R1+0x2c00], R8 ;  /* 0x002c000801007387 */ /* 0x0041e80000100a00 */
[----:B------:R-:W2:Y:S04]  /*4f9f0*/  LDL.LU R4, [R1+0x60] ;  /* 0x0000600001047983 */ /* 0x000ea80000300800 */
[----:B------:R-:W2:Y:S04]  /*4fa00*/  LDL.LU R5, [R1+0x64] ;  /* 0x0000640001057983 */ /* 0x000ea80000300800 */
[----:B0-----:R-:W4:Y:S04]  /*4fa10*/  LDL.LU R8, [R1+0xd0] ;  /* 0x0000d00001087983 */ /* 0x001f280000300800 */
[----:B------:R-:W4:Y:S01]  /*4fa20*/  LDL.LU R9, [R1+0xd4] ;  /* 0x0000d40001097983 */ /* 0x000f220000300800 */
[----:B------:R-:W-:-:S02]  /*4fa30*/  IMAD.MOV.U32 R24, RZ, RZ, R3 ;  /* 0x000000ffff187224 */ /* 0x000fc400078e0003 */
[----:B------:R-:W-:Y:S01]  /*4fa40*/  IMAD.MOV.U32 R25, RZ, RZ, R2 ;  /* 0x000000ffff197224 */ /* 0x000fe200078e0002 */
[----:B----4-:R0:W-:Y:S04]  /*4fa50*/  STL.64 [R1+0x2c18], R8 ;  /* 0x002c180801007387 */ /* 0x0101e80000100a00 */
[----:B--2---:R3:W-:Y:S04]  /*4fa60*/  STL.64 [R1+0x2ba8], R4 ;  /* 0x002ba80401007387 */ /* 0x0047e80000100a00 */
[----:B------:R1:W-:Y:S04]  /*4fa70*/  STL.64 [R1+0x2b88], R20 ;  /* 0x002b881401007387 */ /* 0x0003e80000100a00 */
[----:B------:R-:W2:Y:S04]  /*4fa80*/  LDL.LU R3, [R1+0x2cb4] ;  /* 0x002cb40001037983 */ /* 0x000ea80000300800 */
[----:B------:R-:W4:Y:S04]  /*4fa90*/  LDL.LU R2, [R1+0x2cb0] ;  /* 0x002cb00001027983 */ /* 0x000f280000300800 */
[----:B0-----:R-:W2:Y:S04]  /*4faa0*/  LDL.LU R8, [R1+0xe0] ;  /* 0x0000e00001087983 */ /* 0x001ea80000300800 */
[----:B------:R-:W2:Y:S01]  /*4fab0*/  LDL.LU R9, [R1+0xe4] ;  /* 0x0000e40001097983 */ /* 0x000ea20000300800 */
[----:B---3--:R-:W-:-:S03]  /*4fac0*/  IMAD.MOV.U32 R5, RZ, RZ, R0 ;  /* 0x000000ffff057224 */ /* 0x008fc600078e0000 */
[----:B--2---:R0:W-:Y:S04]  /*4fad0*/  STL.64 [R1+0x2c30], R8 ;  /* 0x002c300801007387 */ /* 0x0041e80000100a00 */
[----:B------:R-:W2:Y:S04]  /*4fae0*/  LDL.LU R4, [R1+0x70] ;  /* 0x0000700001047983 */ /* 0x000ea80000300800 */
[----:B------:R-:W3:Y:S01]  /*4faf0*/  LDL.LU R0, [R1+0x2cac] ;  /* 0x002cac0001007983 */ /* 0x000ee20000300800 */
[----:B-1----:R-:W-:Y:S02]  /*4fb00*/  IMAD.MOV.U32 R20, RZ, RZ, R22 ;  /* 0x000000ffff147224 */ /* 0x002fe400078e0016 */
[----:B------:R-:W-:-:S02]  /*4fb10*/  IMAD.MOV.U32 R21, RZ, RZ, R23 ;  /* 0x000000ffff157224 */ /* 0x000fc400078e0017 */
[----:B0-----:R-:W-:Y:S02]  /*4fb20*/  IMAD.MOV.U32 R8, RZ, RZ, R3 ;  /* 0x000000ffff087224 */ /* 0x001fe400078e0003 */
[----:B----4-:R-:W-:Y:S01]  /*4fb30*/  IMAD.MOV.U32 R9, RZ, RZ, R2 ;  /* 0x000000ffff097224 */ /* 0x010fe200078e0002 */
[----:B------:R-:W4:Y:S04]  /*4fb40*/  LDL.LU R3, [R1+0x2ca8] ;  /* 0x002ca80001037983 */ /* 0x000f280000300800 */
[----:B------:R-:W4:Y:S04]  /*4fb50*/  LDL.LU R2, [R1+0x2ca4] ;  /* 0x002ca40001027983 */ /* 0x000f280000300800 */
[----:B------:R0:W-:Y:S04]  /*4fb60*/  STL.64 [R1+0x2c48], R8 ;  /* 0x002c480801007387 */ /* 0x0001e80000100a00 */
[----:B--2---:R-:W-:Y:S04]  /*4fb70*/  STL.64 [R1+0x2bc8], R4 ;  /* 0x002bc80401007387 */ /* 0x004fe80000100a00 */
[----:B------:R-:W2:Y:S04]  /*4fb80*/  LDL.LU R22, [R1+0x2ca0] ;  /* 0x002ca00001167983 */ /* 0x000ea80000300800 */
[----:B------:R-:W2:Y:S04]  /*4fb90*/  LDL.LU R23, [R1+0x2c9c] ;  /* 0x002c9c0001177983 */ /* 0x000ea80000300800 */
[----:B0-----:R-:W4:Y:S01]  /*4fba0*/  LDL.LU R8, [R1+0x100] ;  /* 0x0001000001087983 */ /* 0x001f220000300800 */
[----:B---3--:R-:W-:-:S03]  /*4fbb0*/  IMAD.MOV.U32 R9, RZ, RZ, R0 ;  /* 0x000000ffff097224 */ /* 0x008fc600078e0000 */
[----:B------:R-:W3:Y:S04]  /*4fbc0*/  LDL.LU R0, [R1+0x2c98] ;  /* 0x002c980001007983 */ /* 0x000ee80000300800 */
[----:B----4-:R0:W-:Y:S02]  /*4fbd0*/  STL.64 [R1+0x2c60], R8 ;  /* 0x002c600801007387 */ /* 0x0101e40000100a00 */
[----:B0-----:R-:W-:Y:S02]  /*4fbe0*/  IMAD.MOV.U32 R8, RZ, RZ, R2 ;  /* 0x000000ffff087224 */ /* 0x001fe400078e0002 */
[----:B------:R-:W-:Y:S01]  /*4fbf0*/  IMAD.MOV.U32 R9, RZ, RZ, R3 ;  /* 0x000000ffff097224 */ /* 0x000fe200078e0003 */
[----:B------:R-:W4:Y:S04]  /*4fc00*/  LDL.LU R2, [R1+0x2c94] ;  /* 0x002c940001027983 */ /* 0x000f280000300800 */
[----:B------:R-:W3:Y:S04]  /*4fc10*/  LDL.LU R3, [R1+0x2c90] ;  /* 0x002c900001037983 */ /* 0x000ee80000300800 */
[----:B------:R0:W-:Y:S04]  /*4fc20*/  STL.64 [R1+0x2c78], R8 ;  /* 0x002c780801007387 */ /* 0x0001e80000100a00 */
[----:B0-----:R-:W2:Y:S04]  /*4fc30*/  LDL.LU R8, [R1+0x120] ;  /* 0x0001200001087983 */ /* 0x001ea80000300800 */
[----:B------:R-:W2:Y:S04]  /*4fc40*/  LDL.LU R9, [R1+0x124] ;  /* 0x0001240001097983 */ /* 0x000ea80000300800 */
[----:B------:R-:W4:Y:S04]  /*4fc50*/  LDL.LU.64 R4, [R1+0x6b0] ;  /* 0x0006b00001047983 */ /* 0x000f280000300a00 */
[----:B------:R-:W3:Y:S04]  /*4fc60*/  LDL.LU.64 R6, [R1+0x6b8] ;  /* 0x0006b80001067983 */ /* 0x000ee80000300a00 */
[----:B---3--:R-:W-:Y:S04]  /*4fc70*/  STL.64 [R1+0x2be0], R6 ;  /* 0x002be00601007387 */ /* 0x008fe80000100a00 */
[----:B----4-:R0:W-:Y:S04]  /*4fc80*/  STL.64 [R1+0x2bd8], R4 ;  /* 0x002bd80401007387 */ /* 0x0101e80000100a00 */
[----:B0-----:R-:W3:Y:S04]  /*4fc90*/  LDL.LU.64 R4, [R1+0x6c0] ;  /* 0x0006c00001047983 */ /* 0x001ee80000300a00 */
[----:B------:R-:W4:Y:S04]  /*4fca0*/  LDL.LU.64 R6, [R1+0x6c8] ;  /* 0x0006c80001067983 */ /* 0x000f280000300a00 */
[----:B----4-:R-:W-:Y:S04]  /*4fcb0*/  STL.64 [R1+0x2bf8], R6 ;  /* 0x002bf80601007387 */ /* 0x010fe80000100a00 */
[----:B---3--:R0:W-:Y:S04]  /*4fcc0*/  STL.64 [R1+0x2bf0], R4 ;  /* 0x002bf00401007387 */ /* 0x0081e80000100a00 */
        /* <DEDUP_REMOVED lines=24> */
[----:B0-----:R-:W2:Y:S04]  /*4fe50*/  LDL.LU.64 R4, [R1+0x7e0] ;  /* 0x0007e00001047983 */ /* 0x001ea80000300a00 */
[----:B------:R-:W2:Y:S04]  /*4fe60*/  LDL.LU.64 R6, [R1+0x7e8] ;  /* 0x0007e80001067983 */ /* 0x000ea80000300a00 */
[----:B------:R-:W3:Y:S04]  /*4fe70*/  LDL.LU.64 R16, [R1+0x690] ;  /* 0x0006900001107983 */ /* 0x000ee80000300a00 */
[----:B------:R-:W3:Y:S04]  /*4fe80*/  LDL.LU.64 R18, [R1+0x698] ;  /* 0x0006980001127983 */ /* 0x000ee80000300a00 */
[----:B------:R-:W-:Y:S04]  /*4fe90*/  STL.64 [R1+0x2ba0], R20 ;  /* 0x002ba01401007387 */ /* 0x000fe80000100a00 */
[----:B------:R0:W-:Y:S04]  /*4fea0*/  STL.64 [R1+0x2b58], R24 ;  /* 0x002b581801007387 */ /* 0x0001e80000100a00 */
[----:B0-----:R-:W4:Y:S04]  /*4feb0*/  LDL.LU.64 R24, [R1+0x6a0] ;  /* 0x0006a00001187983 */ /* 0x001f280000300a00 */
[----:B------:R-:W4:Y:S01]  /*4fec0*/  LDL.LU.64 R26, [R1+0x6a8] ;  /* 0x0006a800011a7983 */ /* 0x000f220000300a00 */
[----:B--2---:R-:W-:Y:S03]  /*4fed0*/  HMMA.16816.F32.BF16 R8, R12, R8, R4 ;  /* 0x000000080c08723c */ /* 0x004fe60000041804 */
[----:B------:R-:W2:Y:S04]  /*4fee0*/  LDL.LU.64 R6, [R1+0x2c88] ;  /* 0x002c880001067983 */ /* 0x000ea80000300a00 */
[----:B------:R-:W2:-:S15]  /*4fef0*/  LDL.LU.64 R4, [R1+0x2c80] ;  /* 0x002c800001047983 */ /* 0x000e9e0000300a00 */
[----:B------:R-:W-:-:S01]  /*4ff00*/  NOP ;  /* 0x0000000000007918 */ /* 0x000fc20000000000 */
        /* <DEDUP_REMOVED lines=51> */
[----:B0-----:R-:W2:Y:S01]  /*50240*/  LDL.LU.64 R8, [R1+0x2bd0] ;  /* 0x002bd00001087983 */ /* 0x001ea20000300a00 */
[----:B------:R-:W-:Y:S02]  /*50250*/  IMAD.MOV.U32 R20, RZ, RZ, R23 ;  /* 0x000000ffff147224 */ /* 0x000fe400078e0017 */
[----:B------:R-:W-:-:S07]  /*50260*/  IMAD.MOV.U32 R21, RZ, RZ, R22 ;  /* 0x000000ffff157224 */ /* 0x000fce00078e0016 */
[C---:B----4-:R-:W-:Y:S06]  /*50270*/  HMMA.16816.F32.BF16 R24, R12.reuse, R20, R24 ;  /* 0x000000140c18723c */ /* 0x050fec0000041818 */
[----:B--2---:R-:W-:Y:S01]  /*50280*/  HMMA.16816.F32.BF16 R8, R12, R8, R4 ;  /* 0x000000080c08723c */ /* 0x004fe20000041804 */
[----:B------:R-:W2:-:S15]  /*50290*/  LDL.LU.64 R4, [R1+0x2bc8] ;  /* 0x002bc80001047983 */ /* 0x000e9e0000300a00 */
[----:B------:R-:W-:-:S07]  /*502a0*/  NOP ;  /* 0x0000000000007918 */ /* 0x000fce0000000000 */
[----:B------:R0:W-:Y:S04]  /*502b0*/  STL.64 [R1+0x280], R8 ;  /* 0x0002800801007387 */ /* 0x0001e80000100a00 */
[----:B------:R3:W-:Y:S04]  /*502c0*/  STL.64 [R1+0x288], R10 ;  /* 0x0002880a01007387 */ /* 0x0007e80000100a00 */
[----:B0-----:R-:W3:Y:S04]  /*502d0*/  LDL.LU.64 R8, [R1+0x2bc0] ;  /* 0x002bc00001087983 */ /* 0x001ee80000300a00 */
[----:B------:R-:W4:Y:S04]  /*502e0*/  LDL.LU.64 R20, [R1+0x670] ;  /* 0x0006700001147983 */ /* 0x000f280000300a00 */
[----:B------:R-:W2:Y:S04]  /*502f0*/  LDL.LU.64 R22, [R1+0x678] ;  /* 0x0006780001167983 */ /* 0x000ea80000300a00 */
[----:B------:R-:W-:Y:S04]  /*50300*/  STL.64 [R1+0x270], R24 ;  /* 0x0002701801007387 */ /* 0x000fe80000100a00 */
[----:B------:R-:W-:Y:S04]  /*50310*/  STL.64 [R1+0x278], R26 ;  /* 0x0002781a01007387 */ /* 0x000fe80000100a00 */
[----:B--2---:R-:W-:Y:S04]  /*50320*/  STL.64 [R1+0x2bb8], R22 ;  /* 0x002bb81601007387 */ /* 0x004fe80000100a00 */
[----:B----4-:R0:W-:Y:S01]  /*50330*/  STL.64 [R1+0x2bb0], R20 ;  /* 0x002bb01401007387 */ /* 0x0101e20000100a00 */
[C---:B---3--:R-:W-:Y:S03]  /*50340*/  HMMA.16816.F32.BF16 R8, R12.reuse, R8, R16 ;  /* 0x000000080c08723c */ /* 0x048fe60000041810 */
[----:B0-----:R-:W2:Y:S04]  /*50350*/  LDL.LU.64 R20, [R1+0x680] ;  /* 0x0006800001147983 */ /* 0x001ea80000300a00 */
[----:B------:R-:W2:Y:S04]  /*50360*/  LDL.LU.64 R22, [R1+0x688] ;  /* 0x0006880001167983 */ /* 0x000ea80000300a00 */
[----:B------:R-:W3:Y:S04]  /*50370*/  LDL.LU.64 R16, [R1+0x650] ;  /* 0x0006500001107983 */ /* 0x000ee80000300a00 */
[----:B------:R-:W4:Y:S08]  /*50380*/  LDL.LU.64 R18, [R1+0x658] ;  /* 0x0006580001127983 */ /* 0x000f300000300a00 */
[----:B------:R-:W-:Y:S04]  /*50390*/  STL.64 [R1+0x260], R8 ;  /* 0x0002600801007387 */ /* 0x000fe80000100a00 */
[----:B------:R-:W-:Y:S04]  /*503a0*/  STL.64 [R1+0x268], R10 ;  /* 0x0002680a01007387 */ /* 0x000fe80000100a00 */
[----:B----4-:R-:W-:Y:S04]  /*503b0*/  STL.64 [R1+0x2b98], R18 ;  /* 0x002b981201007387 */ /* 0x010fe80000100a00 */
[----:B---3--:R0:W-:Y:S04]  /*503c0*/  STL.64 [R1+0x2b90], R16 ;  /* 0x002b901001007387 */ /* 0x0081e80000100a00 */
[----:B0-----:R-:W3:Y:S04]  /*503d0*/  LDL.LU.64 R16, [R1+0x660] ;  /* 0x0006600001107983 */ /* 0x001ee80000300a00 */
[----:B------:R-:W3:Y:S04]  /*503e0*/  LDL.LU.64 R18, [R1+0x668] ;  /* 0x0006680001127983 */ /* 0x000ee80000300a00 */
[----:B------:R-:W4:Y:S04]  /*503f0*/  LDL.LU.64 R8, [R1+0x640] ;  /* 0x0006400001087983 */ /* 0x000f280000300a00 */
[----:B------:R-:W4:Y:S04]  /*50400*/  LDL.LU.64 R10, [R1+0x648] ;  /* 0x00064800010a7983 */ /* 0x000f280000300a00 */
[----:B------:R-:W3:Y:S04]  /*50410*/  LDL.LU.64 R24, [R1+0x620] ;  /* 0x0006200001187983 */ /* 0x000ee80000300a00 */
[----:B------:R-:W4:Y:S01]  /*50420*/  LDL.LU.64 R26, [R1+0x628] ;  /* 0x00062800011a7983 */ /* 0x000f220000300a00 */
[C---:B--2---:R-:W-:Y:S03]  /*50430*/  HMMA.16816.F32.BF16 R4, R12.reuse, R4, R20 ;  /* 0x000000040c04723c */ /* 0x044fe60000041814 */
[----:B----4-:R-:W-:Y:S04]  /*50440*/  STL.64 [R1+0x2b70], R26 ;  /* 0x002b701a01007387 */ /* 0x010fe80000100a00 */
[----:B---3--:R0:W-:Y:S04]  /*50450*/  STL.64 [R1+0x2b68], R24 ;  /* 0x002b681801007387 */ /* 0x0081e80000100a00 */
[----:B0-----:R-:W2:Y:S04]  /*50460*/  LDL.LU.64 R24, [R1+0x630] ;  /* 0x0006300001187983 */ /* 0x001ea80000300a00 */
[----:B------:R-:W2:Y:S04]  /*50470*/  LDL.LU.64 R26, [R1+0x638] ;  /* 0x00063800011a7983 */ /* 0x000ea80000300a00 */
[----:B------:R-:W3:Y:S04]  /*50480*/  LDL.LU.64 R22, [R1+0x2bb8] ;  /* 0x002bb80001167983 */ /* 0x000ee80000300a00 */
[----:B------:R-:W3:Y:S04]  /*50490*/  LDL.LU.64 R20, [R1+0x2bb0] ;  /* 0x002bb00001147983 */ /* 0x000ee80000300a00 */
[----:B------:R0:W-:Y:S04]  /*504a0*/  STL.64 [R1+0x250], R4 ;  /* 0x0002500401007387 */ /* 0x0001e80000100a00 */
[----:B------:R3:W-:Y:S04]  /*504b0*/  STL.64 [R1+0x258], R6 ;  /* 0x0002580601007387 */ /* 0x0007e80000100a00 */
[----:B0-----:R-:W3:Y:S02]  /*504c0*/  LDL.LU.64 R4, [R1+0x2ba8] ;  /* 0x002ba80001047983 */ /* 0x001ee40000300a00 */
[----:B---3--:R-:W-:Y:S02]  /*504d0*/  HMMA.16816.F32.BF16 R4, R12, R4, R20 ;  /* 0x000000040c04723c */ /* 0x008fe40000041814 */
[----:B------:R-:W3:-:S15]  /*504e0*/  LDL.LU.64 R20, [R1+0x2ba0] ;  /* 0x002ba00001147983 */ /* 0x000ede0000300a00 */
[----:B------:R-:W-:-:S06]  /*504f0*/  NOP ;  /* 0x0000000000007918 */ /* 0x000fcc0000000000 */
[----:B------:R0:W-:Y:S04]  /*50500*/  STL.64 [R1+0x240], R4 ;  /* 0x0002400401007387 */ /* 0x0001e80000100a00 */
[----:B------:R1:W-:Y:S04]  /*50510*/  STL.64 [R1+0x248], R6 ;  /* 0x0002480601007387 */ /* 0x0003e80000100a00 */
[----:B0-----:R-:W4:Y:S04]  /*50520*/  LDL.LU.64 R4, [R1+0x600] ;  /* 0x0006000001047983 */ /* 0x001f280000300a00 */
[----:B-1----:R-:W2:Y:S01]  /*50530*/  LDL.LU.64 R6, [R1+0x608] ;  /* 0x0006080001067983 */ /* 0x002ea20000300a00 */
[C---:B---3--:R-:W-:Y:S03]  /*50540*/  HMMA.16816.F32.BF16 R20, R12.reuse, R20, R16 ;  /* 0x000000140c14723c */ /* 0x048fe60000041810 */
[----:B--2---:R-:W-:Y:S04]  /*50550*/  STL.64 [R1+0x2b48], R6 ;  /* 0x002b480601007387 */ /* 0x004fe80000100a00 */
[----:B----4-:R0:W-:Y:S04]  /*50560*/  STL.64 [R1+0x2b40], R4 ;  /* 0x002b400401007387 */ /* 0x0101e80000100a00 */
        /* <DEDUP_REMOVED lines=12> */
[----:B0-----:R-:W1:Y:S01]  /*50630*/  LDL.LU.64 R20, [R1+0x2b78] ;  /* 0x002b780001147983 */ /* 0x001e620000300a00 */
[C---:B---3--:R-:W-:Y:S06]  /*50640*/  HMMA.16816.F32.BF16 R16, R12.reuse, R16, R24 ;  /* 0x000000100c10723c */ /* 0x048fec0000041818 */
[----:B-1----:R-:W-:Y:S01]  /*50650*/  HMMA.16816.F32.BF16 R20, R12, R20, R8 ;  /* 0x000000140c14723c */ /* 0x002fe20000041808 */
[----:B------:R-:W3:Y:S04]  /*50660*/  LDL.LU.64 R8, [R1+0x5f0] ;  /* 0x0005f00001087983 */ /* 0x000ee80000300a00 */
[----:B------:R-:W3:-:S15]  /*50670*/  LDL.LU.64 R10, [R1+0x5f8] ;  /* 0x0005f800010a7983 */ /* 0x000ede0000300a00 */
[----:B------:R-:W-:-:S03]  /*50680*/  NOP ;  /* 0x0000000000007918 */ /* 0x000fc60000000000 */
[----:B------:R0:W-:Y:S04]  /*50690*/  STL.64 [R1+0x210], R20 ;  /* 0x0002101401007387 */ /* 0x0001e80000100a00 */
[----:B------:R1:W-:Y:S04]  /*506a0*/  STL.64 [R1+0x218], R22 ;  /* 0x0002181601007387 */ /* 0x0003e80000100a00 */
[----:B0-----:R-:W4:Y:S04]  /*506b0*/  LDL.LU.64 R20, [R1+0x5d0] ;  /* 0x0005d00001147983 */ /* 0x001f280000300a00 */
[----:B-1----:R-:W4:Y:S04]  /*506c0*/  LDL.LU.64 R22, [R1+0x5d8] ;  /* 0x0005d80001167983 */ /* 0x002f280000300a00 */
        /* <DEDUP_REMOVED lines=8> */
[----:B------:R0:W-:Y:S04]  /*50750*/  STL.64 [R1+0x1f0], R16 ;  /* 0x0001f01001007387 */ /* 0x0001e80000100a00 */
[----:B------:R1:W-:Y:S04]  /*50760*/  STL.64 [R1+0x1f8], R18 ;  /* 0x0001f81201007387 */ /* 0x0003e80000100a00 */
[----:B0-----:R-:W3:Y:S04]  /*50770*/  LDL.LU.64 R16, [R1+0x5b0] ;  /* 0x0005b00001107983 */ /* 0x001ee80000300a00 */
[----:B-1----:R-:W4:Y:S01]  /*50780*/  LDL.LU.64 R18, [R1+0x5b8] ;  /* 0x0005b80001127983 */ /* 0x002f220000300a00 */
[----:B--2---:R-:W-:Y:S03]  /*50790*/  HMMA.16816.F32.BF16 R24, R12, R24, R4 ;  /* 0x000000180c18723c */ /* 0x004fe60000041804 */
[----:B----4-:R-:W-:Y:S04]  /*507a0*/  STL.64 [R1+0x2b00], R18 ;  /* 0x002b001201007387 */ /* 0x010fe80000100a00 */
[----:B---3--:R0:W-:Y:S02]  /*507b0*/  STL.64 [R1+0x2af8], R16 ;  /* 0x002af81001007387 */ /* 0x0081e40000100a00 */
[----:B0-----:R-:W-:-:S02]  /*507c0*/  IMAD.MOV.U32 R16, RZ, RZ, R28 ;  /* 0x000000ffff107224 */ /* 0x001fc400078e001c */
[----:B------:R-:W-:Y:S01]  /*507d0*/  IMAD.MOV.U32 R17, RZ, RZ, R29 ;  /* 0x000000ffff117224 */ /* 0x000fe200078e001d */
[----:B------:R-:W2:Y:S04]  /*507e0*/  LDL.LU R28, [R1+0x2b54] ;  /* 0x002b5400011c7983 */ /* 0x000ea80000300800 */
[----:B------:R-:W3:Y:S04]  /*507f0*/  LDL.LU R29, [R1+0x2b50] ;  /* 0x002b5000011d7983 */ /* 0x000ee80000300800 */
[----:B------:R-:W4:Y:S04]  /*50800*/  LDL.LU.64 R6, [R1+0x2b48] ;  /* 0x002b480001067983 */ /* 0x000f280000300a00 */
[----:B------:R-:W4:Y:S04]  /*50810*/  LDL.LU.64 R4, [R1+0x2b40] ;  /* 0x002b400001047983 */ /* 0x000f280000300a00 */
[----:B------:R-:W-:Y:S04]  /*50820*/  STL.64 [R1+0x1e0], R24 ;  /* 0x0001e01801007387 */ /* 0x000fe80000100a00 */
[----:B------:R0:W-:Y:S04]  /*50830*/  STL.64 [R1+0x1e8], R26 ;  /* 0x0001e81a01007387 */ /* 0x0001e80000100a00 */
[----:B0-----:R-:W2:Y:S04]  /*50840*/  LDL.LU.64 R26, [R1+0x2b38] ;  /* 0x002b3800011a7983 */ /* 0x001ea80000300a00 */
[----:B------:R-:W4:Y:S02]  /*50850*/  LDL.LU.64 R24, [R1+0x2b30] ;  /* 0x002b300001187983 */ /* 0x000f240000300a00 */
[----:B----4-:R-:W-:-:S15]  /*50860*/  HMMA.16816.F32.BF16 R4, R12, R24, R4 ;  /* 0x000000180c04723c */ /* 0x010fde0000041804 */
[----:B------:R-:W-:-:S08]  /*50870*/  NOP ;  /* 0x0000000000007918 */ /* 0x000fd00000000000 */
[----:B------:R-:W-:Y:S04]  /*50880*/  STL.64 [R1+0x1d0], R4 ;  /* 0x0001d00401007387 */ /* 0x000fe80000100a00 */
[----:B------:R0:W-:Y:S04]  /*50890*/  STL.64 [R1+0x1d8], R6 ;  /* 0x0001d80601007387 */ /* 0x0001e80000100a00 */
[----:B0-----:R-:W4:Y:S04]  /*508a0*/  LDL.LU.64 R6, [R1+0x2b28] ;  /* 0x002b280001067983 */ /* 0x001f280000300a00 */
[----:B------:R-:W3:Y:S04]  /*508b0*/  LDL.LU.64 R4, [R1+0x2b20] ;  /* 0x002b200001047983 */ /* 0x000ee80000300a00 */
[----:B--2---:R0:W-:Y:S04]  /*508c0*/  STL.64 [R1+0x29a0], R26 ;  /* 0x0029a01a01007387 */ /* 0x0041e80000100a00 */
[----:B0-----:R-:W2:Y:S01]  /*508d0*/  LDL.LU.64 R26, [R1+0x1a8] ;  /* 0x0001a800011a7983 */ /* 0x001ea20000300a00 */
[----:B---3--:R-:W-:Y:S03]  /*508e0*/  HMMA.16816.F32.BF16 R8, R12, R4, R8 ;  /* 0x000000040c08723c */ /* 0x008fe60000041808 */
[----:B--2---:R0:W-:Y:S04]  /*508f0*/  STL.64 [R1+0x2b08], R26 ;  /* 0x002b081a01007387 */ /* 0x0041e80000100a00 */
[----:B------:R-:W2:Y:S04]  /*50900*/  LDL.LU.64 R24, [R1+0x5c0] ;  /* 0x0005c00001187983 */ /* 0x000ea80000300a00 */
[----:B0-----:R-:W2:-:S12]  /*50910*/  LDL.LU.64 R26, [R1+0x5c8] ;  /* 0x0005c800011a7983 */ /* 0x001e980000300a00 */
[----:B------:R-:W-:Y:S04]  /*50920*/  STL.64 [R1+0x1c0], R8 ;  /* 0x0001c00801007387 */ /* 0x000fe80000100a00 */
[----:B------:R0:W-:Y:S04]  /*50930*/  STL.64 [R1+0x1c8], R10 ;  /* 0x0001c80a01007387 */ /* 0x0001e80000100a00 */
[----:B0-----:R-:W3:Y:S04]  /*50940*/  LDL.LU.64 R10, [R1+0x2b18] ;  /* 0x002b1800010a7983 */ /* 0x001ee80000300a00 */
[----:B------:R-:W4:Y:S02]  /*50950*/  LDL.LU.64 R8, [R1+0x2b10] ;  /* 0x002b100001087983 */ /* 0x000f240000300a00 */
[----:B----4-:R-:W-:Y:S02]  /*50960*/  HMMA.16816.F32.BF16 R20, R12, R8, R20 ;  /* 0x000000080c14723c */ /* 0x010fe40000041814 */
[----:B------:R-:W4:-:S15]  /*50970*/  LDL R9, [R1+0x5e8] ;  /* 0x0005e80001097983 */ /* 0x000f1e0000100800 */
[----:B------:R-:W-:-:S06]  /*50980*/  NOP ;  /* 0x0000000000007918 */ /* 0x000fcc0000000000 */
[----:B------:R-:W-:Y:S04]  /*50990*/  STL.64 [R1+0x1b0], R20 ;  /* 0x0001b01401007387 */ /* 0x000fe80000100a00 */
[----:B------:R-:W-:Y:S01]  /*509a0*/  STL.64 [R1+0x1b8], R22 ;  /* 0x0001b81601007387 */ /* 0x000fe20000100a00 */
[----:B--2---:R-:W-:-:S15]  /*509b0*/  HMMA.16816.F32.BF16 R16, R12, R16, R24 ;  /* 0x000000100c10723c */ /* 0x004fde0000041818 */
[----:B------:R-:W-:-:S09]  /*509c0*/  NOP ;  /* 0x0000000000007918 */ /* 0x000fd20000000000 */
[----:B------:R-:W-:Y:S01]  /*509d0*/  IMAD.MOV.U32 R5, RZ, RZ, R19 ;  /* 0x000000ffff057224 */ /* 0x000fe200078e0013 */
[----:B----4-:R-:W0:Y:S04]  /*509e0*/  LDSM.16.MT88.4 R20, [R9+UR5+0x10400] ;  /* 0x010400050914783b */ /* 0x010e280008004200 */
[----:B0-----:R-:W-:Y:S04]  /*509f0*/  STL.64 [R1+0x2938], R22 ;  /* 0x0029381601007387 */ /* 0x001fe80000100a00 */
[----:B------:R0:W-:Y:S04]  /*50a00*/  STL.64 [R1+0x2930], R20 ;  /* 0x0029301401007387 */ /* 0x0001e80000100a00 */
[----:B0-----:R-:W2:Y:S04]  /*50a10*/  LDL.LU.64 R20, [R1+0x3a0] ;  /* 0x0003a00001147983 */ /* 0x001ea80000300a00 */
[----:B------:R-:W4:Y:S04]  /*50a20*/  LDL.LU.64 R22, [R1+0x3a8] ;  /* 0x0003a80001167983 */ /* 0x000f280000300a00 */
[----:B------:R-:W-:Y:S04]  /*50a30*/  STL [R1+0x25f0], R9 ;  /* 0x0025f00901007387 */ /* 0x000fe80000100800 */
[----:B------:R-:W3:Y:S04]  /*50a40*/  LDL.LU.64 R26, [R1+0x2b08] ;  /* 0x002b0800011a7983 */ /* 0x000ee80000300a00 */
[----:B------:R-:W-:Y:S04]  /*50a50*/  STL.64 [R1+0x5d0], R16 ;  /* 0x0005d01001007387 */ /* 0x000fe80000100a00 */
[----:B------:R0:W-:Y:S04]  /*50a60*/  STL [R1+0x5d8], R18 ;  /* 0x0005d81201007387 */ /* 0x0001e80000100800 */
[----:B0-----:R-:W2:Y:S04]  /*50a70*/  LDL.LU.64 R18, [R1+0x2b00] ;  /* 0x002b000001127983 */ /* 0x001ea80000300a00 */
[----:B------:R-:W2:Y:S04]  /*50a80*/  LDL.LU.64 R16, [R1+0x2af8] ;  /* 0x002af80001107983 */ /* 0x000ea80000300a00 */
[----:B------:R-:W-:Y:S01]  /*50a90*/  STL [R1+0x25f4], R5 ;  /* 0x0025f40501007387 */ /* 0x000fe20000100800 */
[----:B--2---:R-:W-:Y:S03]  /*50aa0*/  HMMA.16816.F32.BF16 R12, R12, R20, R16 ;  /* 0x000000140c0c723c */ /* 0x004fe60000041810 */
[----:B------:R-:W2:Y:S04]  /*50ab0*/  LDL.LU.64 R18, [R1+0x2af0] ;  /* 0x002af00001127983 */ /* 0x000ea80000300a00 */
[----:B------:R-:W2:-:S15]  /*50ac0*/  LDL.LU.64 R16, [R1+0x2ae8] ;  /* 0x002ae80001107983 */ /* 0x000e9e0000300a00 */
[----:B------:R-:W-:-:S01]  /*50ad0*/  NOP ;  /* 0x0000000000007918 */ /* 0x000fc20000000000 */
[----:B------:R-:W-:Y:S04]  /*50ae0*/  STL.64 [R1+0x600], R12 ;  /* 0x0006000c01007387 */ /* 0x000fe80000100a00 */
[----:B------:R-:W-:Y:S04]  /*50af0*/  STL [R1+0x608], R14 ;  /* 0x0006080e01007387 */ /* 0x000fe80000100800 */
[----:B----4-:R3:W-:Y:S04]  /*50b00*/  STL.64 [R1+0x2950], R22 ;  /* 0x0029501601007387 */ /* 0x0107e80000100a00 */
[----:B------:R-:W2:Y:S04]  /*50b10*/  LDL.LU R20, [R1+0x5a0] ;  /* 0x0005a00001147983 */ /* 0x000ea80000300800 */
[----:B------:R-:W2:Y:S01]  /*50b20*/  LDL.LU R21, [R1+0x5a4] ;  /* 0x0005a40001157983 */ /* 0x000ea20000300800 */
[----:B---3--:R-:W-:-:S02]  /*50b30*/  IMAD.MOV.U32 R22, RZ, RZ, R10 ;  /* 0x000000ffff167224 */ /* 0x008fc400078e000a */
[----:B------:R-:W-:Y:S01]  /*50b40*/  IMAD.MOV.U32 R23, RZ, RZ, R11 ;  /* 0x000000ffff177224 */ /* 0x000fe200078e000b */
[----:B------:R-:W3:Y:S04]  /*50b50*/  LDL.LU R10, [R1+0x2ae4] ;  /* 0x002ae400010a7983 */ /* 0x000ee80000300800 */
[----:B------:R-:W3:Y:S01]  /*50b60*/  LDL.LU R11, [R1+0x2ae0] ;  /* 0x002ae000010b7983 */ /* 0x000ee20000300800 */
[----:B------:R-:W-:-:S03]  /*50b70*/  IMAD.MOV.U32 R9, RZ, RZ, R15 ;  /* 0x000000ffff097224 */ /* 0x000fc600078e000f */
[----:B------:R-:W4:Y:S04]  /*50b80*/  LDL.LU R14, [R1+0x188] ;  /* 0x00018800010e7983 */ /* 0x000f280000300800 */
[----:B------:R-:W4:Y:S04]  /*50b90*/  LDL.LU R15, [R1+0x18c] ;  /* 0x00018c00010f7983 */ /* 0x000f280000300800 */
[----:B------:R0:W-:Y:S01]  /*50ba0*/  STL [R1+0x25f8], R9 ;  /* 0x0025f80901007387 */ /* 0x0001e20000100800 */
[----:B------:R-:W-:Y:S02]  /*50bb0*/  IMAD.MOV.U32 R5, RZ, RZ, R27 ;  /* 0x000000ffff057224 */ /* 0x000fe400078e001b */
[----:B0-----:R-:W-:Y:S01]  /*50bc0*/  IMAD.MOV.U32 R9, RZ, RZ, R26 ;  /* 0x000000ffff097224 */ /* 0x001fe200078e001a */
[----:B--2---:R-:W-:-:S15]  /*50bd0*/  HMMA.16816.F32.BF16 R20, R16, R26, R20 ;  /* 0x0000001a1014723c */ /* 0x004fde0000041814 */
[----:B------:R-:W-:-:S08]  /*50be0*/  NOP ;  /* 0x0000000000007918 */ /* 0x000fd00000000000 */
[----:B------:R-:W-:Y:S04]  /*50bf0*/  STL.64 [R1+0x5c0], R20 ;  /* 0x0005c01401007387 */ /* 0x000fe80000100a00 */
[----:B------:R-:W-:Y:S04]  /*50c00*/  STL.64 [R1+0x5c8], R22 ;  /* 0x0005c81601007387 */ /* 0x000fe80000100a00 */
[----:B---3--:R-:W-:Y:S04]  /*50c10*/  STL.64 [R1+0x2ad0], R10 ;  /* 0x002ad00a01007387 */ /* 0x008fe80000100a00 */
[----:B------:R0:W-:Y:S04]  /*50c20*/  STL [R1+0x2acc], R9 ;  /* 0x002acc0901007387 */ /* 0x0001e80000100800 */
[----:B------:R-:W2:Y:S04]  /*50c30*/  LDL.LU R8, [R1+0x590] ;  /* 0x0005900001087983 */ /* 0x000ea80000300800 */
[----:B0-----:R-:W2:Y:S04]  /*50c40*/  LDL.LU R9, [R1+0x594] ;  /* 0x0005940001097983 */ /* 0x001ea80000300800 */
[----:B------:R-:W2:Y:S04]  /*50c50*/  LDL.LU R10, [R1+0x598] ;  /* 0x00059800010a7983 */ /* 0x000ea80000300800 */
[----:B------:R-:W2:Y:S04]  /*50c60*/  LDL.LU R11, [R1+0x59c] ;  /* 0x00059c00010b7983 */ /* 0x000ea80000300800 */
[----:B------:R0:W-:Y:S04]  /*50c70*/  STL.64 [R1+0x2ac0], R6 ;  /* 0x002ac00601007387 */ /* 0x0001e80000100a00 */
[----:B------:R-:W-:Y:S04]  /*50c80*/  STL [R1+0x2ab8], R5 ;  /* 0x002ab80501007387 */ /* 0x000fe80000100800 */
[----:B0-----:R-:W3:Y:S04]  /*50c90*/  LDL.LU.64 R6, [R1+0x178] ;  /* 0x0001780001067983 */ /* 0x001ee80000300a00 */
[----:B---3--:R0:W-:Y:S04]  /*50ca0*/  STL.64 [R1+0x2ad8], R6 ;  /* 0x002ad80601007387 */ /* 0x0081e80000100a00 */
[----:B0-----:R-:W2:Y:S04]  /*50cb0*/  LDL.LU.64 R6, [R1+0x198] ;  /* 0x0001980001067983 */ /* 0x001ea80000300a00 */
[----:B------:R-:W3:Y:S04]  /*50cc0*/  LDL.LU R20, [R1+0x560] ;  /* 0x0005600001147983 */ /* 0x000ee80000300800 */
[----:B------:R-:W3:Y:S04]  /*50cd0*/  LDL.LU R21, [R1+0x564] ;  /* 0x0005640001157983 */ /* 0x000ee80000300800 */
[----:B------:R-:W3:Y:S04]  /*50ce0*/  LDL.LU R22, [R1+0x568] ;  /* 0x0005680001167983 */ /* 0x000ee80000300800 */
[----:B------:R-:W3:Y:S04]  /*50cf0*/  LDL.LU R23, [R1+0x56c] ;  /* 0x00056c0001177983 */ /* 0x000ee80000300800 */
[----:B------:R-:W3:Y:S01]  /*50d00*/  LDL.LU.64 R26, [R1+0x168] ;  /* 0x00016800011a7983 */ /* 0x000ee20000300a00 */
[----:B--2---:R-:W-:Y:S06]  /*50d10*/  HMMA.16816.F32.BF16 R8, R16, R6, R8 ;  /* 0x000000061008723c */ /* 0x004fec0000041808 */
[----:B------:R-:W-:-:S02]  /*50d20*/  IMAD.MOV.U32 R13, RZ, RZ, R6 ;  /* 0x000000ffff0d7224 */ /* 0x000fc400078e0006 */
[----:B------:R-:W-:Y:S02]  /*50d30*/  IMAD.MOV.U32 R12, RZ, RZ, R7 ;  /* 0x000000ffff0c7224 */ /* 0x000fe400078e0007 */
[----:B------:R-:W2:-:S13]  /*50d40*/  LDL.LU.64 R6, [R1+0x2ad8] ;  /* 0x002ad80001067983 */ /* 0x000e9a0000300a00 */
[----:B------:R0:W-:Y:S04]  /*50d50*/  STL.64 [R1+0x5b0], R8 ;  /* 0x0005b00801007387 */ /* 0x0001e80000100a00 */
[----:B------:R1:W-:Y:S01]  /*50d60*/  STL [R1+0x5b8], R10 ;  /* 0x0005b80a01007387 */ /* 0x0003e20000100800 */
[----:B0-----:R-:W-:-:S03]  /*50d70*/  IMAD.MOV.U32 R8, RZ, RZ, R11 ;  /* 0x000000ffff087224 */ /* 0x001fc600078e000b */
[----:B-1----:R-:W4:Y:S04]  /*50d80*/  LDL.LU.64 R10, [R1+0x2ad0] ;  /* 0x002ad000010a7983 */ /* 0x002f280000300a00 */
[----:B------:R-:W3:Y:S04]  /*50d90*/  LDL.LU R9, [R1+0x2acc] ;  /* 0x002acc0001097983 */ /* 0x000ee80000300800 */
[----:B----4-:R-:W-:Y:S04]  /*50da0*/  STL.64 [R1+0x2978], R10 ;  /* 0x0029780a01007387 */ /* 0x010fe80000100a00 */
[----:B---3--:R0:W-:Y:S04]  /*50db0*/  STL.64 [R1+0x2970], R8 ;  /* 0x0029700801007387 */ /* 0x0081e80000100a00 */
[----:B0-----:R-:W3:Y:S04]  /*50dc0*/  LDL.LU R8, [R1+0x580] ;  /* 0x0005800001087983 */ /* 0x001ee80000300800 */
[----:B------:R-:W3:Y:S04]  /*50dd0*/  LDL.LU R9, [R1+0x584] ;  /* 0x0005840001097983 */ /* 0x000ee80000300800 */
[----:B------:R-:W3:Y:S04]  /*50de0*/  LDL.LU R10, [R1+0x588] ;  /* 0x00058800010a7983 */ /* 0x000ee80000300800 */
[----:B------:R-:W3:Y:S04]  /*50df0*/  LDL.LU R11, [R1+0x58c] ;  /* 0x00058c00010b7983 */ /* 0x000ee80000300800 */
[----:B------:R-:W-:Y:S04]  /*50e00*/  STL [R1+0x288c], R12 ;  /* 0x00288c0c01007387 */ /* 0x000fe80000100800 */
[----:B------:R-:W-:Y:S01]  /*50e10*/  STL [R1+0x2888], R13 ;  /* 0x0028880d01007387 */ /* 0x000fe20000100800 */
[----:B---3--:R-:W-:-:S15]  /*50e20*/  HMMA.16816.F32.BF16 R8, R16, R14, R8 ;  /* 0x0000000e1008723c */ /* 0x008fde0000041808 */
[----:B------:R-:W-:-:S08]  /*50e30*/  NOP ;  /* 0x0000000000007918 */ /* 0x000fd00000000000 */
[----:B------:R0:W-:Y:S04]  /*50e40*/  STL.64 [R1+0x5a0], R8 ;  /* 0x0005a00801007387 */ /* 0x0001e80000100a00 */
[----:B------:R1:W-:Y:S04]  /*50e50*/  STL.64 [R1+0x5a8], R10 ;  /* 0x0005a80a01007387 */ /* 0x0003e80000100a00 */
[----:B0-----:R-:W3:Y:S04]  /*50e60*/  LDL.LU R8, [R1+0x540] ;  /* 0x0005400001087983 */ /* 0x001ee80000300800 */
[----:B------:R-:W3:Y:S04]  /*50e70*/  LDL.LU R9, [R1+0x544] ;  /* 0x0005440001097983 */ /* 0x000ee80000300800 */
[----:B-1----:R-:W4:Y:S04]  /*50e80*/  LDL.LU R10, [R1+0x548] ;  /* 0x00054800010a7983 */ /* 0x002f280000300800 */
[----:B------:R-:W4:Y:S04]  /*50e90*/  LDL.LU R11, [R1+0x54c] ;  /* 0x00054c00010b7983 */ /* 0x000f280000300800 */
[----:B----4-:R-:W-:Y:S04]  /*50ea0*/  STL.64 [R1+0x2aa8], R10 ;  /* 0x002aa80a01007387 */ /* 0x010fe80000100a00 */
[----:B---3--:R0:W-:Y:S04]  /*50eb0*/  STL.64 [R1+0x2aa0], R8 ;  /* 0x002aa00801007387 */ /* 0x0081e80000100a00 */
[----:B0-----:R-:W3:Y:S01]  /*50ec0*/  LDL.LU R8, [R1+0x550] ;  /* 0x0005500001087983 */ /* 0x001ee20000300800 */
[----:B------:R-:W-:-:S03]  /*50ed0*/  IMAD.MOV.U32 R9, RZ, RZ, R29 ;  /* 0x000000ffff097224 */ /* 0x000fc600078e001d */
[----:B------:R-:W4:Y:S04]  /*50ee0*/  LDL.LU R29, [R1+0x2ac8] ;  /* 0x002ac800011d7983 */ /* 0x000f280000300800 */
[----:B------:R-:W3:Y:S04]  /*50ef0*/  LDL.LU R10, [R1+0x558] ;  /* 0x00055800010a7983 */ /* 0x000ee80000300800 */
[----:B------:R-:W3:Y:S04]  /*50f00*/  LDL.LU R11, [R1+0x55c] ;  /* 0x00055c00010b7983 */ /* 0x000ee80000300800 */
[----:B------:R0:W-:Y:S04]  /*50f10*/  STL.64 [R1+0x2870], R14 ;  /* 0x0028700e01007387 */ /* 0x0001e80000100a00 */
[----:B------:R-:W3:Y:S04]  /*50f20*/  LDL.LU R12, [R1+0x570] ;  /* 0x00057000010c7983 */ /* 0x000ee80000300800 */
[----:B------:R-:W3:Y:S04]  /*50f30*/  LDL.LU R13, [R1+0x574] ;  /* 0x00057400010d7983 */ /* 0x000ee80000300800 */
[----:B0-----:R-:W3:Y:S01]  /*50f40*/  LDL.LU R14, [R1+0x578] ;  /* 0x00057800010e7983 */ /* 0x001ee20000300800 */
[----:B--2---:R-:W-:-:S02]  /*50f50*/  IMAD.MOV.U32 R4, RZ, RZ, R7 ;  /* 0x000000ffff047224 */ /* 0x004fc400078e0007 */
[----:B----4-:R-:W-:-:S07]  /*50f60*/  IMAD.MOV.U32 R15, RZ, RZ, R29 ;  /* 0x000000ffff0f7224 */ /* 0x010fce00078e001d */
[----:B---3--:R-:W-:-:S15]  /*50f70*/  HMMA.16816.F32.BF16 R12, R16, R6, R12 ;  /* 0x00000006100c723c */ /* 0x008fde000004180c */
[----:B------:R-:W-:-:S08]  /*50f80*/  NOP ;  /* 0x0000000000007918 */ /* 0x000fd00000000000 */
[----:B------:R-:W-:Y:S04]  /*50f90*/  STL.64 [R1+0x590], R12 ;  /* 0x0005900c01007387 */ /* 0x000fe80000100a00 */
[----:B------:R0:W-:Y:S02]  /*50fa0*/  STL.64 [R1+0x598], R14 ;  /* 0x0005980e01007387 */ /* 0x0001e40000100a00 */
[----:B0-----:R-:W-:Y:S02]  /*50fb0*/  IMAD.MOV.U32 R14, RZ, RZ, R6 ;  /* 0x000000ffff0e7224 */ /* 0x001fe400078e0006 */
[----:B------:R-:W2:Y:S04]  /*50fc0*/  LDL.LU.64 R6, [R1+0x2ac0] ;  /* 0x002ac00001067983 */ /* 0x000ea80000300a00 */
[----:B------:R-:W3:Y:S04]  /*50fd0*/  LDL.LU R5, [R1+0x2ab8] ;  /* 0x002ab80001057983 */ /* 0x000ee80000300800 */
[----:B------:R-:W-:Y:S04]  /*50fe0*/  STL [R1+0x2894], R4 ;  /* 0x0028940401007387 */ /* 0x000fe80000100800 */
[----:B--2---:R0:W-:Y:S04]  /*50ff0*/  STL.64 [R1+0x2a98], R6 ;  /* 0x002a980601007387 */ /* 0x0041e80000100a00 */
[----:B---3--:R-:W-:Y:S04]  /*51000*/  STL [R1+0x2a90], R5 ;  /* 0x002a900501007387 */ /* 0x008fe80000100800 */
[----:B0-----:R-:W2:Y:S01]  /*51010*/  LDL.LU.64 R6, [R1+0x148] ;  /* 0x0001480001067983 */ /* 0x001ea20000300a00 */
[----:B------:R-:W-:Y:S03]  /*51020*/  HMMA.16816.F32.BF16 R20, R16, R26, R20 ;  /* 0x0000001a1014723c */ /* 0x000fe60000041814 */
[----:B--2---:R0:W-:Y:S04]  /*51030*/  STL.64 [R1+0x2ab0], R6 ;  /* 0x002ab00601007387 */ /* 0x0041e80000100a00 */
[----:B0-----:R-:W2:Y:S01]  /*51040*/  LDL.LU.64 R6, [R1+0x158] ;  /* 0x0001580001067983 */ /* 0x001ea20000300a00 */
[----:B------:R-:W-:-:S03]  /*51050*/  IMAD.MOV.U32 R15, RZ, RZ, R27 ;  /* 0x000000ffff0f7224 */ /* 0x000fc600078e001b */
[----:B------:R-:W-:Y:S01]  /*51060*/  STL [R1+0x2890], R14 ;  /* 0x0028900e01007387 */ /* 0x000fe20000100800 */
[----:B------:R-:W-:-:S11]  /*51070*/  IMAD.MOV.U32 R13, RZ, RZ, R26 ;  /* 0x000000ffff0d7224 */ /* 0x000fd600078e001a */
[----:B------:R0:W-:Y:S04]  /*51080*/  STL.64 [R1+0x580], R20 ;  /* 0x0005801401007387 */ /* 0x0001e80000100a00 */
[----:B------:R1:W-:Y:S04]  /*51090*/  STL.64 [R1+0x588], R22 ;  /* 0x0005881601007387 */ /* 0x0003e80000100a00 */
[----:B------:R-:W3:Y:S04]  /*510a0*/  LDL.LU.64 R26, [R1+0x138] ;  /* 0x00013800011a7983 */ /* 0x000ee80000300a00 */
[----:B------:R-:W-:Y:S04]  /*510b0*/  STL [R1+0x289c], R15 ;  /* 0x00289c0f01007387 */ /* 0x000fe80000100800 */
[----:B------:R4:W-:Y:S01]  /*510c0*/  STL [R1+0x2898], R13 ;  /* 0x0028980d01007387 */ /* 0x0009e20000100800 */
[----:B0-----:R-:W-:-:S02]  /*510d0*/  IMAD.MOV.U32 R20, RZ, RZ, R28 ;  /* 0x000000ffff147224 */ /* 0x001fc400078e001c */
[----:B-1----:R-:W-:Y:S02]  /*510e0*/  IMAD.MOV.U32 R22, RZ, RZ, R2 ;  /* 0x000000ffff167224 */ /* 0x002fe400078e0002 */
[----:B------:R-:W-:Y:S02]  /*510f0*/  IMAD.MOV.U32 R23, RZ, RZ, R0 ;  /* 0x000000ffff177224 */ /* 0x000fe400078e0000 */
[----:B------:R-:W-:Y:S01]  /*51100*/  IMAD.MOV.U32 R21, RZ, RZ, R3 ;  /* 0x000000ffff157224 */ /* 0x000fe200078e0003 */
[----:B--2---:R-:W-:Y:S06]  /*51110*/  HMMA.16816.F32.BF16 R8, R16, R6, R8 ;  /* 0x000000061008723c */ /* 0x004fec0000041808 */
[----:B------:R-:W-:-:S02]  /*51120*/  IMAD.MOV.U32 R14, RZ, RZ, R6 ;  /* 0x000000ffff0e7224 */ /* 0x000fc400078e0006 */
[----:B------:R-:W-:Y:S02]  /*51130*/  IMAD.MOV.U32 R12, RZ, RZ, R7 ;  /* 0x000000ffff0c7224 */ /* 0x000fe400078e0007 */
[----:B------:R-:W4:-:S14]  /*51140*/  LDL.LU.64 R6, [R1+0x2ab0] ;  /* 0x002ab00001067983 */ /* 0x000f1c0000300a00 */
[----:B------:R-:W-:Y:S02]  /*51150*/  IMAD.MOV.U32 R2, RZ, RZ, R10 ;  /* 0x000000ffff027224 */ /* 0x000fe400078e000a */
[----:B------:R-:W-:Y:S02]  /*51160*/  IMAD.MOV.U32 R0, RZ, RZ, R11 ;  /* 0x000000ffff007224 */ /* 0x000fe400078e000b */
[----:B------:R-:W-:Y:S02]  /*51170*/  IMAD.MOV.U32 R28, RZ, RZ, R8 ;  /* 0x000000ffff1c7224 */ /* 0x000fe400078e0008 */
[----:B------:R-:W-:Y:S01]  /*51180*/  IMAD.MOV.U32 R3, RZ, RZ, R9 ;  /* 0x000000ffff037224 */ /* 0x000fe200078e0009 */
[----:B------:R-:W2:Y:S04]  /*51190*/  LDL.LU.64 R10, [R1+0x2aa8] ;  /* 0x002aa800010a7983 */ /* 0x000ea80000300a00 */
[----:B------:R-:W2:Y:S04]  /*511a0*/  LDL.LU.64 R8, [R1+0x2aa0] ;  /* 0x002aa00001087983 */ /* 0x000ea80000300a00 */
[----:B------:R-:W-:Y:S04]  /*511b0*/  STL [R1+0x28a4], R12 ;  /* 0x0028a40c01007387 */ /* 0x000fe80000100800 */
[----:B------:R-:W-:Y:S04]  /*511c0*/  STL [R1+0x28a0], R14 ;  /* 0x0028a00e01007387 */ /* 0x000fe80000100800 */
[----:B------:R-:W-:Y:S04]  /*511d0*/  STL [R1+0x25ac], R0 ;  /* 0x0025ac0001007387 */ /* 0x000fe80000100800 */
[----:B------:R-:W-:Y:S04]  /*511e0*/  STL [R1+0x25a8], R2 ;  /* 0x0025a80201007387 */ /* 0x000fe80000100800 */
[----:B------:R-:W-:Y:S04]  /*511f0*/  STL [R1+0x25a4], R3 ;  /* 0x0025a40301007387 */ /* 0x000fe80000100800 */
[----:B------:R-:W-:Y:S01]  /*51200*/  STL [R1+0x25a0], R28 ;  /* 0x0025a01c01007387 */ /* 0x000fe20000100800 */
[----:B----4-:R-:W-:-:S02]  /*51210*/  IMAD.MOV.U32 R13, RZ, RZ, R6 ;  /* 0x000000ffff0d7224 */ /* 0x010fc400078e0006 */
[----:B------:R-:W-:Y:S01]  /*51220*/  IMAD.MOV.U32 R4, RZ, RZ, R7 ;  /* 0x000000ffff047224 */ /* 0x000fe200078e0007 */
[----:B--2---:R-:W-:Y:S01]  /*51230*/  HMMA.16816.F32.BF16 R8, R16, R6, R8 ;  /* 0x000000061008723c */ /* 0x004fe20000041808 */
[----:B------:R-:W2:Y:S04]  /*51240*/  LDL.LU.64 R6, [R1+0x2a98] ;  /* 0x002a980001067983 */ /* 0x000ea80000300a00 */
[----:B------:R-:W4:-:S15]  /*51250*/  LDL.LU R5, [R1+0x2a90] ;  /* 0x002a900001057983 */ /* 0x000f1e0000300800 */
[----:B------:R-:W-:-:S03]  /*51260*/  NOP ;  /* 0x0000000000007918 */ /* 0x000fc60000000000 */
[----:B------:R-:W-:Y:S04]  /*51270*/  STL.64 [R1+0x560], R8 ;  /* 0x0005600801007387 */ /* 0x000fe80000100a00 */
[----:B------:R-:W-:Y:S04]  /*51280*/  STL [R1+0x568], R10 ;  /* 0x0005680a01007387 */ /* 0x000fe80000100800 */
[----:B------:R-:W-:Y:S04]  /*51290*/  STL [R1+0x28ac], R4 ;  /* 0x0028ac0401007387 */ /* 0x000fe80000100800 */
[----:B--2---:R0:W-:Y:S04]  /*512a0*/  STL.64 [R1+0x2a68], R6 ;  /* 0x002a680601007387 */ /* 0x0041e80000100a00 */
[----:B----4-:R-:W-:Y:S04]  /*512b0*/  STL [R1+0x2a60], R5 ;  /* 0x002a600501007387 */ /* 0x010fe80000100800 */
[----:B0-----:R-:W2:Y:S04]  /*512c0*/  LDL.LU.64 R6, [R1+0xf8] ;  /* 0x0000f80001067983 */ /* 0x001ea80000300a00 */
[----:B--2---:R0:W-:Y:S04]  /*512d0*/  STL.64 [R1+0x2a70], R6 ;  /* 0x002a700601007387 */ /* 0x0041e80000100a00 */
[----:B0-----:R-:W2:Y:S01]  /*512e0*/  LDL.LU.64 R6, [R1+0x108] ;  /* 0x0001080001067983 */ /* 0x001ea20000300a00 */
[----:B------:R-:W-:-:S02]  /*512f0*/  IMAD.MOV.U32 R29, RZ, RZ, R11 ;  /* 0x000000ffff1d7224 */ /* 0x000fc400078e000b */
[----:B---3--:R-:W-:Y:S01]  /*51300*/  HMMA.16816.F32.BF16 R8, R16, R26, R20 ;  /* 0x0000001a1008723c */ /* 0x008fe20000041814 */
[----:B--2---:R0:W-:Y:S04]  /*51310*/  STL.64 [R1+0x2a78], R6 ;  /* 0x002a780601007387 */ /* 0x0041e80000100a00 */
[----:B0-----:R-:W2:-:S15]  /*51320*/  LDL.LU.64 R6, [R1+0x118] ;  /* 0x0001180001067983 */ /* 0x001e9e0000300a00 */
[----:B------:R-:W-:-:S04]  /*51330*/  NOP ;  /* 0x0000000000007918 */ /* 0x000fc80000000000 */
[----:B------:R-:W-:Y:S02]  /*51340*/  IMAD.MOV.U32 R3, RZ, RZ, R10 ;  /* 0x000000ffff037224 */ /* 0x000fe400078e000a */
[----:B------:R-:W-:Y:S01]  /*51350*/  IMAD.MOV.U32 R28, RZ, RZ, R11 ;  /* 0x000000ffff1c7224 */ /* 0x000fe200078e000b */
[----:B--2---:R0:W-:Y:S04]  /*51360*/  STL.64 [R1+0x2a80], R6 ;  /* 0x002a800601007387 */ /* 0x0041e80000100a00 */
[----:B0-----:R-:W2:Y:S04]  /*51370*/  LDL.LU.64 R6, [R1+0x128] ;  /* 0x0001280001067983 */ /* 0x001ea80000300a00 */
[----:B------:R-:W-:Y:S04]  /*51380*/  STL [R1+0x28a8], R13 ;  /* 0x0028a80d01007387 */ /* 0x000fe80000100800 */
[----:B------:R-:W-:Y:S04]  /*51390*/  STL [R1+0x25b0], R29 ;  /* 0x0025b01d01007387 */ /* 0x000fe80000100800 */
[----:B------:R-:W3:Y:S01]  /*513a0*/  LDL.LU.64 R10, [R1+0xe8] ;  /* 0x0000e800010a7983 */ /* 0x000ee20000300a00 */
[----:B------:R-:W-:-:S02]  /*513b0*/  IMAD.MOV.U32 R0, RZ, RZ, R8 ;  /* 0x000000ffff007224 */ /* 0x000fc400078e0008 */
[----:B------:R-:W-:Y:S01]  /*513c0*/  IMAD.MOV.U32 R2, RZ, RZ, R9 ;  /* 0x000000ffff027224 */ /* 0x000fe200078e0009 */
[----:B---3--:R0:W-:Y:S04]  /*513d0*/  STL.64 [R1+0x2a88], R10 ;  /* 0x002a880a01007387 */ /* 0x0081e80000100a00 */
[----:B------:R-:W3:Y:S04]  /*513e0*/  LDL.LU R8, [R1+0x520] ;  /* 0x0005200001087983 */ /* 0x000ee80000300800 */
[----:B------:R-:W3:Y:S04]  /*513f0*/  LDL.LU R9, [R1+0x524] ;  /* 0x0005240001097983 */ /* 0x000ee80000300800 */
[----:B0-----:R-:W3:Y:S04]  /*51400*/  LDL.LU R10, [R1+0x528] ;  /* 0x00052800010a7983 */ /* 0x001ee80000300800 */
[----:B------:R-:W3:Y:S04]  /*51410*/  LDL.LU R11, [R1+0x52c] ;  /* 0x00052c00010b7983 */ /* 0x000ee80000300800 */
[----:B------:R-:W4:Y:S01]  /*51420*/  LDL.LU R20, [R1+0x4d0] ;  /* 0x0004d00001147983 */ /* 0x000f220000300800 */
[----:B------:R-:W-:-:S03]  /*51430*/  IMAD.MOV.U32 R29, RZ, RZ, R27 ;  /* 0x000000ffff1d7224 */ /* 0x000fc600078e001b */
[----:B------:R-:W4:Y:S01]  /*51440*/  LDL.LU R21, [R1+0x4d4] ;  /* 0x0004d40001157983 */ /* 0x000f220000300800 */
[----:B------:R-:W-:-:S03]  /*51450*/  IMAD.MOV.U32 R15, RZ, RZ, R26 ;  /* 0x000000ffff0f7224 */ /* 0x000fc600078e001a */
[----:B------:R-:W4:Y:S04]  /*51460*/  LDL.LU R22, [R1+0x4d8] ;  /* 0x0004d80001167983 */ /* 0x000f280000300800 */
[----:B------:R-:W4:Y:S04]  /*51470*/  LDL.LU R23, [R1+0x4dc] ;  /* 0x0004dc0001177983 */ /* 0x000f280000300800 */
[----:B------:R-:W4:Y:S04]  /*51480*/  LDL.LU.64 R26, [R1+0xd8] ;  /* 0x0000d800011a7983 */ /* 0x000f280000300a00 */
[----:B------:R-:W-:Y:S04]  /*51490*/  STL [R1+0x28b8], R28 ;  /* 0x0028b81c01007387 */ /* 0x000fe80000100800 */
[----:B------:R-:W-:Y:S04]  /*514a0*/  STL [R1+0x28b4], R29 ;  /* 0x0028b41d01007387 */ /* 0x000fe80000100800 */
[----:B------:R0:W-:Y:S04]  /*514b0*/  STL [R1+0x28b0], R15 ;  /* 0x0028b00f01007387 */ /* 0x0001e80000100800 */
[----:B------:R-:W4:Y:S04]  /*514c0*/  LDL.LU R12, [R1+0x510] ;  /* 0x00051000010c7983 */ /* 0x000f280000300800 */
[----:B------:R-:W4:Y:S04]  /*514d0*/  LDL.LU R13, [R1+0x514] ;  /* 0x00051400010d7983 */ /* 0x000f280000300800 */
[----:B------:R-:W4:Y:S04]  /*514e0*/  LDL.LU R14, [R1+0x518] ;  /* 0x00051800010e7983 */ /* 0x000f280000300800 */
[----:B0-----:R-:W4:Y:S04]  /*514f0*/  LDL.LU R15, [R1+0x51c] ;  /* 0x00051c00010f7983 */ /* 0x001f280000300800 */
[----:B------:R-:W-:Y:S04]  /*51500*/  STL [R1+0x25bc], R3 ;  /* 0x0025bc0301007387 */ /* 0x000fe80000100800 */
[----:B------:R2:W-:Y:S04]  /*51510*/  STL [R1+0x25b8], R2 ;  /* 0x0025b80201007387 */ /* 0x0005e80000100800 */
[----:B------:R0:W-:Y:S01]  /*51520*/  STL [R1+0x25b4], R0 ;  /* 0x0025b40001007387 */ /* 0x0001e20000100800 */
[----:B--2---:R-:W-:-:S02]  /*51530*/  IMAD.MOV.U32 R2, RZ, RZ, R6 ;  /* 0x000000ffff027224 */ /* 0x004fc400078e0006 */
[----:B0-----:R-:W-:Y:S01]  /*51540*/  IMAD.MOV.U32 R0, RZ, RZ, R7 ;  /* 0x000000ffff007224 */ /* 0x001fe200078e0007 */
[----:B---3--:R-:W-:-:S15]  /*51550*/  HMMA.16816.F32.BF16 R8, R16, R6, R8 ;  /* 0x000000061008723c */ /* 0x008fde0000041808 */
[----:B------:R-:W-:-:S08]  /*51560*/  NOP ;  /* 0x0000000000007918 */ /* 0x000fd00000000000 */
[----:B------:R-:W-:Y:S04]  /*51570*/  STL.64 [R1+0x540], R8 ;  /* 0x0005400801007387 */ /* 0x000fe80000100a00 */
[----:B------:R0:W-:Y:S04]  /*51580*/  STL.64 [R1+0x548], R10 ;  /* 0x0005480a01007387 */ /* 0x0001e80000100a00 */
[----:B0-----:R-:W2:Y:S04]  /*51590*/  LDL.LU.64 R10, [R1+0x2a88] ;  /* 0x002a8800010a7983 */ /* 0x001ea80000300a00 */
[----:B------:R-:W4:Y:S04]  /*515a0*/  LDL.LU.64 R6, [R1+0x2a80] ;  /* 0x002a800001067983 */ /* 0x000f280000300a00 */
[----:B------:R-:W-:Y:S04]  /*515b0*/  STL [R1+0x28c0], R0 ;  /* 0x0028c00001007387 */ /* 0x000fe80000100800 */
[----:B------:R-:W-:Y:S01]  /*515c0*/  STL [R1+0x28bc], R2 ;  /* 0x0028bc0201007387 */ /* 0x000fe20000100800 */
[----:B----4-:R-:W-:Y:S06]  /*515d0*/  HMMA.16816.F32.BF16 R12, R16, R6, R12 ;  /* 0x00000006100c723c */ /* 0x010fec000004180c */
[----:B------:R-:W-:-:S15]  /*515e0*/  IMAD.MOV.U32 R3, RZ, RZ, R7 ;  /* 0x000000ffff037224 */ /* 0x000fde00078e0007 */
[----:B------:R-:W-:-:S02]  /*515f0*/  NOP ;  /* 0x0000000000007918 */ /* 0x000fc40000000000 */
[----:B------:R-:W-:Y:S04]  /*51600*/  STL.64 [R1+0x530], R12 ;  /* 0x0005300c01007387 */ /* 0x000fe80000100a00 */
[----:B------:R0:W-:Y:S02]  /*51610*/  STL.64 [R1+0x538], R14 ;  /* 0x0005380e01007387 */ /* 0x0001e40000100a00 */
[----:B0-----:R-:W-:Y:S02]  /*51620*/  IMAD.MOV.U32 R14, RZ, RZ, R6 ;  /* 0x000000ffff0e7224 */ /* 0x001fe400078e0006 */
[----:B------:R-:W3:Y:S04]  /*51630*/  LDL.LU.64 R6, [R1+0x2a78] ;  /* 0x002a780001067983 */ /* 0x000ee80000300a00 */
[----:B------:R-:W-:Y:S04]  /*51640*/  STL [R1+0x28c8], R3 ;  /* 0x0028c80301007387 */ /* 0x000fe80000100800 */
[----:B------:R0:W-:Y:S04]  /*51650*/  STL [R1+0x28c4], R14 ;  /* 0x0028c40e01007387 */ /* 0x0001e80000100800 */
[----:B------:R-:W3:Y:S04]  /*51660*/  LDL.LU R12, [R1+0x500] ;  /* 0x00050000010c7983 */ /* 0x000ee80000300800 */
[----:B------:R-:W3:Y:S04]  /*51670*/  LDL.LU R13, [R1+0x504] ;  /* 0x00050400010d7983 */ /* 0x000ee80000300800 */
[----:B0-----:R-:W3:Y:S04]  /*51680*/  LDL.LU R14, [R1+0x508] ;  /* 0x00050800010e7983 */ /* 0x001ee80000300800 */
[----:B------:R-:W3:Y:S02]  /*51690*/  LDL.LU R15, [R1+0x50c] ;  /* 0x00050c00010f7983 */ /* 0x000ee40000300800 */
[----:B---3--:R-:W-:-:S15]  /*516a0*/  HMMA.16816.F32.BF16 R12, R16, R6, R12 ;  /* 0x00000006100c723c */ /* 0x008fde000004180c */
[----:B------:R-:W-:-:S08]  /*516b0*/  NOP ;  /* 0x0000000000007918 */ /* 0x000fd00000000000 */
[----:B------:R0:W-:Y:S04]  /*516c0*/  STL.64 [R1+0x520], R12 ;  /* 0x0005200c01007387 */ /* 0x0001e80000100a00 */
[----:B------:R-:W-:Y:S01]  /*516d0*/  STL.64 [R1+0x528], R14 ;  /* 0x0005280e01007387 */ /* 0x000fe20000100a00 */
[----:B0-----:R-:W-:Y:S02]  /*516e0*/  IMAD.MOV.U32 R12, RZ, RZ, R7 ;  /* 0x000000ffff0c7224 */ /* 0x001fe400078e0007 */
[----:B------:R-:W-:Y:S02]  /*516f0*/  IMAD.MOV.U32 R13, RZ, RZ, R6 ;  /* 0x000000ffff0d7224 */ /* 0x000fe400078e0006 */
[----:B------:R-:W3:Y:S04]  /*51700*/  LDL.LU.64 R6, [R1+0x2a70] ;  /* 0x002a700001067983 */ /* 0x000ee80000300a00 */
[----:B------:R0:W-:Y:S04]  /*51710*/  STL [R1+0x28d0], R12 ;  /* 0x0028d00c01007387 */ /* 0x0001e80000100800 */
[----:B------:R1:W-:Y:S04]  /*51720*/  STL [R1+0x28cc], R13 ;  /* 0x0028cc0d01007387 */ /* 0x0003e80000100800 */
[----:B0-----:R-:W3:Y:S04]  /*51730*/  LDL.LU R12, [R1+0x4f0] ;  /* 0x0004f000010c7983 */ /* 0x001ee80000300800 */
[----:B-1----:R-:W3:Y:S04]  /*51740*/  LDL.LU R13, [R1+0x4f4] ;  /* 0x0004f400010d7983 */ /* 0x002ee80000300800 */
[----:B------:R-:W3:Y:S04]  /*51750*/  LDL.LU R14, [R1+0x4f8] ;  /* 0x0004f800010e7983 */ /* 0x000ee80000300800 */
[----:B------:R-:W3:Y:S02]  /*51760*/  LDL.LU R15, [R1+0x4fc] ;  /* 0x0004fc00010f7983 */ /* 0x000ee40000300800 */
[----:B---3--:R-:W-:Y:S06]  /*51770*/  HMMA.16816.F32.BF16 R12, R16, R6, R12 ;  /* 0x00000006100c723c */ /* 0x008fec000004180c */
[----:B------:R-:W-:-:S15]  /*51780*/  IMAD.MOV.U32 R4, RZ, RZ, R7 ;  /* 0x000000ffff047224 */ /* 0x000fde00078e0007 */
[----:B------:R-:W-:-:S02]  /*51790*/  NOP ;  /* 0x0000000000007918 */ /* 0x000fc40000000000 */
[----:B------:R-:W-:Y:S04]  /*517a0*/  STL.64 [R1+0x510], R12 ;  /* 0x0005100c01007387 */ /* 0x000fe80000100a00 */
[----:B------:R0:W-:Y:S02]  /*517b0*/  STL.64 [R1+0x518], R14 ;  /* 0x0005180e01007387 */ /* 0x0001e40000100a00 */
[----:B0-----:R-:W-:Y:S02]  /*517c0*/  IMAD.MOV.U32 R15, RZ, RZ, R6 ;  /* 0x000000ffff0f7224 */ /* 0x001fe400078e0006 */
[----:B------:R-:W3:Y:S04]  /*517d0*/  LDL.LU.64 R6, [R1+0x2a68] ;  /* 0x002a680001067983 */ /* 0x000ee80000300a00 */
[----:B------:R-:W4:Y:S04]  /*517e0*/  LDL.LU R5, [R1+0x2a60] ;  /* 0x002a600001057983 */ /* 0x000f280000300800 */
[----:B------:R0:W-:Y:S04]  /*517f0*/  STL [R1+0x28d8], R4 ;  /* 0x0028d80401007387 */ /* 0x0001e80000100800 */
[----:B---3--:R-:W-:Y:S04]  /*51800*/  STL.64 [R1+0x2a50], R6 ;  /* 0x002a500601007387 */ /* 0x008fe80000100a00 */
[----:B----4-:R1:W-:Y:S04]  /*51810*/  STL [R1+0x2a48], R5 ;  /* 0x002a480501007387 */ /* 0x0103e80000100800 */
[----:B0-----:R-:W3:Y:S04]  /*51820*/  LDL.LU R4, [R1+0x4e0] ;  /* 0x0004e00001047983 */ /* 0x001ee80000300800 */
[----:B-1----:R-:W3:Y:S04]  /*51830*/  LDL.LU R5, [R1+0x4e4] ;  /* 0x0004e40001057983 */ /* 0x002ee80000300800 */
[----:B------:R-:W3:Y:S04]  /*51840*/  LDL.LU R6, [R1+0x4e8] ;  /* 0x0004e80001067983 */ /* 0x000ee80000300800 */
[----:B------:R-:W3:Y:S04]  /*51850*/  LDL.LU R7, [R1+0x4ec] ;  /* 0x0004ec0001077983 */ /* 0x000ee80000300800 */
[----:B------:R-:W-:Y:S01]  /*51860*/  STL [R1+0x28d4], R15 ;  /* 0x0028d40f01007387 */ /* 0x000fe20000100800 */
[----:B--2---:R-:W-:-:S02]  /*51870*/  IMAD.MOV.U32 R29, RZ, RZ, R11 ;  /* 0x000000ffff1d7224 */ /* 0x004fc400078e000b */
[----:B------:R-:W-:Y:S01]  /*51880*/  IMAD.MOV.U32 R28, RZ, RZ, R10 ;  /* 0x000000ffff1c7224 */ /* 0x000fe200078e000a */
[----:B---3--:R-:W-:-:S15]  /*51890*/  HMMA.16816.F32.BF16 R4, R16, R10, R4 ;  /* 0x0000000a1004723c */ /* 0x008fde0000041804 */
[----:B------:R-:W-:-:S08]  /*518a0*/  NOP ;  /* 0x0000000000007918 */ /* 0x000fd00000000000 */
[----:B------:R-:W-:Y:S04]  /*518b0*/  STL.64 [R1+0x500], R4 ;  /* 0x0005000401007387 */ /* 0x000fe80000100a00 */
[----:B------:R0:W-:Y:S02]  /*518c0*/  STL.64 [R1+0x508], R6 ;  /* 0x0005080601007387 */ /* 0x0001e40000100a00 */
[----:B0-----:R-:W-:Y:S02]  /*518d0*/  HMMA.16816.F32.BF16 R4, R16, R26, R20 ;  /* 0x0000001a1004723c */ /* 0x001fe40000041814 */
[----:B------:R-:W-:Y:S04]  /*518e0*/  STL [R1+0x28e0], R29 ;  /* 0x0028e01d01007387 */ /* 0x000fe80000100800 */
[----:B------:R-:W-:-:S15]  /*518f0*/  STL [R1+0x28dc], R28 ;  /* 0x0028dc1c01007387 */ /* 0x000fde0000100800 */
[----:B------:R-:W-:-:S02]  /*51900*/  NOP ;  /* 0x0000000000007918 */ /* 0x000fc40000000000 */
[----:B------:R-:W-:Y:S04]  /*51910*/  STL.64 [R1+0x4f0], R4 ;  /* 0x0004f00401007387 */ /* 0x000fe80000100a00 */
[----:B------:R-:W-:Y:S04]  /*51920*/  STL.64 [R1+0x4f8], R6 ;  /* 0x0004f80601007387 */ /* 0x000fe80000100a00 */
[----:B------:R-:W2:Y:S04]  /*51930*/  LDL.LU.64 R14, [R1+0xc8] ;  /* 0x0000c800010e7983 */ /* 0x000ea80000300a00 */
[----:B------:R-:W3:Y:S04]  /*51940*/  LDL.LU R20, [R1+0x460] ;  /* 0x0004600001147983 */ /* 0x000ee80000300800 */
[----:B------:R-:W3:Y:S04]  /*51950*/  LDL.LU R21, [R1+0x464] ;  /* 0x0004640001157983 */ /* 0x000ee80000300800 */
[----:B------:R-:W4:Y:S04]  /*51960*/  LDL.LU R22, [R1+0x468] ;  /* 0x0004680001167983 */ /* 0x000f280000300800 */
[----:B------:R-:W4:Y:S04]  /*51970*/  LDL.LU R23, [R1+0x46c] ;  /* 0x00046c0001177983 */ /* 0x000f280000300800 */
[----:B------:R-:W2:Y:S04]  /*51980*/  LDL.LU.64 R10, [R1+0xb8] ;  /* 0x0000b800010a7983 */ /* 0x000ea80000300a00 */
[----:B--2---:R0:W-:Y:S04]  /*51990*/  STL.64 [R1+0x2a58], R10 ;  /* 0x002a580a01007387 */ /* 0x0041e80000100a00 */
[----:B------:R-:W2:Y:S04]  /*519a0*/  LDL.LU R8, [R1+0x4c0] ;  /* 0x0004c00001087983 */ /* 0x000ea80000300800 */
[----:B------:R-:W2:Y:S04]  /*519b0*/  LDL.LU R9, [R1+0x4c4] ;  /* 0x0004c40001097983 */ /* 0x000ea80000300800 */
[----:B0-----:R-:W2:Y:S04]  /*519c0*/  LDL.LU R10, [R1+0x4c8] ;  /* 0x0004c800010a7983 */ /* 0x001ea80000300800 */
[----:B------:R-:W2:Y:S04]  /*519d0*/  LDL.LU R11, [R1+0x4cc] ;  /* 0x0004cc00010b7983 */ /* 0x000ea80000300800 */
[----:B------:R-:W2:Y:S04]  /*519e0*/  LDL.LU R4, [R1+0x4a0] ;  /* 0x0004a00001047983 */ /* 0x000ea80000300800 */
[----:B------:R-:W2:Y:S04]  /*519f0*/  LDL.LU R5, [R1+0x4a4] ;  /* 0x0004a40001057983 */ /* 0x000ea80000300800 */
[----:B------:R-:W2:Y:S04]  /*51a00*/  LDL.LU R6, [R1+0x4a8] ;  /* 0x0004a80001067983 */ /* 0x000ea80000300800 */
[----:B------:R-:W2:Y:S04]  /*51a10*/  LDL.LU R7, [R1+0x4ac] ;  /* 0x0004ac0001077983 */ /* 0x000ea80000300800 */
[----:B----4-:R0:W-:Y:S04]  /*51a20*/  STL.64 [R1+0x2a18], R22 ;  /* 0x002a181601007387 */ /* 0x0101e80000100a00 */
[----:B---3--:R-:W-:Y:S04]  /*51a30*/  STL.64 [R1+0x2a10], R20 ;  /* 0x002a101401007387 */ /* 0x008fe80000100a00 */
[----:B0-----:R-:W3:Y:S04]  /*51a40*/  LDL.LU.64 R22, [R1+0x78] ;  /* 0x0000780001167983 */ /* 0x001ee80000300a00 */
[----:B---3--:R0:W-:Y:S04]  /*51a50*/  STL.64 [R1+0x2a20], R22 ;  /* 0x002a201601007387 */ /* 0x0081e80000100a00 */
[----:B0-----:R-:W3:Y:S01]  /*51a60*/  LDL.LU.64 R22, [R1+0x88] ;  /* 0x0000880001167983 */ /* 0x001ee20000300a00 */
[----:B------:R-:W-:-:S02]  /*51a70*/  IMAD.MOV.U32 R0, RZ, RZ, R26 ;  /* 0x000000ffff007224 */ /* 0x000fc400078e001a */
[----:B------:R-:W-:Y:S01]  /*51a80*/  IMAD.MOV.U32 R2, RZ, RZ, R27 ;  /* 0x000000ffff027224 */ /* 0x000fe200078e001b */
[----:B---3--:R0:W-:Y:S04]  /*51a90*/  STL.64 [R1+0x2a30], R22 ;  /* 0x002a301601007387 */ /* 0x0081e80000100a00 */
[----:B0-----:R-:W3:Y:S04]  /*51aa0*/  LDL.LU.64 R22, [R1+0x98] ;  /* 0x0000980001167983 */ /* 0x001ee80000300a00 */
[----:B------:R-:W4:Y:S01]  /*51ab0*/  LDL.LU.64 R26, [R1+0x68] ;  /* 0x00006800011a7983 */ /* 0x000f220000300a00 */
[----:B--2---:R-:W-:Y:S03]  /*51ac0*/  HMMA.16816.F32.BF16 R8, R16, R14, R8 ;  /* 0x0000000e1008723c */ /* 0x004fe60000041808 */
[----:B----4-:R0:W-:Y:S04]  /*51ad0*/  STL.64 [R1+0x2a28], R26 ;  /* 0x002a281a01007387 */ /* 0x0101e80000100a00 */
[----:B------:R-:W2:Y:S04]  /*51ae0*/  LDL.LU R24, [R1+0x480] ;  /* 0x0004800001187983 */ /* 0x000ea80000300800 */
[----:B------:R-:W2:Y:S04]  /*51af0*/  LDL.LU R25, [R1+0x484] ;  /* 0x0004840001197983 */ /* 0x000ea80000300800 */
[----:B0-----:R-:W4:Y:S04]  /*51b00*/  LDL.LU R26, [R1+0x488] ;  /* 0x00048800011a7983 */ /* 0x001f280000300800 */
[----:B------:R-:W4:Y:S01]  /*51b10*/  LDL.LU R27, [R1+0x48c] ;  /* 0x00048c00011b7983 */ /* 0x000f220000300800 */
[----:B------:R-:W-:-:S02]  /*51b20*/  IMAD.MOV.U32 R3, RZ, RZ, R14 ;  /* 0x000000ffff037224 */ /* 0x000fc400078e000e */
[----:B------:R-:W-:Y:S01]  /*51b30*/  IMAD.MOV.U32 R14, RZ, RZ, R15 ;  /* 0x000000ffff0e7224 */ /* 0x000fe200078e000f */
[----:B----4-:R-:W-:Y:S04]  /*51b40*/  STL.64 [R1+0x2a40], R26 ;  /* 0x002a401a01007387 */ /* 0x010fe80000100a00 */
[----:B--2---:R0:W-:Y:S04]  /*51b50*/  STL.64 [R1+0x2a38], R24 ;  /* 0x002a381801007387 */ /* 0x0041e80000100a00 */
[----:B0-----:R-:W3:Y:S04]  /*51b60*/  LDL.LU R24, [R1+0x490] ;  /* 0x0004900001187983 */ /* 0x001ee80000300800 */
[----:B------:R-:W3:Y:S04]  /*51b70*/  LDL.LU R25, [R1+0x494] ;  /* 0x0004940001197983 */ /* 0x000ee80000300800 */
[----:B------:R-:W3:Y:S04]  /*51b80*/  LDL.LU R26, [R1+0x498] ;  /* 0x00049800011a7983 */ /* 0x000ee80000300800 */
[----:B------:R-:W3:Y:S04]  /*51b90*/  LDL.LU R27, [R1+0x49c] ;  /* 0x00049c00011b7983 */ /* 0x000ee80000300800 */
[----:B------:R-:W-:Y:S04]  /*51ba0*/  STL [R1+0x28e8], R2 ;  /* 0x0028e80201007387 */ /* 0x000fe80000100800 */
[----:B------:R-:W-:Y:S04]  /*51bb0*/  STL [R1+0x28e4], R0 ;  /* 0x0028e40001007387 */ /* 0x000fe80000100800 */
[----:B------:R-:W-:Y:S04]  /*51bc0*/  STL.64 [R1+0x4e0], R8 ;  /* 0x0004e00801007387 */ /* 0x000fe80000100a00 */
[----:B------:R0:W-:Y:S04]  /*51bd0*/  STL.64 [R1+0x4e8], R10 ;  /* 0x0004e80a01007387 */ /* 0x0001e80000100a00 */
[----:B0-----:R-:W2:Y:S04]  /*51be0*/  LDL.LU.64 R10, [R1+0x2a58] ;  /* 0x002a5800010a7983 */ /* 0x001ea80000300a00 */
[----:B------:R0:W-:Y:S04]  /*51bf0*/  STL [R1+0x28f0], R14 ;  /* 0x0028f00e01007387 */ /* 0x0001e80000100800 */
[----:B------:R-:W2:Y:S04]  /*51c00*/  LDL.LU R12, [R1+0x4b0] ;  /* 0x0004b000010c7983 */ /* 0x000ea80000300800 */
[----:B------:R-:W2:Y:S04]  /*51c10*/  LDL.LU R13, [R1+0x4b4] ;  /* 0x0004b400010d7983 */ /* 0x000ea80000300800 */
[----:B0-----:R-:W2:Y:S04]  /*51c20*/  LDL.LU R14, [R1+0x4b8] ;  /* 0x0004b800010e7983 */ /* 0x001ea80000300800 */
[----:B------:R-:W2:Y:S04]  /*51c30*/  LDL.LU R15, [R1+0x4bc] ;  /* 0x0004bc00010f7983 */ /* 0x000ea80000300800 */
[----:B------:R-:W-:Y:S01]  /*51c40*/  STL [R1+0x28ec], R3 ;  /* 0x0028ec0301007387 */ /* 0x000fe20000100800 */
[----:B--2---:R-:W-:-:S15]  /*51c50*/  HMMA.16816.F32.BF16 R12, R16, R10, R12 ;  /* 0x0000000a100c723c */ /* 0x004fde000004180c */
[----:B------:R-:W-:-:S08]  /*51c60*/  NOP ;  /* 0x0000000000007918 */ /* 0x000fd00000000000 */
[----:B------:R0:W-:Y:S04]  /*51c70*/  STL.64 [R1+0x4d0], R12 ;  /* 0x0004d00c01007387 */ /* 0x0001e80000100a00 */
[----:B------:R1:W-:Y:S01]  /*51c80*/  STL.64 [R1+0x4d8], R14 ;  /* 0x0004d80e01007387 */ /* 0x0003e20000100a00 */
[----:B0-----:R-:W-:Y:S02]  /*51c90*/  IMAD.MOV.U32 R13, RZ, RZ, R11 ;  /* 0x000000ffff0d7224 */ /* 0x001fe400078e000b */
[----:B------:R-:W-:Y:S02]  /*51ca0*/  IMAD.MOV.U32 R12, RZ, RZ, R10 ;  /* 0x000000ffff0c7224 */ /* 0x000fe400078e000a */
[----:B------:R-:W2:Y:S04]  /*51cb0*/  LDL.LU.64 R10, [R1+0x58] ;  /* 0x00005800010a7983 */ /* 0x000ea80000300a00 */
[----:B------:R-:W-:Y:S04]  /*51cc0*/  STL [R1+0x28f8], R13 ;  /* 0x0028f80d01007387 */ /* 0x000fe80000100800 */
[----:B------:R-:W-:Y:S04]  /*51cd0*/  STL [R1+0x28f4], R12 ;  /* 0x0028f40c01007387 */ /* 0x000fe80000100800 */
[----:B-1----:R-:W4:Y:S01]  /*51ce0*/  LDL.LU.64 R14, [R1+0xa8] ;  /* 0x0000a800010e7983 */ /* 0x002f220000300a00 */
[----:B---3--:R-:W-:Y:S06]  /*51cf0*/  HMMA.16816.F32.BF16 R24, R16, R22, R24 ;  /* 0x000000161018723c */ /* 0x008fec0000041818 */
[----:B------:R-:W-:-:S02]  /*51d00*/  IMAD.MOV.U32 R29, RZ, RZ, R22 ;  /* 0x000000ffff1d7224 */ /* 0x000fc400078e0016 */
[----:B------:R-:W-:Y:S01]  /*51d10*/  IMAD.MOV.U32 R28, RZ, RZ, R23 ;  /* 0x000000ffff1c7224 */ /* 0x000fe200078e0017 */
[----:B----4-:R-:W-:-:S15]  /*51d20*/  HMMA.16816.F32.BF16 R4, R16, R14, R4 ;  /* 0x0000000e1004723c */ /* 0x010fde0000041804 */
[----:B------:R-:W-:-:S08]  /*51d30*/  NOP ;  /* 0x0000000000007918 */ /* 0x000fd00000000000 */
[----:B------:R-:W-:Y:S04]  /*51d40*/  STL.64 [R1+0x4c0], R4 ;  /* 0x0004c00401007387 */ /* 0x000fe80000100a00 */
[----:B------:R0:W-:Y:S04]  /*51d50*/  STL.64 [R1+0x4c8], R6 ;  /* 0x0004c80601007387 */ /* 0x0001e80000100a00 */
[----:B0-----:R-:W3:Y:S04]  /*51d60*/  LDL.LU.64 R6, [R1+0x2a50] ;  /* 0x002a500001067983 */ /* 0x001ee80000300a00 */
[----:B------:R-:W4:Y:S01]  /*51d70*/  LDL.LU R5, [R1+0x2a48] ;  /* 0x002a480001057983 */ /* 0x000f220000300800 */
[----:B------:R-:W-:-:S03]  /*51d80*/  IMAD.MOV.U32 R4, RZ, RZ, R14 ;  /* 0x000000ffff047224 */ /* 0x000fc600078e000e */
[----:B------:R0:W-:Y:S04]  /*51d90*/  STL [R1+0x2900], R15 ;  /* 0x0029000f01007387 */ /* 0x0001e80000100800 */
[----:B------:R-:W2:Y:S04]  /*51da0*/  LDL.LU R12, [R1+0x470] ;  /* 0x00047000010c7983 */ /* 0x000ea80000300800 */
[----:B------:R-:W2:Y:S04]  /*51db0*/  LDL.LU R13, [R1+0x474] ;  /* 0x00047400010d7983 */ /* 0x000ea80000300800 */
[----:B------:R-:W2:Y:S04]  /*51dc0*/  LDL.LU R14, [R1+0x478] ;  /* 0x00047800010e7983 */ /* 0x000ea80000300800 */
[----:B0-----:R-:W2:Y:S04]  /*51dd0*/  LDL.LU R15, [R1+0x47c] ;  /* 0x00047c00010f7983 */ /* 0x001ea80000300800 */
[----:B------:R-:W-:Y:S04]  /*51de0*/  STL [R1+0x28fc], R4 ;  /* 0x0028fc0401007387 */ /* 0x000fe80000100800 */
[----:B------:R-:W-:Y:S04]  /*51df0*/  STL.64 [R1+0x4b0], R24 ;  /* 0x0004b01801007387 */ /* 0x000fe80000100a00 */
[----:B------:R0:W-:Y:S04]  /*51e00*/  STL.64 [R1+0x4b8], R26 ;  /* 0x0004b81a01007387 */ /* 0x0001e80000100a00 */
[----:B0-----:R-:W3:Y:S04]  /*51e10*/  LDL.LU.64 R26, [R1+0x2a40] ;  /* 0x002a4000011a7983 */ /* 0x001ee80000300a00 */
[----:B------:R-:W3:Y:S04]  /*51e20*/  LDL.LU.64 R24, [R1+0x2a38] ;  /* 0x002a380001187983 */ /* 0x000ee80000300a00 */
[----:B------:R-:W3:Y:S04]  /*51e30*/  LDL.LU.64 R22, [R1+0x2a30] ;  /* 0x002a300001167983 */ /* 0x000ee80000300a00 */
[----:B------:R-:W-:Y:S04]  /*51e40*/  STL [R1+0x2908], R28 ;  /* 0x0029081c01007387 */ /* 0x000fe80000100800 */
[----:B------:R-:W-:Y:S01]  /*51e50*/  STL [R1+0x2904], R29 ;  /* 0x0029041d01007387 */ /* 0x000fe20000100800 */
[----:B---3--:R-:W-:Y:S06]  /*51e60*/  HMMA.16816.F32.BF16 R24, R16, R22, R24 ;  /* 0x000000161018723c */ /* 0x008fec0000041818 */
[----:B------:R-:W-:-:S02]  /*51e70*/  IMAD.MOV.U32 R2, RZ, RZ, R22 ;  /* 0x000000ffff027224 */ /* 0x000fc400078e0016 */
[----:B------:R-:W-:-:S15]  /*51e80*/  IMAD.MOV.U32 R0, RZ, RZ, R23 ;  /* 0x000000ffff007224 */ /* 0x000fde00078e0017 */
[----:B------:R-:W-:Y:S04]  /*51e90*/  STL.64 [R1+0x4a0], R24 ;  /* 0x0004a01801007387 */ /* 0x000fe80000100a00 */
[----:B------:R0:W-:Y:S04]  /*51ea0*/  STL.64 [R1+0x4a8], R26 ;  /* 0x0004a81a01007387 */ /* 0x0001e80000100a00 */
[----:B0-----:R-:W3:Y:S04]  /*51eb0*/  LDL.LU.64 R26, [R1+0x2a28] ;  /* 0x002a2800011a7983 */ /* 0x001ee80000300a00 */
[----:B------:R-:W2:Y:S04]  /*51ec0*/  LDL.LU.64 R22, [R1+0x2a20] ;  /* 0x002a200001167983 */ /* 0x000ea80000300a00 */
[----:B------:R-:W-:Y:S04]  /*51ed0*/  STL [R1+0x2910], R0 ;  /* 0x0029100001007387 */ /* 0x000fe80000100800 */
[----:B------:R-:W-:Y:S01]  /*51ee0*/  STL [R1+0x290c], R2 ;  /* 0x00290c0201007387 */ /* 0x000fe20000100800 */
[----:B--2---:R-:W-:Y:S06]  /*51ef0*/  HMMA.16816.F32.BF16 R12, R16, R22, R12 ;  /* 0x00000016100c723c */ /* 0x004fec000004180c */
[----:B------:R-:W-:-:S15]  /*51f00*/  IMAD.MOV.U32 R3, RZ, RZ, R23 ;  /* 0x000000ffff037224 */ /* 0x000fde00078e0017 */
[----:B------:R-:W-:-:S02]  /*51f10*/  NOP ;  /* 0x0000000000007918 */ /* 0x000fc40000000000 */
[----:B------:R-:W-:Y:S04]  /*51f20*/  STL.64 [R1+0x490], R12 ;  /* 0x0004900c01007387 */ /* 0x000fe80000100a00 */
[----:B------:R0:W-:Y:S02]  /*51f30*/  STL.64 [R1+0x498], R14 ;  /* 0x0004980e01007387 */ /* 0x0001e40000100a00 */
[----:B0-----:R-:W-:Y:S02]  /*51f40*/  IMAD.MOV.U32 R14, RZ, RZ, R22 ;  /* 0x000000ffff0e7224 */ /* 0x001fe400078e0016 */
[----:B------:R-:W2:Y:S04]  /*51f50*/  LDL.LU.64 R22, [R1+0x2a18] ;  /* 0x002a180001167983 */ /* 0x000ea80000300a00 */
[----:B------:R-:W2:Y:S04]  /*51f60*/  LDL.LU.64 R20, [R1+0x2a10] ;  /* 0x002a100001147983 */ /* 0x000ea80000300a00 */
[----:B------:R-:W-:Y:S04]  /*51f70*/  STL [R1+0x2918], R3 ;  /* 0x0029180301007387 */ /* 0x000fe80000100800 */
[----:B------:R-:W-:Y:S01]  /*51f80*/  STL [R1+0x2914], R14 ;  /* 0x0029140e01007387 */ /* 0x000fe20000100800 */
[----:B---3--:R-:W-:-:S02]  /*51f90*/  IMAD.MOV.U32 R13, RZ, RZ, R26 ;  /* 0x000000ffff0d7224 */ /* 0x008fc400078e001a */
[----:B------:R-:W-:Y:S01]  /*51fa0*/  IMAD.MOV.U32 R12, RZ, RZ, R27 ;  /* 0x000000ffff0c7224 */ /* 0x000fe200078e001b */
[----:B--2---:R-:W-:-:S15]  /*51fb0*/  HMMA.16816.F32.BF16 R20, R16, R26, R20 ;  /* 0x0000001a1014723c */ /* 0x004fde0000041814 */
[----:B------:R-:W-:-:S08]  /*51fc0*/  NOP ;  /* 0x0000000000007918 */ /* 0x000fd00000000000 */
[----:B------:R-:W-:Y:S04]  /*51fd0*/  STL.64 [R1+0x480], R20 ;  /* 0x0004801401007387 */ /* 0x000fe80000100a00 */
[----:B------:R-:W-:Y:S04]  /*51fe0*/  STL.64 [R1+0x488], R22 ;  /* 0x0004881601007387 */ /* 0x000fe80000100a00 */
[----:B------:R-:W2:Y:S04]  /*51ff0*/  LDL.LU.64 R26, [R1+0x8] ;  /* 0x00000800011a7983 */ /* 0x000ea80000300a00 */
[----:B--2---:R0:W-:Y:S04]  /*52000*/  STL.64 [R1+0x29b8], R26 ;  /* 0x0029b81a01007387 */ /* 0x0041e80000100a00 */
[----:B------:R-:W2:Y:S04]  /*52010*/  LDL.LU R24, [R1+0x450] ;  /* 0x0004500001187983 */ /* 0x000ea80000300800 */
[----:B------:R-:W2:Y:S04]  /*52020*/  LDL.LU R25, [R1+0x454] ;  /* 0x0004540001197983 */ /* 0x000ea80000300800 */
[----:B0-----:R-:W2:Y:S04]  /*52030*/  LDL.LU R26, [R1+0x458] ;  /* 0x00045800011a7983 */ /* 0x001ea80000300800 */
[----:B------:R-:W2:Y:S04]  /*52040*/  LDL.LU R27, [R1+0x45c] ;  /* 0x00045c00011b7983 */ /* 0x000ea80000300800 */
[----:B------:R-:W3:Y:S04]  /*52050*/  LDL.LU.64 R22, [R1+0x3b8] ;  /* 0x0003b80001167983 */ /* 0x000ee80000300a00 */
[----:B---3--:R2:W-:Y:S02]  /*52060*/  STL.64 [R1+0x2968], R22 ;  /* 0x0029681601007387 */ /* 0x0085e40000100a00 */
[----:B--2---:R-:W-:Y:S02]  /*52070*/  HMMA.16816.F32.BF16 R20, R16, R10, R24 ;  /* 0x0000000a1014723c */ /* 0x004fe40000041818 */
[----:B------:R-:W-:Y:S04]  /*52080*/  STL [R1+0x2920], R12 ;  /* 0x0029200c01007387 */ /* 0x000fe80000100800 */
[----:B------:R-:W-:-:S15]  /*52090*/  STL [R1+0x291c], R13 ;  /* 0x00291c0d01007387 */ /* 0x000fde0000100800 */
[----:B------:R-:W-:-:S02]  /*520a0*/  NOP ;  /* 0x0000000000007918 */ /* 0x000fc40000000000 */
[----:B------:R0:W-:Y:S04]  /*520b0*/  STL.64 [R1+0x470], R20 ;  /* 0x0004701401007387 */ /* 0x0001e80000100a00 */
[----:B------:R1:W-:Y:S04]  /*520c0*/  STL.64 [R1+0x478], R22 ;  /* 0x0004781601007387 */ /* 0x0003e80000100a00 */
[----:B------:R-:W2:Y:S04]  /*520d0*/  LDL.LU.64 R26, [R1+0x18] ;  /* 0x00001800011a7983 */ /* 0x000ea80000300a00 */
[----:B--2---:R2:W-:Y:S04]  /*520e0*/  STL.64 [R1+0x29d0], R26 ;  /* 0x0029d01a01007387 */ /* 0x0045e80000100a00 */
[----:B0-----:R-:W3:Y:S04]  /*520f0*/  LDL.LU R20, [R1+0x3d0] ;  /* 0x0003d00001147983 */ /* 0x001ee80000300800 */
[----:B------:R-:W3:Y:S04]  /*52100*/  LDL.LU R21, [R1+0x3d4] ;  /* 0x0003d40001157983 */ /* 0x000ee80000300800 */
[----:B-1----:R-:W4:Y:S04]  /*52110*/  LDL.LU R22, [R1+0x3d8] ;  /* 0x0003d80001167983 */ /* 0x002f280000300800 */
[----:B------:R-:W4:Y:S04]  /*52120*/  LDL.LU R23, [R1+0x3dc] ;  /* 0x0003dc0001177983 */ /* 0x000f280000300800 */
[----:B------:R-:W3:Y:S04]  /*52130*/  LDL.LU R24, [R1+0x420] ;  /* 0x0004200001187983 */ /* 0x000ee80000300800 */
[----:B------:R-:W3:Y:S04]  /*52140*/  LDL.LU R25, [R1+0x424] ;  /* 0x0004240001197983 */ /* 0x000ee80000300800 */
[----:B--2---:R-:W2:Y:S04]  /*52150*/  LDL.LU R26, [R1+0x428] ;  /* 0x00042800011a7983 */ /* 0x004ea80000300800 */
[----:B------:R-:W2:Y:S04]  /*52160*/  LDL.LU R27, [R1+0x42c] ;  /* 0x00042c00011b7983 */ /* 0x000ea80000300800 */
[----:B--2---:R0:W-:Y:S04]  /*52170*/  STL.64 [R1+0x29e0], R26 ;  /* 0x0029e01a01007387 */ /* 0x0041e80000100a00 */
[----:B---3--:R-:W-:Y:S04]  /*52180*/  STL.64 [R1+0x29d8], R24 ;  /* 0x0029d81801007387 */ /* 0x008fe80000100a00 */
[----:B0-----:R-:W2:Y:S04]  /*52190*/  LDL.LU.64 R26, [R1+0x38] ;  /* 0x00003800011a7983 */ /* 0x001ea80000300a00 */
[----:B--2---:R0:W-:Y:S04]  /*521a0*/  STL.64 [R1+0x29f8], R26 ;  /* 0x0029f81a01007387 */ /* 0x0041e80000100a00 */
[----:B0-----:R-:W2:Y:S04]  /*521b0*/  LDL.LU.64 R26, [R1+0x48] ;  /* 0x00004800011a7983 */ /* 0x001ea80000300a00 */
[----:B----4-:R-:W-:Y:S04]  /*521c0*/  STL.64 [R1+0x2988], R22 ;  /* 0x0029881601007387 */ /* 0x010fe80000100a00 */
[----:B------:R0:W-:Y:S04]  /*521d0*/  STL.64 [R1+0x2980], R20 ;  /* 0x0029801401007387 */ /* 0x0001e80000100a00 */
[----:B0-----:R-:W3:Y:S04]  /*521e0*/  LDL.LU R20, [R1+0x3f0] ;  /* 0x0003f00001147983 */ /* 0x001ee80000300800 */
[----:B------:R-:W3:Y:S04]  /*521f0*/  LDL.LU R21, [R1+0x3f4] ;  /* 0x0003f40001157983 */ /* 0x000ee80000300800 */
[----:B------:R-:W4:Y:S04]  /*52200*/  LDL.LU R22, [R1+0x3f8] ;  /* 0x0003f80001167983 */ /* 0x000f280000300800 */
[----:B------:R-:W4:Y:S04]  /*52210*/  LDL.LU R23, [R1+0x3fc] ;  /* 0x0003fc0001177983 */ /* 0x000f280000300800 */
[----:B----4-:R-:W-:Y:S04]  /*52220*/  STL.64 [R1+0x29b0], R22 ;  /* 0x0029b01601007387 */ /* 0x010fe80000100a00 */
[----:B---3--:R0:W-:Y:S04]  /*52230*/  STL.64 [R1+0x29a8], R20 ;  /* 0x0029a81401007387 */ /* 0x0081e80000100a00 */
        /* <DEDUP_REMOVED lines=20> */
[----:B------:R-:W3:Y:S04]  /*52380*/  LDL.LU R22, [R1+0x448] ;  /* 0x0004480001167983 */ /* 0x000ee80000300800 */
[----:B------:R-:W3:Y:S01]  /*52390*/  LDL.LU R23, [R1+0x44c] ;  /* 0x00044c0001177983 */ /* 0x000ee20000300800 */
[----:B------:R-:W-:-:S02]  /*523a0*/  IMAD.MOV.U32 R4, RZ, RZ, R11 ;  /* 0x000000ffff047224 */ /* 0x000fc400078e000b */
[----:B------:R-:W-:Y:S01]  /*523b0*/  IMAD.MOV.U32 R15, RZ, RZ, R10 ;  /* 0x000000ffff0f7224 */ /* 0x000fe200078e000a */
[----:B------:R-:W4:Y:S04]  /*523c0*/  LDL.LU R8, [R1+0x3e0] ;  /* 0x0003e00001087983 */ /* 0x000f280000300800 */
[----:B------:R-:W4:Y:S04]  /*523d0*/  LDL.LU R9, [R1+0x3e4] ;  /* 0x0003e40001097983 */ /* 0x000f280000300800 */
[----:B------:R-:W4:Y:S04]  /*523e0*/  LDL.LU R10, [R1+0x3e8] ;  /* 0x0003e800010a7983 */ /* 0x000f280000300800 */
[----:B------:R-:W4:Y:S04]  /*523f0*/  LDL.LU R11, [R1+0x3ec] ;  /* 0x0003ec00010b7983 */ /* 0x000f280000300800 */
[----:B------:R-:W-:Y:S04]  /*52400*/  STL [R1+0x2928], R4 ;  /* 0x0029280401007387 */ /* 0x000fe80000100800 */
[----:B------:R0:W-:Y:S01]  /*52410*/  STL [R1+0x2924], R15 ;  /* 0x0029240f01007387 */ /* 0x0001e20000100800 */
[----:B--2---:R-:W-:-:S02]  /*52420*/  IMAD.MOV.U32 R28, RZ, RZ, R26 ;  /* 0x000000ffff1c7224 */ /* 0x004fc400078e001a */
[----:B------:R-:W-:Y:S01]  /*52430*/  IMAD.MOV.U32 R29, RZ, RZ, R27 ;  /* 0x000000ffff1d7224 */ /* 0x000fe200078e001b */
[----:B0-----:R-:W2:Y:S01]  /*52440*/  LDL.LU.64 R14, [R1+0x28] ;  /* 0x00002800010e7983 */ /* 0x001ea20000300a00 */
[----:B---3--:R-:W-:-:S15]  /*52450*/  HMMA.16816.F32.BF16 R20, R16, R26, R20 ;  /* 0x0000001a1014723c */ /* 0x008fde0000041814 */
[----:B------:R-:W-:-:S08]  /*52460*/  NOP ;  /* 0x0000000000007918 */ /* 0x000fd00000000000 */
[----:B------:R-:W-:Y:S04]  /*52470*/  STL.64 [R1+0x460], R20 ;  /* 0x0004601401007387 */ /* 0x000fe80000100a00 */
[----:B------:R0:W-:Y:S04]  /*52480*/  STL.64 [R1+0x468], R22 ;  /* 0x0004681601007387 */ /* 0x0001e80000100a00 */
[----:B0-----:R-:W3:Y:S04]  /*52490*/  LDL.LU.64 R22, [R1+0x2a08] ;  /* 0x002a080001167983 */ /* 0x001ee80000300a00 */
[----:B------:R-:W3:Y:S04]  /*524a0*/  LDL.LU.64 R20, [R1+0x2a00] ;  /* 0x002a000001147983 */ /* 0x000ee80000300a00 */
[----:B------:R-:W3:Y:S02]  /*524b0*/  LDL.LU.64 R26, [R1+0x29f8] ;  /* 0x0029f800011a7983 */ /* 0x000ee40000300a00 */
[----:B---3--:R-:W-:Y:S06]  /*524c0*/  HMMA.16816.F32.BF16 R20, R16, R26, R20 ;  /* 0x0000001a1014723c */ /* 0x008fec0000041814 */
[----:B------:R-:W-:-:S02]  /*524d0*/  IMAD.MOV.U32 R0, RZ, RZ, R26 ;  /* 0x000000ffff007224 */ /* 0x000fc400078e001a */
[----:B------:R-:W-:-:S15]  /*524e0*/  IMAD.MOV.U32 R2, RZ, RZ, R27 ;  /* 0x000000ffff027224 */ /* 0x000fde00078e001b */
[----:B------:R-:W-:Y:S04]  /*524f0*/  STL.64 [R1+0x450], R20 ;  /* 0x0004501401007387 */ /* 0x000fe80000100a00 */
[----:B------:R0:W-:Y:S04]  /*52500*/  STL.64 [R1+0x458], R22 ;  /* 0x0004581601007387 */ /* 0x0001e80000100a00 */
[----:B0-----:R-:W3:Y:S04]  /*52510*/  LDL.LU.64 R22, [R1+0x29f0] ;  /* 0x0029f00001167983 */ /* 0x001ee80000300a00 */
[----:B------:R-:W3:Y:S04]  /*52520*/  LDL.LU.64 R20, [R1+0x29e8] ;  /* 0x0029e80001147983 */ /* 0x000ee80000300a00 */
[----:B------:R-:W2:Y:S04]  /*52530*/  LDL.LU.64 R26, [R1+0x29e0] ;  /* 0x0029e000011a7983 */ /* 0x000ea80000300a00 */
[----:B------:R-:W2:Y:S02]  /*52540*/  LDL.LU.64 R24, [R1+0x29d8] ;  /* 0x0029d80001187983 */ /* 0x000ea40000300a00 */
[----:B--2---:R-:W-:-:S15]  /*52550*/  HMMA.16816.F32.BF16 R24, R16, R14, R24 ;  /* 0x0000000e1018723c */ /* 0x004fde0000041818 */
[----:B------:R-:W-:-:S08]  /*52560*/  NOP ;  /* 0x0000000000007918 */ /* 0x000fd00000000000 */
[----:B------:R-:W-:Y:S04]  /*52570*/  STL.64 [R1+0x440], R24 ;  /* 0x0004401801007387 */ /* 0x000fe80000100a00 */
[----:B------:R0:W-:Y:S04]  /*52580*/  STL.64 [R1+0x448], R26 ;  /* 0x0004481a01007387 */ /* 0x0001e80000100a00 */
[----:B0-----:R-:W3:Y:S02]  /*52590*/  LDL.LU.64 R26, [R1+0x29d0] ;  /* 0x0029d000011a7983 */ /* 0x001ee40000300a00 */
[----:B---3--:R-:W-:Y:S06]  /*525a0*/  HMMA.16816.F32.BF16 R20, R16, R26, R20 ;  /* 0x0000001a1014723c */ /* 0x008fec0000041814 */
[----:B------:R-:W-:-:S02]  /*525b0*/  IMAD.MOV.U32 R12, RZ, RZ, R26 ;  /* 0x000000ffff0c7224 */ /* 0x000fc400078e001a */
[----:B------:R-:W-:-:S15]  /*525c0*/  IMAD.MOV.U32 R13, RZ, RZ, R27 ;  /* 0x000000ffff0d7224 */ /* 0x000fde00078e001b */
[----:B------:R-:W-:Y:S04]  /*525d0*/  STL.64 [R1+0x430], R20 ;  /* 0x0004301401007387 */ /* 0x000fe80000100a00 */
[----:B------:R0:W-:Y:S04]  /*525e0*/  STL.64 [R1+0x438], R22 ;  /* 0x0004381601007387 */ /* 0x0001e80000100a00 */
[----:B0-----:R-:W2:Y:S04]  /*525f0*/  LDL.LU.64 R22, [R1+0x29c8] ;  /* 0x0029c80001167983 */ /* 0x001ea80000300a00 */
[----:B------:R-:W2:Y:S04]  /*52600*/  LDL.LU.64 R20, [R1+0x29c0] ;  /* 0x0029c00001147983 */ /* 0x000ea80000300a00 */
[----:B------:R-:W2:Y:S01]  /*52610*/  LDL.LU.64 R26, [R1+0x29b8] ;  /* 0x0029b800011a7983 */ /* 0x000ea20000300a00 */
[----:B------:R-:W-:-:S02]  /*52620*/  IMAD.MOV.U32 R3, RZ, RZ, R14 ;  /* 0x000000ffff037224 */ /* 0x000fc400078e000e */
[----:B------:R-:W-:Y:S01]  /*52630*/  IMAD.MOV.U32 R14, RZ, RZ, R15 ;  /* 0x000000ffff0e7224 */ /* 0x000fe200078e000f */
[----:B--2---:R-:W-:Y:S06]  /*52640*/  HMMA.16816.F32.BF16 R20, R16, R26, R20 ;  /* 0x0000001a1014723c */ /* 0x004fec0000041814 */
[----:B------:R-:W-:Y:S02]  /*52650*/  IMAD.MOV.U32 R4, RZ, RZ, R26 ;  /* 0x000000ffff047224 */ /* 0x000fe400078e001a */
[----:B------:R-:W-:-:S15]  /*52660*/  IMAD.MOV.U32 R15, RZ, RZ, R27 ;  /* 0x000000ffff0f7224 */ /* 0x000fde00078e001b */
[----:B------:R-:W-:Y:S04]  /*52670*/  STL.64 [R1+0x420], R20 ;  /* 0x0004201401007387 */ /* 0x000fe80000100a00 */
[----:B------:R0:W-:Y:S04]  /*52680*/  STL.64 [R1+0x428], R22 ;  /* 0x0004281601007387 */ /* 0x0001e80000100a00 */
[----:B0-----:R-:W2:Y:S04]  /*52690*/  LDL.LU.64 R22, [R1+0x29b0] ;  /* 0x0029b00001167983 */ /* 0x001ea80000300a00 */
[----:B------:R-:W2:Y:S04]  /*526a0*/  LDL.LU.64 R20, [R1+0x29a8] ;  /* 0x0029a80001147983 */ /* 0x000ea80000300a00 */
[----:B------:R-:W3:Y:S04]  /*526b0*/  LDL.LU.64 R26, [R1+0x29a0] ;  /* 0x0029a000011a7983 */ /* 0x000ee80000300a00 */
[----:B------:R-:W-:Y:S04]  /*526c0*/  STL.64 [R1+0x2948], R14 ;  /* 0x0029480e01007387 */ /* 0x000fe80000100a00 */
[----:B------:R0:W-:Y:S04]  /*526d0*/  STL.64 [R1+0x2940], R12 ;  /* 0x0029400c01007387 */ /* 0x0001e80000100a00 */
[----:B0-----:R-:W4:Y:S01]  /*526e0*/  LDL.LU R12, [R1+0x390] ;  /* 0x00039000010c7983 */ /* 0x001f220000300800 */
[----:B------:R-:W-:-:S03]  /*526f0*/  IMAD.MOV.U32 R13, RZ, RZ, R6 ;  /* 0x000000ffff0d7224 */ /* 0x000fc600078e0006 */
[----:B------:R-:W2:Y:S01]  /*52700*/  LDL.LU R6, [R1+0x299c] ;  /* 0x00299c0001067983 */ /* 0x000ea20000300800 */
[----:B---3--:R-:W-:Y:S02]  /*52710*/  IMAD.MOV.U32 R14, RZ, RZ, R26 ;  /* 0x000000ffff0e7224 */ /* 0x008fe400078e001a */
[----:B------:R-:W-:Y:S01]  /*52720*/  IMAD.MOV.U32 R15, RZ, RZ, R27 ;  /* 0x000000ffff0f7224 */ /* 0x000fe200078e001b */
[----:B------:R-:W2:Y:S04]  /*52730*/  LDL.LU R26, [R1+0x2998] ;  /* 0x00299800011a7983 */ /* 0x000ea80000300800 */
[----:B------:R-:W2:Y:S04]  /*52740*/  LDL.LU R27, [R1+0x2994] ;  /* 0x00299400011b7983 */ /* 0x000ea80000300800 */
[----:B------:R-:W-:Y:S04]  /*52750*/  STL.64 [R1+0x2960], R14 ;  /* 0x0029600e01007387 */ /* 0x000fe80000100a00 */
[----:B----4-:R0:W-:Y:S02]  /*52760*/  STL.64 [R1+0x2958], R12 ;  /* 0x0029580c01007387 */ /* 0x0101e40000100a00 */
[----:B0-----:R-:W-:-:S02]  /*52770*/  IMAD.MOV.U32 R12, RZ, RZ, R7 ;  /* 0x000000ffff0c7224 */ /* 0x001fc400078e0007 */
[----:B------:R-:W3:Y:S04]  /*52780*/  LDL.LU R7, [R1+0x2990] ;  /* 0x0029900001077983 */ /* 0x000ee80000300800 */
[----:B------:R-:W4:Y:S04]  /*52790*/  LDL.LU R13, [R1+0x3c4] ;  /* 0x0003c400010d7983 */ /* 0x000f280000300800 */
[----:B------:R-:W4:Y:S04]  /*527a0*/  LDL.LU R14, [R1+0x3c8] ;  /* 0x0003c800010e7983 */ /* 0x000f280000300800 */
[----:B------:R-:W4:Y:S01]  /*527b0*/  LDL.LU R15, [R1+0x3cc] ;  /* 0x0003cc00010f7983 */ /* 0x000f220000300800 */
[C---:B--2---:R-:W-:Y:S06]  /*527c0*/  HMMA.16816.F32.BF16 R20, R16.reuse, R26, R20 ;  /* 0x0000001a1014723c */ /* 0x044fec0000041814 */
[----:B---3--:R-:W-:-:S15]  /*527d0*/  HMMA.16816.F32.BF16 R8, R16, R6, R8 ;  /* 0x000000061008723c */ /* 0x008fde0000041808 */
[----:B------:R-:W-:-:S02]  /*527e0*/  NOP ;  /* 0x0000000000007918 */ /* 0x000fc40000000000 */
[----:B------:R-:W-:Y:S04]  /*527f0*/  STL.64 [R1+0x410], R20 ;  /* 0x0004101401007387 */ /* 0x000fe80000100a00 */
[----:B------:R0:W-:Y:S04]  /*52800*/  STL.64 [R1+0x418], R22 ;  /* 0x0004181601007387 */ /* 0x0001e80000100a00 */
[----:B0-----:R-:W2:Y:S04]  /*52810*/  LDL.LU.64 R22, [R1+0x2988] ;  /* 0x0029880001167983 */ /* 0x001ea80000300a00 */
[----:B------:R-:W2:Y:S04]  /*52820*/  LDL.LU.64 R20, [R1+0x2980] ;  /* 0x0029800001147983 */ /* 0x000ea80000300a00 */
[----:B------:R-:W-:Y:S04]  /*52830*/  STL.64 [R1+0x400], R8 ;  /* 0x0004000801007387 */ /* 0x000fe80000100a00 */
[----:B------:R0:W-:Y:S04]  /*52840*/  STL.64 [R1+0x408], R10 ;  /* 0x0004080a01007387 */ /* 0x0001e80000100a00 */
[----:B0-----:R-:W2:Y:S04]  /*52850*/  LDL.LU.64 R10, [R1+0x2978] ;  /* 0x00297800010a7983 */ /* 0x001ea80000300a00 */
[----:B------:R-:W3:Y:S01]  /*52860*/  LDL.LU.64 R8, [R1+0x2970] ;  /* 0x0029700001087983 */ /* 0x000ee20000300a00 */
[----:B--2---:R-:W-:-:S15]  /*52870*/  HMMA.16816.F32.BF16 R20, R16, R10, R20 ;  /* 0x0000000a1014723c */ /* 0x004fde0000041814 */
[----:B------:R-:W-:-:S08]  /*52880*/  NOP ;  /* 0x0000000000007918 */ /* 0x000fd00000000000 */
[----:B------:R-:W-:Y:S04]  /*52890*/  STL.64 [R1+0x3f0], R20 ;  /* 0x0003f01401007387 */ /* 0x000fe80000100a00 */
[----:B------:R0:W-:Y:S04]  /*528a0*/  STL.64 [R1+0x3f8], R22 ;  /* 0x0003f81601007387 */ /* 0x0001e80000100a00 */
[----:B0-----:R-:W4:Y:S02]  /*528b0*/  LDL.LU.64 R22, [R1+0x2968] ;  /* 0x0029680001167983 */ /* 0x001f240000300a00 */
[----:B----4-:R-:W-:Y:S06]  /*528c0*/  HMMA.16816.F32.BF16 R12, R16, R22, R12 ;  /* 0x00000016100c723c */ /* 0x010fec000004180c */
[----:B------:R-:W-:-:S02]  /*528d0*/  IMAD.MOV.U32 R25, RZ, RZ, R22 ;  /* 0x000000ffff197224 */ /* 0x000fc400078e0016 */
[----:B------:R-:W-:-:S15]  /*528e0*/  IMAD.MOV.U32 R24, RZ, RZ, R23 ;  /* 0x000000ffff187224 */ /* 0x000fde00078e0017 */
[----:B------:R-:W-:Y:S04]  /*528f0*/  STL.64 [R1+0x3e0], R12 ;  /* 0x0003e00c01007387 */ /* 0x000fe80000100a00 */
[----:B------:R0:W-:Y:S04]  /*52900*/  STL.64 [R1+0x3e8], R14 ;  /* 0x0003e80e01007387 */ /* 0x0001e80000100a00 */
[----:B0-----:R-:W2:Y:S04]  /*52910*/  LDL.LU.64 R14, [R1+0x2960] ;  /* 0x00296000010e7983 */ /* 0x001ea80000300a00 */
[----:B------:R-:W2:Y:S04]  /*52920*/  LDL.LU.64 R12, [R1+0x2958] ;  /* 0x00295800010c7983 */ /* 0x000ea80000300a00 */
[----:B------:R-:W2:Y:S04]  /*52930*/  LDL.LU.64 R22, [R1+0x2950] ;  /* 0x0029500001167983 */ /* 0x000ea80000300a00 */
[----:B------:R3:W-:Y:S04]  /*52940*/  STL.64 [R1+0x2628], R26 ;  /* 0x0026281a01007387 */ /* 0x0007e80000100a00 */
[----:B------:R-:W-:Y:S01]  /*52950*/  STL.64 [R1+0x2620], R24 ;  /* 0x0026201801007387 */ /* 0x000fe20000100a00 */
[----:B---3--:R-:W-:-:S02]  /*52960*/  IMAD.MOV.U32 R26, RZ, RZ, R9 ;  /* 0x000000ffff1a7224 */ /* 0x008fc400078e0009 */
[----:B------:R-:W-:Y:S01]  /*52970*/  IMAD.MOV.U32 R27, RZ, RZ, R5 ;  /* 0x000000ffff1b7224 */ /* 0x000fe200078e0005 */
[----:B--2---:R-:W-:Y:S01]  /*52980*/  HMMA.16816.F32.BF16 R16, R16, R22, R12 ;  /* 0x000000161010723c */ /* 0x004fe2000004180c */
[----:B------:R-:W2:Y:S04]  /*52990*/  LDL.LU.64 R14, [R1+0x2948] ;  /* 0x00294800010e7983 */ /* 0x000ea80000300a00 */
[----:B------:R-:W3:Y:S01]  /*529a0*/  LDL.LU.64 R12, [R1+0x2940] ;  /* 0x00294000010c7983 */ /* 0x000ee20000300a00 */
[----:B------:R-:W-:Y:S02]  /*529b0*/  IMAD.MOV.U32 R9, RZ, RZ, R22 ;  /* 0x000000ffff097224 */ /* 0x000fe400078e0016 */
[----:B------:R-:W-:-:S15]  /*529c0*/  IMAD.MOV.U32 R5, RZ, RZ, R23 ;  /* 0x000000ffff057224 */ /* 0x000fde00078e0017 */
[----:B------:R0:W-:Y:S04]  /*529d0*/  STL.64 [R1+0x3c0], R16 ;  /* 0x0003c01001007387 */ /* 0x0001e80000100a00 */
[----:B------:R1:W-:Y:S04]  /*529e0*/  STL.64 [R1+0x3c8], R18 ;  /* 0x0003c81201007387 */ /* 0x0003e80000100a00 */
[----:B------:R-:W4:Y:S04]  /*529f0*/  LDL.LU.64 R22, [R1+0x2938] ;  /* 0x0029380001167983 */ /* 0x000f280000300a00 */
[----:B------:R-:W4:Y:S04]  /*52a00*/  LDL.LU.64 R20, [R1+0x2930] ;  /* 0x0029300001147983 */ /* 0x000f280000300a00 */
[----:B0-----:R-:W4:Y:S04]  /*52a10*/  LDL.LU R16, [R1+0x380] ;  /* 0x0003800001107983 */ /* 0x001f280000300800 */
[----:B------:R-:W4:Y:S04]  /*52a20*/  LDL.LU R17, [R1+0x384] ;  /* 0x0003840001117983 */ /* 0x000f280000300800 */
[----:B-1----:R-:W4:Y:S04]  /*52a30*/  LDL.LU R18, [R1+0x388] ;  /* 0x0003880001127983 */ /* 0x002f280000300800 */
[----:B------:R-:W4:Y:S04]  /*52a40*/  LDL.LU R19, [R1+0x38c] ;  /* 0x00038c0001137983 */ /* 0x000f280000300800 */
[----:B------:R-:W-:Y:S04]  /*52a50*/  STL.64 [R1+0x26d8], R6 ;  /* 0x0026d80601007387 */ /* 0x000fe80000100a00 */
[----:B------:R-:W-:Y:S04]  /*52a60*/  STL [R1+0x26d0], R5 ;  /* 0x0026d00501007387 */ /* 0x000fe80000100800 */
[----:B------:R-:W-:Y:S04]  /*52a70*/  STL.64 [R1+0x2608], R10 ;  /* 0x0026080a01007387 */ /* 0x000fe80000100a00 */
[----:B------:R0:W-:Y:S04]  /*52a80*/  STL.64 [R1+0x2600], R8 ;  /* 0x0026000801007387 */ /* 0x0001e80000100a00 */
[----:B0-----:R-:W2:Y:S01]  /*52a90*/  LDL.LU R8, [R1+0x1c0] ;  /* 0x0001c00001087983 */ /* 0x001ea20000300800 */
[----:B----4-:R-:W-:-:S15]  /*52aa0*/  HMMA.16816.F32.BF16 R16, R20, R26, R16 ;  /* 0x0000001a1410723c */ /* 0x010fde0000041810 */
[----:B------:R-:W-:-:S08]  /*52ab0*/  NOP ;  /* 0x0000000000007918 */ /* 0x000fd00000000000 */
[----:B------:R-:W-:Y:S04]  /*52ac0*/  STL.64 [R1+0x5f0], R16 ;  /* 0x0005f01001007387 */ /* 0x000fe80000100a00 */
[----:B------:R-:W-:Y:S04]  /*52ad0*/  STL.64 [R1+0x5f8], R18 ;  /* 0x0005f81201007387 */ /* 0x000fe80000100a00 */
[----:B------:R-:W2:Y:S04]  /*52ae0*/  LDL.LU R9, [R1+0x1c4] ;  /* 0x0001c40001097983 */ /* 0x000ea80000300800 */
[----:B------:R-:W4:Y:S04]  /*52af0*/  LDL.LU R10, [R1+0x1c8] ;  /* 0x0001c800010a7983 */ /* 0x000f280000300800 */
[----:B------:R-:W4:Y:S04]  /*52b00*/  LDL.LU R11, [R1+0x1cc] ;  /* 0x0001cc00010b7983 */ /* 0x000f280000300800 */
[----:B----4-:R-:W-:Y:S04]  /*52b10*/  STL.64 [R1+0x2618], R10 ;  /* 0x0026180a01007387 */ /* 0x010fe80000100a00 */
[----:B--2---:R0:W-:Y:S04]  /*52b20*/  STL.64 [R1+0x2610], R8 ;  /* 0x0026100801007387 */ /* 0x0041e80000100a00 */
[----:B0-----:R-:W2:Y:S04]  /*52b30*/  LDL.LU R8, [R1+0x1d0] ;  /* 0x0001d00001087983 */ /* 0x001ea80000300800 */
[----:B------:R-:W2:Y:S04]  /*52b40*/  LDL.LU R9, [R1+0x1d4] ;  /* 0x0001d40001097983 */ /* 0x000ea80000300800 */
[----:B------:R-:W4:Y:S04]  /*52b50*/  LDL.LU R10, [R1+0x1d8] ;  /* 0x0001d800010a7983 */ /* 0x000f280000300800 */
[----:B------:R-:W4:Y:S01]  /*52b60*/  LDL.LU R11, [R1+0x1dc] ;  /* 0x0001dc00010b7983 */ /* 0x000f220000300800 */
[----:B------:R-:W-:-:S02]  /*52b70*/  IMAD.MOV.U32 R26, RZ, RZ, R4 ;  /* 0x000000ffff1a7224 */ /* 0x000fc400078e0004 */
[----:B------:R-:W-:Y:S01]  /*52b80*/  IMAD.MOV.U32 R27, RZ, RZ, R15 ;  /* 0x000000ffff1b7224 */ /* 0x000fe200078e000f */
[----:B----4-:R-:W-:Y:S04]  /*52b90*/  STL.64 [R1+0x2638], R10 ;  /* 0x0026380a01007387 */ /* 0x010fe80000100a00 */
[----:B--2---:R0:W-:Y:S04]  /*52ba0*/  STL.64 [R1+0x2630], R8 ;  /* 0x0026300801007387 */ /* 0x0041e80000100a00 */
[----:B------:R-:W2:Y:S04]  /*52bb0*/  LDL.LU R4, [R1+0x2928] ;  /* 0x0029280001047983 */ /* 0x000ea80000300800 */
[----:B------:R-:W4:Y:S04]  /*52bc0*/  LDL.LU R15, [R1+0x2924] ;  /* 0x00292400010f7983 */ /* 0x000f280000300800 */
[----:B------:R3:W-:Y:S04]  /*52bd0*/  STL.64 [R1+0x2640], R26 ;  /* 0x0026401a01007387 */ /* 0x0007e80000100a00 */
[----:B0-----:R-:W2:Y:S04]  /*52be0*/  LDL.LU R8, [R1+0x1e0] ;  /* 0x0001e00001087983 */ /* 0x001ea80000300800 */
[----:B------:R-:W2:Y:S04]  /*52bf0*/  LDL.LU R9, [R1+0x1e4] ;  /* 0x0001e40001097983 */ /* 0x000ea80000300800 */
[----:B------:R-:W4:Y:S04]  /*52c00*/  LDL.LU R10, [R1+0x1e8] ;  /* 0x0001e800010a7983 */ /* 0x000f280000300800 */
[----:B------:R-:W4:Y:S01]  /*52c10*/  LDL.LU R11, [R1+0x1ec] ;  /* 0x0001ec00010b7983 */ /* 0x000f220000300800 */
[----:B---3--:R-:W-:-:S02]  /*52c20*/  IMAD.MOV.U32 R26, RZ, RZ, R12 ;  /* 0x000000ffff1a7224 */ /* 0x008fc400078e000c */
[----:B------:R-:W-:Y:S01]  /*52c30*/  IMAD.MOV.U32 R27, RZ, RZ, R13 ;  /* 0x000000ffff1b7224 */ /* 0x000fe200078e000d */
[----:B----4-:R-:W-:Y:S04]  /*52c40*/  STL.64 [R1+0x2650], R10 ;  /* 0x0026500a01007387 */ /* 0x010fe80000100a00 */
[----:B--2---:R-:W-:Y:S04]  /*52c50*/  STL.64 [R1+0x2648], R8 ;  /* 0x0026480801007387 */ /* 0x004fe80000100a00 */
[----:B------:R-:W2:Y:S04]  /*52c60*/  LDL.LU R12, [R1+0x2920] ;  /* 0x00292000010c7983 */ /* 0x000ea80000300800 */
[----:B------:R-:W3:Y:S04]  /*52c70*/  LDL.LU R13, [R1+0x291c] ;  /* 0x00291c00010d7983 */ /* 0x000ee80000300800 */
[----:B------:R0:W-:Y:S02]  /*52c80*/  STL.64 [R1+0x2658], R26 ;  /* 0x0026581a01007387 */ /* 0x0001e40000100a00 */
[----:B0-----:R-:W-:-:S02]  /*52c90*/  IMAD.MOV.U32 R26, RZ, RZ, R3 ;  /* 0x000000ffff1a7224 */ /* 0x001fc400078e0003 */
[----:B------:R-:W-:Y:S01]  /*52ca0*/  IMAD.MOV.U32 R27, RZ, RZ, R14 ;  /* 0x000000ffff1b7224 */ /* 0x000fe200078e000e */
[----:B------:R-:W4:Y:S04]  /*52cb0*/  LDL.LU R3, [R1+0x2918] ;  /* 0x0029180001037983 */ /* 0x000f280000300800 */
[----:B------:R-:W2:Y:S04]  /*52cc0*/  LDL.LU R14, [R1+0x2914] ;  /* 0x00291400010e7983 */ /* 0x000ea80000300800 */
[----:B------:R0:W-:Y:S04]  /*52cd0*/  STL.64 [R1+0x2670], R26 ;  /* 0x0026701a01007387 */ /* 0x0001e80000100a00 */
[----:B------:R-:W3:Y:S04]  /*52ce0*/  LDL.LU R8, [R1+0x1f0] ;  /* 0x0001f00001087983 */ /* 0x000ee80000300800 */
[----:B------:R-:W3:Y:S04]  /*52cf0*/  LDL.LU R9, [R1+0x1f4] ;  /* 0x0001f40001097983 */ /* 0x000ee80000300800 */
[----:B------:R-:W4:Y:S04]  /*52d00*/  LDL.LU R10, [R1+0x1f8] ;  /* 0x0001f800010a7983 */ /* 0x000f280000300800 */
[----:B------:R-:W4:Y:S01]  /*52d10*/  LDL.LU R11, [R1+0x1fc] ;  /* 0x0001fc00010b7983 */ /* 0x000f220000300800 */
[----:B0-----:R-:W-:-:S02]  /*52d20*/  IMAD.MOV.U32 R26, RZ, RZ, R0 ;  /* 0x000000ffff1a7224 */ /* 0x001fc400078e0000 */
[----:B------:R-:W-:Y:S01]  /*52d30*/  IMAD.MOV.U32 R27, RZ, RZ, R2 ;  /* 0x000000ffff1b7224 */ /* 0x000fe200078e0002 */
[----:B------:R-:W2:Y:S04]  /*52d40*/  LDL.LU R0, [R1+0x2910] ;  /* 0x0029100001007983 */ /* 0x000ea80000300800 */
[----:B------:R-:W2:Y:S04]  /*52d50*/  LDL.LU R2, [R1+0x290c] ;  /* 0x00290c0001027983 */ /* 0x000ea80000300800 */
[----:B------:R-:W-:Y:S04]  /*52d60*/  STL.64 [R1+0x2688], R26 ;  /* 0x0026881a01007387 */ /* 0x000fe80000100a00 */
[----:B----4-:R-:W-:Y:S04]  /*52d70*/  STL.64 [R1+0x2668], R10 ;  /* 0x0026680a01007387 */ /* 0x010fe80000100a00 */
[----:B---3--:R0:W-:Y:S04]  /*52d80*/  STL.64 [R1+0x2660], R8 ;  /* 0x0026600801007387 */ /* 0x0081e80000100a00 */
[----:B0-----:R-:W3:Y:S04]  /*52d90*/  LDL.LU R8, [R1+0x200] ;  /* 0x0002000001087983 */ /* 0x001ee80000300800 */
[----:B------:R-:W3:Y:S04]  /*52da0*/  LDL.LU R9, [R1+0x204] ;  /* 0x0002040001097983 */ /* 0x000ee80000300800 */
[----:B------:R-:W4:Y:S04]  /*52db0*/  LDL.LU R10, [R1+0x208] ;  /* 0x00020800010a7983 */ /* 0x000f280000300800 */
[----:B------:R-:W4:Y:S01]  /*52dc0*/  LDL.LU R11, [R1+0x20c] ;  /* 0x00020c00010b7983 */ /* 0x000f220000300800 */
[----:B------:R-:W-:-:S02]  /*52dd0*/  IMAD.MOV.U32 R26, RZ, RZ, R28 ;  /* 0x000000ffff1a7224 */ /* 0x000fc400078e001c */
        /* <DEDUP_REMOVED lines=12> */
[----:B------:R-:W3:Y:S04]  /*52ea0*/  LDL.LU R15, [R1+0x2900] ;  /* 0x00290000010f7983 */ /* 0x000ee80000300800 */
[----:B------:R-:W3:Y:S04]  /*52eb0*/  LDL.LU R4, [R1+0x28fc] ;  /* 0x0028fc0001047983 */ /* 0x000ee80000300800 */
[----:B------:R0:W-:Y:S01]  /*52ec0*/  STL.64 [R1+0x26b8], R26 ;  /* 0x0026b81a01007387 */ /* 0x0001e20000100a00 */
[----:B--2---:R-:W-:-:S02]  /*52ed0*/  IMAD.MOV.U32 R6, RZ, RZ, R14 ;  /* 0x000000ffff067224 */ /* 0x004fc400078e000e */
[----:B------:R-:W-:Y:S02]  /*52ee0*/  IMAD.MOV.U32 R7, RZ, RZ, R3 ;  /* 0x000000ffff077224 */ /* 0x000fe400078e0003 */
[----:B0-----:R-:W-:Y:S02]  /*52ef0*/  IMAD.MOV.U32 R26, RZ, RZ, R13 ;  /* 0x000000ffff1a7224 */ /* 0x001fe400078e000d */
[----:B------:R-:W-:Y:S01]  /*52f00*/  IMAD.MOV.U32 R27, RZ, RZ, R12 ;  /* 0x000000ffff1b7224 */ /* 0x000fe200078e000c */
[----:B----4-:R-:W-:Y:S04]  /*52f10*/  STL.64 [R1+0x2698], R10 ;  /* 0x0026980a01007387 */ /* 0x010fe80000100a00 */
[----:B---3--:R0:W-:Y:S04]  /*52f20*/  STL.64 [R1+0x2690], R8 ;  /* 0x0026900801007387 */ /* 0x0081e80000100a00 */
[----:B0-----:R-:W2:Y:S04]  /*52f30*/  LDL.LU R8, [R1+0x220] ;  /* 0x0002200001087983 */ /* 0x001ea80000300800 */
[----:B------:R-:W2:Y:S04]  /*52f40*/  LDL.LU R9, [R1+0x224] ;  /* 0x0002240001097983 */ /* 0x000ea80000300800 */
[----:B------:R-:W3:Y:S04]  /*52f50*/  LDL.LU R10, [R1+0x228] ;  /* 0x00022800010a7983 */ /* 0x000ee80000300800 */
[----:B------:R-:W3:Y:S04]  /*52f60*/  LDL.LU R11, [R1+0x22c] ;  /* 0x00022c00010b7983 */ /* 0x000ee80000300800 */
[----:B------:R-:W4:Y:S04]  /*52f70*/  LDL.LU R13, [R1+0x28f8] ;  /* 0x0028f800010d7983 */ /* 0x000f280000300800 */
[----:B------:R-:W2:Y:S04]  /*52f80*/  LDL.LU R12, [R1+0x28f4] ;  /* 0x0028f400010c7983 */ /* 0x000ea80000300800 */
[----:B------:R0:W-:Y:S04]  /*52f90*/  STL.64 [R1+0x26e0], R26 ;  /* 0x0026e01a01007387 */ /* 0x0001e80000100a00 */
[----:B------:R-:W3:Y:S04]  /*52fa0*/  LDL.LU R14, [R1+0x28f0] ;  /* 0x0028f000010e7983 */ /* 0x000ee80000300800 */
[----:B------:R-:W3:Y:S04]  /*52fb0*/  LDL.LU R3, [R1+0x28ec] ;  /* 0x0028ec0001037983 */ /* 0x000ee80000300800 */
[----:B------:R1:W-:Y:S04]  /*52fc0*/  STL.64 [R1+0x26e8], R6 ;  /* 0x0026e80601007387 */ /* 0x0003e80000100a00 */
[----:B------:R-:W4:Y:S04]  /*52fd0*/  LDL.LU R24, [R1+0x250] ;  /* 0x0002500001187983 */ /* 0x000f280000300800 */
[----:B------:R-:W4:Y:S04]  /*52fe0*/  LDL.LU R25, [R1+0x254] ;  /* 0x0002540001197983 */ /* 0x000f280000300800 */
[----:B0-----:R-:W2:Y:S04]  /*52ff0*/  LDL.LU R26, [R1+0x258] ;  /* 0x00025800011a7983 */ /* 0x001ea80000300800 */
[----:B------:R-:W2:Y:S01]  /*53000*/  LDL.LU R27, [R1+0x25c] ;  /* 0x00025c00011b7983 */ /* 0x000ea20000300800 */
[----:B-1----:R-:W-:-:S02]  /*53010*/  IMAD.MOV.U32 R6, RZ, RZ, R2 ;  /* 0x000000ffff067224 */ /* 0x002fc400078e0002 */
[----:B------:R-:W-:Y:S01]  /*53020*/  IMAD.MOV.U32 R7, RZ, RZ, R0 ;  /* 0x000000ffff077224 */ /* 0x000fe200078e0000 */
[----:B--2---:R-:W-:Y:S04]  /*53030*/  STL.64 [R1+0x26f8], R26 ;  /* 0x0026f81a01007387 */ /* 0x004fe80000100a00 */
[----:B----4-:R0:W-:Y:S04]  /*53040*/  STL.64 [R1+0x26f0], R24 ;  /* 0x0026f01801007387 */ /* 0x0101e80000100a00 */
[----:B------:R-:W2:Y:S04]  /*53050*/  LDL.LU R2, [R1+0x28e8] ;  /* 0x0028e80001027983 */ /* 0x000ea80000300800 */
[----:B------:R-:W4:Y:S04]  /*53060*/  LDL.LU R0, [R1+0x28e4] ;  /* 0x0028e40001007983 */ /* 0x000f280000300800 */
[----:B------:R1:W-:Y:S04]  /*53070*/  STL.64 [R1+0x2700], R6 ;  /* 0x0027000601007387 */ /* 0x0003e80000100a00 */
[----:B0-----:R-:W3:Y:S04]  /*53080*/  LDL.LU R24, [R1+0x260] ;  /* 0x0002600001187983 */ /* 0x001ee80000300800 */
[----:B------:R-:W3:Y:S04]  /*53090*/  LDL.LU R25, [R1+0x264] ;  /* 0x0002640001197983 */ /* 0x000ee80000300800 */
[----:B------:R-:W2:Y:S04]  /*530a0*/  LDL.LU R26, [R1+0x268] ;  /* 0x00026800011a7983 */ /* 0x000ea80000300800 */
[----:B------:R-:W2:Y:S01]  /*530b0*/  LDL.LU R27, [R1+0x26c] ;  /* 0x00026c00011b7983 */ /* 0x000ea20000300800 */
[----:B-1----:R-:W-:-:S02]  /*530c0*/  IMAD.MOV.U32 R6, RZ, RZ, R29 ;  /* 0x000000ffff067224 */ /* 0x002fc400078e001d */
[----:B------:R-:W-:Y:S01]  /*530d0*/  IMAD.MOV.U32 R7, RZ, RZ, R28 ;  /* 0x000000ffff077224 */ /* 0x000fe200078e001c */
[----:B--2---:R-:W-:Y:S04]  /*530e0*/  STL.64 [R1+0x2710], R26 ;  /* 0x0027101a01007387 */ /* 0x004fe80000100a00 */
[----:B---3--:R0:W-:Y:S04]  /*530f0*/  STL.64 [R1+0x2708], R24 ;  /* 0x0027081801007387 */ /* 0x0081e80000100a00 */
[----:B------:R-:W2:Y:S04]  /*53100*/  LDL.LU R29, [R1+0x28e0] ;  /* 0x0028e000011d7983 */ /* 0x000ea80000300800 */
[----:B------:R-:W3:Y:S04]  /*53110*/  LDL.LU R28, [R1+0x28dc] ;  /* 0x0028dc00011c7983 */ /* 0x000ee80000300800 */
[----:B------:R1:W-:Y:S04]  /*53120*/  STL.64 [R1+0x2718], R6 ;  /* 0x0027180601007387 */ /* 0x0003e80000100a00 */
[----:B0-----:R-:W4:Y:S04]  /*53130*/  LDL.LU R24, [R1+0x270] ;  /* 0x0002700001187983 */ /* 0x001f280000300800 */
[----:B------:R-:W4:Y:S04]  /*53140*/  LDL.LU R25, [R1+0x274] ;  /* 0x0002740001197983 */ /* 0x000f280000300800 */
[----:B------:R-:W2:Y:S04]  /*53150*/  LDL.LU R26, [R1+0x278] ;  /* 0x00027800011a7983 */ /* 0x000ea80000300800 */
        /* <DEDUP_REMOVED lines=26> */
[----:B----4-:R-:W-:Y:S04]  /*53300*/  STL.64 [R1+0x2750], R24 ;  /* 0x0027501801007387 */ /* 0x010fe80000100a00 */
[----:B------:R-:W2:Y:S04]  /*53310*/  LDL.LU R3, [R1+0x28c8] ;  /* 0x0028c80001037983 */ /* 0x000ea80000300800 */
[----:B------:R-:W4:Y:S04]  /*53320*/  LDL.LU R14, [R1+0x28c4] ;  /* 0x0028c400010e7983 */ /* 0x000f280000300800 */
[----:B------:R0:W-:Y:S02]  /*53330*/  STL.64 [R1+0x2760], R6 ;  /* 0x0027600601007387 */ /* 0x0001e40000100a00 */
[----:B0-----:R-:W-:-:S02]  /*53340*/  IMAD.MOV.U32 R6, RZ, RZ, R0 ;  /* 0x000000ffff067224 */ /* 0x001fc400078e0000 */
[----:B------:R-:W-:Y:S01]  /*53350*/  IMAD.MOV.U32 R7, RZ, RZ, R2 ;  /* 0x000000ffff077224 */ /* 0x000fe200078e0002 */
[----:B------:R-:W2:Y:S04]  /*53360*/  LDL.LU R0, [R1+0x28c0] ;  /* 0x0028c00001007983 */ /* 0x000ea80000300800 */
        /* <DEDUP_REMOVED lines=40> */
[----:B--2---:R-:W-:Y:S01]  /*535f0*/  IMAD.MOV.U32 R7, RZ, RZ, R3 ;  /* 0x000000ffff077224 */ /* 0x004fe200078e0003 */
        /* <DEDUP_REMOVED lines=9> */
[----:B------:R-:W-:-:S05]  /*53690*/  IMAD.MOV.U32 R7, RZ, RZ, R0 ;  /* 0x000000ffff077224 */ /* 0x000fca00078e0000 */
[----:B------:R0:W-:Y:S02]  /*536a0*/  STL.64 [R1+0x27f0], R6 ;  /* 0x0027f00601007387 */ /* 0x0001e40000100a00 */
[----:B0-----:R-:W-:Y:S02]  /*536b0*/  IMAD.MOV.U32 R6, RZ, RZ, R15 ;  /* 0x000000ffff067224 */ /* 0x001fe400078e000f */
[----:B------:R-:W-:Y:S01]  /*536c0*/  IMAD.MOV.U32 R7, RZ, RZ, R29 ;  /* 0x000000ffff077224 */ /* 0x000fe200078e001d */
        /* <DEDUP_REMOVED lines=19> */
[----:B--2---:R-:W-:-:S02]  /*53800*/  IMAD.MOV.U32 R6, RZ, RZ, R14 ;  /* 0x000000ffff067224 */ /* 0x004fc400078e000e */
        /* <DEDUP_REMOVED lines=13> */
[----:B------:R2:W-:Y:S02]  /*538e0*/  STL.64 [R1+0x2850], R6 ;  /* 0x0028500601007387 */ /* 0x0005e40000100a00 */
[----:B--2---:R-:W-:Y:S02]  /*538f0*/  IMAD.MOV.U32 R6, RZ, RZ, R14 ;  /* 0x000000ffff067224 */ /* 0x004fe400078e000e */
[----:B------:R-:W-:Y:S01]  /*53900*/  IMAD.MOV.U32 R7, RZ, RZ, R4 ;  /* 0x000000ffff077224 */ /* 0x000fe200078e0004 */
[----:B----4-:R-:W-:Y:S04]  /*53910*/  STL.64 [R1+0x2818], R26 ;  /* 0x0028181a01007387 */ /* 0x010fe80000100a00 */
[----:B---3--:R0:W-:Y:S04]  /*53920*/  STL.64 [R1+0x2810], R24 ;  /* 0x0028101801007387 */ /* 0x0081e80000100a00 */
[----:B0-----:R-:W2:Y:S04]  /*53930*/  LDL.LU R24, [R1+0x320] ;  /* 0x0003200001187983 */ /* 0x001ea80000300800 */
[----:B------:R-:W2:Y:S04]  /*53940*/  LDL.LU R25, [R1+0x324] ;  /* 0x0003240001197983 */ /* 0x000ea80000300800 */
[----:B------:R-:W3:Y:S04]  /*53950*/  LDL.LU R26, [R1+0x328] ;  /* 0x00032800011a7983 */ /* 0x000ee80000300800 */
[----:B------:R-:W3:Y:S04]  /*53960*/  LDL.LU R27, [R1+0x32c] ;  /* 0x00032c00011b7983 */ /* 0x000ee80000300800 */
[----:B------:R0:W-:Y:S04]  /*53970*/  STL.64 [R1+0x2868], R6 ;  /* 0x0028680601007387 */ /* 0x0001e80000100a00 */
[----:B------:R-:W4:Y:S04]  /*53980*/  LDL.LU R4, [R1+0x360] ;  /* 0x0003600001047983 */ /* 0x000f280000300800 */
[----:B------:R-:W4:Y:S04]  /*53990*/  LDL.LU R5, [R1+0x364] ;  /* 0x0003640001057983 */ /* 0x000f280000300800 */
[----:B0-----:R-:W2:Y:S04]  /*539a0*/  LDL.LU R6, [R1+0x368] ;  /* 0x0003680001067983 */ /* 0x001ea80000300800 */
[----:B------:R-:W2:Y:S04]  /*539b0*/  LDL.LU R7, [R1+0x36c] ;  /* 0x00036c0001077983 */ /* 0x000ea80000300800 */
[----:B--2---:R-:W-:Y:S04]  /*539c0*/  STL.64 [R1+0x2880], R6 ;  /* 0x0028800601007387 */ /* 0x004fe80000100a00 */
[----:B----4-:R0:W-:Y:S04]  /*539d0*/  STL.64 [R1+0x2878], R4 ;  /* 0x0028780401007387 */ /* 0x0101e80000100a00 */
[----:B0-----:R-:W2:Y:S04]  /*539e0*/  LDL.LU R4, [R1+0x370] ;  /* 0x0003700001047983 */ /* 0x001ea80000300800 */
[----:B------:R-:W2:Y:S04]  /*539f0*/  LDL.LU R5, [R1+0x374] ;  /* 0x0003740001057983 */ /* 0x000ea80000300800 */
[----:B------:R-:W2:Y:S04]  /*53a00*/  LDL.LU R6, [R1+0x378] ;  /* 0x0003780001067983 */ /* 0x000ea80000300800 */
[----:B------:R-:W2:Y:S04]  /*53a10*/  LDL.LU R7, [R1+0x37c] ;  /* 0x00037c0001077983 */ /* 0x000ea80000300800 */
[----:B---3--:R-:W-:Y:S04]  /*53a20*/  STL.64 [R1+0x2830], R26 ;  /* 0x0028301a01007387 */ /* 0x008fe80000100a00 */
        /* <DEDUP_REMOVED lines=13> */
[----:B----4-:R-:W-:Y:S04]  /*53b00*/  STL.64 [R1+0x2860], R26 ;  /* 0x0028601a01007387 */ /* 0x010fe80000100a00 */
[----:B---3--:R0:W-:Y:S04]  /*53b10*/  STL.64 [R1+0x2858], R24 ;  /* 0x0028581801007387 */ /* 0x0081e80000100a00 */
[----:B0-----:R-:W3:Y:S04]  /*53b20*/  LDL.LU R24, [R1+0x350] ;  /* 0x0003500001187983 */ /* 0x001ee80000300800 */
[----:B------:R-:W3:Y:S04]  /*53b30*/  LDL.LU R25, [R1+0x354] ;  /* 0x0003540001197983 */ /* 0x000ee80000300800 */
[----:B------:R-:W3:Y:S04]  /*53b40*/  LDL.LU R26, [R1+0x358] ;  /* 0x00035800011a7983 */ /* 0x000ee80000300800 */
[----:B------:R-:W3:Y:S04]  /*53b50*/  LDL.LU R27, [R1+0x35c] ;  /* 0x00035c00011b7983 */ /* 0x000ee80000300800 */
[----:B------:R-:W-:Y:S04]  /*53b60*/  STL.64 [R1+0x26b0], R10 ;  /* 0x0026b00a01007387 */ /* 0x000fe80000100a00 */
[----:B------:R0:W-:Y:S04]  /*53b70*/  STL.64 [R1+0x26a8], R8 ;  /* 0x0026a80801007387 */ /* 0x0001e80000100a00 */
[----:B0-----:R-:W4:Y:S04]  /*53b80*/  LDL.LU R8, [R1+0x230] ;  /* 0x0002300001087983 */ /* 0x001f280000300800 */
[----:B------:R-:W4:Y:S04]  /*53b90*/  LDL.LU R9, [R1+0x234] ;  /* 0x0002340001097983 */ /* 0x000f280000300800 */
[----:B------:R-:W3:Y:S04]  /*53ba0*/  LDL.LU R10, [R1+0x238] ;  /* 0x00023800010a7983 */ /* 0x000ee80000300800 */
[----:B------:R-:W3:Y:S01]  /*53bb0*/  LDL.LU R11, [R1+0x23c] ;  /* 0x00023c00010b7983 */ /* 0x000ee20000300800 */
[C---:B--2---:R-:W-:Y:S03]  /*53bc0*/  HMMA.16816.F32.BF16 R12, R20.reuse, R14, R4 ;  /* 0x0000000e140c723c */ /* 0x044fe60000041804 */
[----:B---3--:R-:W-:Y:S04]  /*53bd0*/  STL.64 [R1+0x26c8], R10 ;  /* 0x0026c80a01007387 */ /* 0x008fe80000100a00 */
[----:B----4-:R0:W-:Y:S04]  /*53be0*/  STL.64 [R1+0x26c0], R8 ;  /* 0x0026c00801007387 */ /* 0x0101e80000100a00 */
[----:B0-----:R-:W2:Y:S04]  /*53bf0*/  LDL.LU R8, [R1+0x240] ;  /* 0x0002400001087983 */ /* 0x001ea80000300800 */
[----:B------:R-:W2:Y:S04]  /*53c00*/  LDL.LU R9, [R1+0x244] ;  /* 0x0002440001097983 */ /* 0x000ea80000300800 */
[----:B------:R-:W2:Y:S04]  /*53c10*/  LDL.LU R10, [R1+0x248] ;  /* 0x00024800010a7983 */ /* 0x000ea80000300800 */
[----:B------:R-:W2:Y:S04]  /*53c20*/  LDL.LU R11, [R1+0x24c] ;  /* 0x00024c00010b7983 */ /* 0x000ea80000300800 */
[----:B------:R-:W3:Y:S04]  /*53c30*/  LDL.LU R16, [R1+0x1b0] ;  /* 0x0001b00001107983 */ /* 0x000ee80000300800 */
[----:B------:R-:W3:Y:S04]  /*53c40*/  LDL.LU R17, [R1+0x1b4] ;  /* 0x0001b40001117983 */ /* 0x000ee80000300800 */
[----:B------:R-:W3:Y:S04]  /*53c50*/  LDL.LU R18, [R1+0x1b8] ;  /* 0x0001b80001127983 */ /* 0x000ee80000300800 */
[----:B------:R-:W3:Y:S04]  /*53c60*/  LDL.LU R19, [R1+0x1bc] ;  /* 0x0001bc0001137983 */ /* 0x000ee80000300800 */
[----:B------:R-:W4:Y:S04]  /*53c70*/  LDL.LU.64 R6, [R1+0x2880] ;  /* 0x0028800001067983 */ /* 0x000f280000300a00 */
[----:B------:R-:W4:Y:S04]  /*53c80*/  LDL.LU.64 R4, [R1+0x2878] ;  /* 0x0028780001047983 */ /* 0x000f280000300a00 */
[----:B------:R-:W-:Y:S04]  /*53c90*/  STL.64 [R1+0x390], R12 ;  /* 0x0003900c01007387 */ /* 0x000fe80000100a00 */
[----:B------:R0:W-:Y:S04]  /*53ca0*/  STL.64 [R1+0x398], R14 ;  /* 0x0003980e01007387 */ /* 0x0001e80000100a00 */
[----:B0-----:R-:W4:Y:S02]  /*53cb0*/  LDL.LU.64 R14, [R1+0x2870] ;  /* 0x00287000010e7983 */ /* 0x001f240000300a00 */
[----:B----4-:R-:W-:Y:S02]  /*53cc0*/  HMMA.16816.F32.BF16 R12, R20, R14, R4 ;  /* 0x0000000e140c723c */ /* 0x010fe40000041804 */
[----:B------:R-:W4:-:S15]  /*53cd0*/  LDL.LU.64 R6, [R1+0x2868] ;  /* 0x0028680001067983 */ /* 0x000f1e0000300a00 */
[----:B------:R-:W-:-:S06]  /*53ce0*/  NOP ;  /* 0x0000000000007918 */ /* 0x000fcc0000000000 */
[----:B------:R-:W-:Y:S04]  /*53cf0*/  STL.64 [R1+0x380], R12 ;  /* 0x0003800c01007387 */ /* 0x000fe80000100a00 */
[----:B------:R0:W-:Y:S04]  /*53d00*/  STL.64 [R1+0x388], R14 ;  /* 0x0003880e01007387 */ /* 0x0001e80000100a00 */
[----:B0-----:R-:W2:Y:S01]  /*53d10*/  LDL R15, [R1+0x5ec] ;  /* 0x0005ec00010f7983 */ /* 0x001ea20000100800 */
[----:B----4-:R-:W-:Y:S03]  /*53d20*/  HMMA.16816.F32.BF16 R4, R20, R6, R24 ;  /* 0x000000061404723c */ /* 0x010fe60000041818 */
[----:B------:R-:W4:Y:S04]  /*53d30*/  LDL.LU.64 R26, [R1+0x2860] ;  /* 0x00286000011a7983 */ /* 0x000f280000300a00 */
[----:B------:R-:W4:-:S15]  /*53d40*/  LDL.LU.64 R24, [R1+0x2858] ;  /* 0x0028580001187983 */ /* 0x000f1e0000300a00 */
[----:B------:R-:W-:-:S01]  /*53d50*/  NOP ;  /* 0x0000000000007918 */ /* 0x000fc20000000000 */
[----:B------:R-:W-:Y:S04]  /*53d60*/  STL.64 [R1+0x370], R4 ;  /* 0x0003700401007387 */ /* 0x000fe80000100a00 */
[----:B------:R0:W-:Y:S04]  /*53d70*/  STL.64 [R1+0x378], R6 ;  /* 0x0003780601007387 */ /* 0x0001e80000100a00 */
[----:B--2---:R-:W1:Y:S04]  /*53d80*/  LDSM.16.MT88.4 R12, [R15+UR5+0x10800] ;  /* 0x010800050f0c783b */ /* 0x004e680008004200 */
[----:B0-----:R-:W4:Y:S02]  /*53d90*/  LDL.LU.64 R6, [R1+0x2850] ;  /* 0x0028500001067983 */ /* 0x001f240000300a00 */
[----:B----4-:R-:W-:Y:S02]  /*53da0*/  HMMA.16816.F32.BF16 R4, R20, R6, R24 ;  /* 0x000000061404723c */ /* 0x010fe40000041818 */
[----:B------:R-:W2:Y:S04]  /*53db0*/  LDL.LU.64 R26, [R1+0x2848] ;  /* 0x00284800011a7983 */ /* 0x000ea80000300a00 */
[----:B------:R-:W2:-:S15]  /*53dc0*/  LDL.LU.64 R24, [R1+0x2840] ;  /* 0x0028400001187983 */ /* 0x000e9e0000300a00 */
[----:B------:R-:W-:-:S02]  /*53dd0*/  NOP ;  /* 0x0000000000007918 */ /* 0x000fc40000000000 */
[----:B------:R-:W-:Y:S04]  /*53de0*/  STL.64 [R1+0x360], R4 ;  /* 0x0003600401007387 */ /* 0x000fe80000100a00 */
[----:B------:R0:W-:Y:S04]  /*53df0*/  STL.64 [R1+0x368], R6 ;  /* 0x0003680601007387 */ /* 0x0001e80000100a00 */
[----:B0-----:R-:W2:Y:S02]  /*53e00*/  LDL.LU.64 R6, [R1+0x2838] ;  /* 0x0028380001067983 */ /* 0x001ea40000300a00 */
[----:B--2---:R-:W-:Y:S02]  /*53e10*/  HMMA.16816.F32.BF16 R4, R20, R6, R24 ;  /* 0x000000061404723c */ /* 0x004fe40000041818 */
        /* <DEDUP_REMOVED lines=98> */
[----:B------:R-:W2:-:S15]  /*54440*/  LDL.LU.64 R26, [R1+0x26e0] ;  /* 0x0026e000011a7983 */ /* 0x000e9e0000300a00 */
[----:B------:R-:W-:-:S06]  /*54450*/  NOP ;  /* 0x0000000000007918 */ /* 0x000fcc0000000000 */
[----:B------:R-:W-:Y:S04]  /*54460*/  STL.64 [R1+0x270], R4 ;  /* 0x0002700401007387 */ /* 0x000fe80000100a00 */
[----:B------:R0:W-:Y:S04]  /*54470*/  STL.64 [R1+0x278], R6 ;  /* 0x0002780601007387 */ /* 0x0001e80000100a00 */
[----:B0-----:R-:W4:Y:S04]  /*54480*/  LDL.LU.64 R6, [R1+0x26d8] ;  /* 0x0026d80001067983 */ /* 0x001f280000300a00 */
[----:B------:R-:W3:Y:S04]  /*54490*/  LDL.LU R5, [R1+0x26d0] ;  /* 0x0026d00001057983 */ /* 0x000ee80000300800 */
[----:B------:R-:W3:Y:S01]  /*544a0*/  LDL R4, [R1+0x5e4] ;  /* 0x0005e40001047983 */ /* 0x000ee20000100800 */
[----:B--2---:R-:W-:Y:S03]  /*544b0*/  HMMA.16816.F32.BF16 R24, R20, R26, R8 ;  /* 0x0000001a1418723c */ /* 0x004fe60000041808 */
[----:B------:R-:W2:Y:S04]  /*544c0*/  LDL.LU.64 R10, [R1+0x26c8] ;  /* 0x0026c800010a7983 */ /* 0x000ea80000300a00 */
[----:B------:R-:W2:-:S15]  /*544d0*/  LDL.LU.64 R8, [R1+0x26c0] ;  /* 0x0026c00001087983 */ /* 0x000e9e0000300a00 */
[----:B------:R-:W-:-:S01]  /*544e0*/  NOP ;  /* 0x0000000000007918 */ /* 0x000fc20000000000 */
        /* <DEDUP_REMOVED lines=50> */
[----:B0-----:R-:W4:Y:S04]  /*54810*/  LDL.LU.64 R10, [R1+0x2618] ;  /* 0x00261800010a7983 */ /* 0x001f280000300a00 */
[----:B------:R-:W4:Y:S02]  /*54820*/  LDL.LU.64 R8, [R1+0x2610] ;  /* 0x0026100001087983 */ /* 0x000f240000300a00 */
[----:B----4-:R-:W-:-:S15]  /*54830*/  HMMA.16816.F32.BF16 R8, R20, R6, R8 ;  /* 0x000000061408723c */ /* 0x010fde0000041808 */
[----:B------:R-:W-:-:S08]  /*54840*/  NOP ;  /* 0x0000000000007918 */ /* 0x000fd00000000000 */
[----:B------:R-:W-:Y:S04]  /*54850*/  STL.64 [R1+0x1e0], R8 ;  /* 0x0001e00801007387 */ /* 0x000fe80000100a00 */
[----:B------:R0:W-:Y:S04]  /*54860*/  STL.64 [R1+0x1e8], R10 ;  /* 0x0001e80a01007387 */ /* 0x0001e80000100a00 */
[----:B0-----:R-:W3:Y:S04]  /*54870*/  LDL.LU.64 R10, [R1+0x2608] ;  /* 0x00260800010a7983 */ /* 0x001ee80000300a00 */
[----:B------:R-:W2:Y:S01]  /*54880*/  LDL.LU.64 R8, [R1+0x2600] ;  /* 0x0026000001087983 */ /* 0x000ea20000300a00 */
[----:B---3--:R-:W-:-:S15]  /*54890*/  HMMA.16816.F32.BF16 R16, R20, R10, R16 ;  /* 0x0000000a1410723c */ /* 0x008fde0000041810 */
[----:B------:R-:W-:-:S08]  /*548a0*/  NOP ;  /* 0x0000000000007918 */ /* 0x000fd00000000000 */
[----:B------:R-:W-:Y:S04]  /*548b0*/  STL.64 [R1+0x20b0], R18 ;  /* 0x0020b01201007387 */ /* 0x000fe80000100a00 */
[----:B------:R-:W-:Y:S04]  /*548c0*/  STL.64 [R1+0x20a8], R16 ;  /* 0x0020a81001007387 */ /* 0x000fe80000100a00 */
[----:B------:R-:W0:Y:S04]  /*548d0*/  LDSM.16.M88.4 R16, [R4+UR5] ;  /* 0x000000050410783b */ /* 0x000e280008000200 */
[----:B-1----:R-:W-:Y:S04]  /*548e0*/  STL.64 [R1+0x25c8], R14 ;  /* 0x0025c80e01007387 */ /* 0x002fe80000100a00 */
[----:B------:R1:W-:Y:S04]  /*548f0*/  STL.64 [R1+0x25c0], R12 ;  /* 0x0025c00c01007387 */ /* 0x0003e80000100a00 */
[----:B0-----:R-:W-:Y:S01]  /*54900*/  STL.64 [R1+0x1d0], R16 ;  /* 0x0001d01001007387 */ /* 0x001fe20000100a00 */
[----:B-1----:R-:W-:-:S03]  /*54910*/  IMAD.MOV.U32 R13, RZ, RZ, R16 ;  /* 0x000000ffff0d7224 */ /* 0x002fc600078e0010 */
[----:B------:R-:W-:Y:S01]  /*54920*/  STL.64 [R1+0x1d8], R18 ;  /* 0x0001d81201007387 */ /* 0x000fe20000100a00 */
[----:B------:R-:W-:-:S03]  /*54930*/  IMAD.MOV.U32 R12, RZ, RZ, R17 ;  /* 0x000000ffff0c7224 */ /* 0x000fc600078e0011 */
[----:B------:R-:W0:Y:S04]  /*54940*/  LDSM.16.M88.4 R16, [R4+UR5+0x800] ;  /* 0x000800050410783b */ /* 0x000e280008000200 */
        /* <DEDUP_REMOVED lines=39> */
[----:B------:R-:W0:Y:S02]  /*54bc0*/  LDSM.16.M88.4 R16, [R4+UR5+0x6800] ;  /* 0x006800050410783b */ /* 0x000e240008000200 */
[----:B0-----:R-:W-:-:S02]  /*54bd0*/  IMAD.MOV.U32 R3, RZ, RZ, R16 ;  /* 0x000000ffff037224 */ /* 0x001fc400078e0010 */
        /* <DEDUP_REMOVED lines=20> */
[----:B------:R-:W0:Y:S01]  /*54d20*/  LDSM.16.M88.4 R16, [R4+UR5+0xa000] ;  /* 0x00a000050410783b */ /* 0x000e220008000200 */
[----:B--2---:R-:W-:-:S03]  /*54d30*/  IMAD.MOV.U32 R14, RZ, RZ, R9 ;  /* 0x000000ffff0e7224 */ /* 0x004fc600078e0009 */
[----:B------:R-:W2:Y:S01]  /*54d40*/  LDL.LU R9, [R1+0x25f8] ;  /* 0x0025f80001097983 */ /* 0x000ea20000300800 */
[----:B------:R-:W-:-:S03]  /*54d50*/  IMAD.MOV.U32 R15, RZ, RZ, R5 ;  /* 0x000000ffff0f7224 */ /* 0x000fc600078e0005 */
[----:B0-----:R-:W-:Y:S04]  /*54d60*/  STL.64 [R1+0x90], R16 ;  /* 0x0000901001007387 */ /* 0x001fe80000100a00 */
[----:B------:R-:W-:Y:S04]  /*54d70*/  STL.64 [R1+0x98], R18 ;  /* 0x0000981201007387 */ /* 0x000fe80000100a00 */
[----:B------:R-:W0:Y:S04]  /*54d80*/  LDSM.16.M88.4 R16, [R4+UR5+0xa800] ;  /* 0x00a800050410783b */ /* 0x000e280008000200 */
[----:B------:R-:W3:Y:S04]  /*54d90*/  LDL.LU R5, [R1+0x25f4] ;  /* 0x0025f40001057983 */ /* 0x000ee80000300800 */
[----:B------:R-:W-:Y:S04]  /*54da0*/  STL.64 [R1+0x25d8], R14 ;  /* 0x0025d80e01007387 */ /* 0x000fe80000100a00 */
[----:B0-----:R-:W-:Y:S04]  /*54db0*/  STL.64 [R1+0x80], R16 ;  /* 0x0000801001007387 */ /* 0x001fe80000100a00 */
[----:B------:R-:W-:Y:S04]  /*54dc0*/  STL.64 [R1+0x88], R18 ;  /* 0x0000881201007387 */ /* 0x000fe80000100a00 */
[----:B------:R-:W0:Y:S04]  /*54dd0*/  LDSM.16.M88.4 R16, [R4+UR5+0xb000] ;  /* 0x00b000050410783b */ /* 0x000e280008000200 */
[----:B0-----:R-:W-:Y:S04]  /*54de0*/  STL.64 [R1+0x70], R16 ;  /* 0x0000701001007387 */ /* 0x001fe80000100a00 */
[----:B------:R-:W-:Y:S04]  /*54df0*/  STL.64 [R1+0x78], R18 ;  /* 0x0000781201007387 */ /* 0x000fe80000100a00 */
[----:B------:R-:W0:Y:S01]  /*54e00*/  LDSM.16.M88.4 R16, [R4+UR5+0xb800] ;  /* 0x00b800050410783b */ /* 0x000e220008000200 */
[----:B------:R-:W-:-:S02]  /*54e10*/  IMAD.MOV.U32 R14, RZ, RZ, R25 ;  /* 0x000000ffff0e7224 */ /* 0x000fc400078e0019 */
[----:B------:R-:W-:Y:S02]  /*54e20*/  IMAD.MOV.U32 R15, RZ, RZ, R24 ;  /* 0x000000ffff0f7224 */ /* 0x000fe400078e0018 */
[----:B------:R-:W-:Y:S04]  /*54e30*/  LDSM.16.M88.4 R24, [R4+UR5+0xc800] ;  /* 0x00c800050418783b */ /* 0x000fe80008000200 */
[----:B0-----:R-:W-:Y:S04]  /*54e40*/  STL.64 [R1+0x60], R16 ;  /* 0x0000601001007387 */ /* 0x001fe80000100a00 */
[----:B------:R-:W-:Y:S04]  /*54e50*/  STL.64 [R1+0x68], R18 ;  /* 0x0000681201007387 */ /* 0x000fe80000100a00 */
[----:B------:R-:W0:Y:S04]  /*54e60*/  LDSM.16.M88.4 R16, [R4+UR5+0xc000] ;  /* 0x00c000050410783b */ /* 0x000e280008000200 */
[----:B0-----:R-:W-:Y:S04]  /*54e70*/  STL.64 [R1+0x50], R16 ;  /* 0x0000501001007387 */ /* 0x001fe80000100a00 */
[----:B------:R-:W-:Y:S04]  /*54e80*/  STL.64 [R1+0x58], R18 ;  /* 0x0000581201007387 */ /* 0x000fe80000100a00 */
[----:B------:R-:W0:Y:S04]  /*54e90*/  LDSM.16.M88.4 R16, [R4+UR5+0xd000] ;  /* 0x00d000050410783b */ /* 0x000e280008000200 */
[----:B------:R-:W-:Y:S04]  /*54ea0*/  STL.64 [R1+0x40], R24 ;  /* 0x0000401801007387 */ /* 0x000fe80000100a00 */
[----:B------:R-:W-:Y:S04]  /*54eb0*/  STL.64 [R1+0x48], R26 ;  /* 0x0000481a01007387 */ /* 0x000fe80000100a00 */
[----:B------:R-:W1:Y:S04]  /*54ec0*/  LDSM.16.M88.4 R24, [R4+UR5+0xd800] ;  /* 0x00d800050418783b */ /* 0x000e680008000200 */
[----:B0-----:R-:W-:Y:S04]  /*54ed0*/  STL.64 [R1+0x30], R16 ;  /* 0x0000301001007387 */ /* 0x001fe80000100a00 */
[----:B------:R-:W-:Y:S04]  /*54ee0*/  STL.64 [R1+0x38], R18 ;  /* 0x0000381201007387 */ /* 0x000fe80000100a00 */
[----:B-1----:R-:W-:Y:S04]  /*54ef0*/  STL.64 [R1+0x20], R24 ;  /* 0x0000201801007387 */ /* 0x002fe80000100a00 */
[----:B------:R-:W-:Y:S04]  /*54f00*/  STL.64 [R1+0x28], R26 ;  /* 0x0000281a01007387 */ /* 0x000fe80000100a00 */
[----:B------:R-:W0:Y:S04]  /*54f10*/  LDSM.16.M88.4 R24, [R4+UR5+0xe800] ;  /* 0x00e800050418783b */ /* 0x000e280008000200 */
[----:B------:R-:W-:Y:S04]  /*54f20*/  LDSM.16.M88.4 R16, [R4+UR5+0xe000] ;  /* 0x00e000050410783b */ /* 0x000fe80008000200 */
[----:B0-----:R-:W-:Y:S04]  /*54f30*/  STL.64 [R1], R24 ;  /* 0x0000001801007387 */ /* 0x001fe80000100a00 */
[----:B------:R-:W-:Y:S04]  /*54f40*/  STL.64 [R1+0x8], R26 ;  /* 0x0000081a01007387 */ /* 0x000fe80000100a00 */
[----:B------:R-:W0:Y:S04]  /*54f50*/  LDSM.16.M88.4 R24, [R4+UR5+0xf000] ;  /* 0x00f000050418783b */ /* 0x000e280008000200 */
[----:B0-----:R-:W-:Y:S04]  /*54f60*/  STL [R1+0x20a4], R26 ;  /* 0x0020a41a01007387 */ /* 0x001fe80000100800 */
[----:B------:R-:W-:Y:S04]  /*54f70*/  STL.64 [R1+0x18], R18 ;  /* 0x0000181201007387 */ /* 0x000fe80000100a00 */
[----:B------:R0:W-:Y:S02]  /*54f80*/  STL.64 [R1+0x2568], R16 ;  /* 0x0025681001007387 */ /* 0x0001e40000100a00 */
[----:B0-----:R-:W-:-:S02]  /*54f90*/  IMAD.MOV.U32 R16, RZ, RZ, R7 ;  /* 0x000000ffff107224 */ /* 0x001fc400078e0007 */
[----:B------:R-:W-:-:S05]  /*54fa0*/  IMAD.MOV.U32 R17, RZ, RZ, R6 ;  /* 0x000000ffff117224 */ /* 0x000fca00078e0006 */
[----:B------:R0:W-:Y:S04]  /*54fb0*/  STL.64 [R1+0x25d0], R16 ;  /* 0x0025d01001007387 */ /* 0x0001e80000100a00 */
[----:B0-----:R-:W4:Y:S04]  /*54fc0*/  LDL.LU R16, [R1+0x600] ;  /* 0x0006000001107983 */ /* 0x001f280000300800 */
[----:B------:R-:W4:Y:S04]  /*54fd0*/  LDL.LU R17, [R1+0x604] ;  /* 0x0006040001117983 */ /* 0x000f280000300800 */
[----:B------:R-:W3:Y:S01]  /*54fe0*/  LDL.LU R18, [R1+0x608] ;  /* 0x0006080001127983 */ /* 0x000ee20000300800 */
[----:B--2---:R-:W-:-:S03]  /*54ff0*/  IMAD.MOV.U32 R19, RZ, RZ, R9 ;  /* 0x000000ffff137224 */ /* 0x004fc600078e0009 */
[----:B------:R-:W2:Y:S04]  /*55000*/  LDL.LU R9, [R1+0x25f0] ;  /* 0x0025f00001097983 */ /* 0x000ea80000300800 */
[----:B---3--:R-:W-:Y:S04]  /*55010*/  STL.64 [R1+0x25e8], R18 ;  /* 0x0025e81201007387 */ /* 0x008fe80000100a00 */
[----:B----4-:R0:W-:Y:S04]  /*55020*/  STL.64 [R1+0x25e0], R16 ;  /* 0x0025e01001007387 */ /* 0x0101e80000100a00 */
[----:B0-----:R-:W3:Y:S04]  /*55030*/  LDL.LU R16, [R1+0x5d0] ;  /* 0x0005d00001107983 */ /* 0x001ee80000300800 */
[----:B------:R-:W3:Y:S04]  /*55040*/  LDL.LU R17, [R1+0x5d4] ;  /* 0x0005d40001117983 */ /* 0x000ee80000300800 */
[----:B------:R-:W3:Y:S01]  /*55050*/  LDL.LU R18, [R1+0x5d8] ;  /* 0x0005d80001127983 */ /* 0x000ee20000300800 */
[----:B------:R-:W-:-:S03]  /*55060*/  IMAD.MOV.U32 R19, RZ, RZ, R5 ;  /* 0x000000ffff137224 */ /* 0x000fc600078e0005 */
[----:B------:R-:W0:Y:S04]  /*55070*/  LDSM.16.M88.4 R4, [R4+UR5+0xf800] ;  /* 0x00f800050404783b */ /* 0x000e280008000200 */
[----:B------:R-:W-:Y:S04]  /*55080*/  STL [R1+0x20a0], R27 ;  /* 0x0020a01b01007387 */ /* 0x000fe80000100800 */
[----:B0-----:R-:W-:Y:S04]  /*55090*/  STL [R1+0x2054], R6 ;  /* 0x0020540601007387 */ /* 0x001fe80000100800 */
[----:B------:R0:W-:Y:S02]  /*550a0*/  STL [R1+0x2050], R7 ;  /* 0x0020500701007387 */ /* 0x0001e40000100800 */
[----:B0-----:R-:W-:-:S02]  /*550b0*/  IMAD.MOV.U32 R7, RZ, RZ, R8 ;  /* 0x000000ffff077224 */ /* 0x001fc400078e0008 */
[----:B--2---:R-:W0:Y:S04]  /*550c0*/  LDSM.16.MT88.4 R8, [R9+UR5+0x10800] ;  /* 0x010800050908783b */ /* 0x004e280008004200 */
[----:B------:R1:W-:Y:S04]  /*550d0*/  STL.64 [R1+0x2558], R4 ;  /* 0x0025580401007387 */ /* 0x0003e80000100a00 */
[----:B-1----:R-:W2:Y:S04]  /*550e0*/  LDL.LU R4, [R1+0x5b0] ;  /* 0x0005b00001047983 */ /* 0x002ea80000300800 */
[----:B------:R-:W2:Y:S04]  /*550f0*/  LDL.LU R5, [R1+0x5b4] ;  /* 0x0005b40001057983 */ /* 0x000ea80000300800 */
[----:B------:R-:W2:Y:S04]  /*55100*/  LDL.LU R6, [R1+0x5b8] ;  /* 0x0005b80001067983 */ /* 0x000ea80000300800 */
[----:B0-----:R-:W-:Y:S04]  /*55110*/  STL.64 [R1+0x23f0], R10 ;  /* 0x0023f00a01007387 */ /* 0x001fe80000100a00 */
[----:B------:R0:W-:Y:S02]  /*55120*/  STL.64 [R1+0x23e8], R8 ;  /* 0x0023e80801007387 */ /* 0x0001e40000100a00 */
[----:B0-----:R-:W-:-:S02]  /*55130*/  IMAD.MOV.U32 R8, RZ, RZ, R13 ;  /* 0x000000ffff087224 */ /* 0x001fc400078e000d */
[----:B------:R-:W-:Y:S02]  /*55140*/  IMAD.MOV.U32 R9, RZ, RZ, R12 ;  /* 0x000000ffff097224 */ /* 0x000fe400078e000c */
[----:B---3--:R-:W-:Y:S01]  /*55150*/  HMMA.16816.F32.BF16 R12, R20, R14, R16 ;  /* 0x0000000e140c723c */ /* 0x008fe20000041810 */
[----:B------:R-:W3:Y:S04]  /*55160*/  LDL.LU.64 R18, [R1+0x25e8] ;  /* 0x0025e80001127983 */ /* 0x000ee80000300a00 */
[----:B------:R-:W3:-:S15]  /*55170*/  LDL.LU.64 R16, [R1+0x25e0] ;  /* 0x0025e00001107983 */ /* 0x000ede0000300a00 */
[----:B------:R-:W-:-:S03]  /*55180*/  NOP ;  /* 0x0000000000007918 */ /* 0x000fc60000000000 */
[----:B------:R-:W-:Y:S04]  /*55190*/  STL.64 [R1+0x5d0], R12 ;  /* 0x0005d00c01007387 */ /* 0x000fe80000100a00 */
[----:B------:R0:W-:Y:S04]  /*551a0*/  STL.64 [R1+0x5d8], R14 ;  /* 0x0005d80e01007387 */ /* 0x0001e80000100a00 */
[----:B0-----:R-:W3:Y:S02]  /*551b0*/  LDL.LU.64 R14, [R1+0x25d8] ;  /* 0x0025d800010e7983 */ /* 0x001ee40000300a00 */
[----:B---3--:R-:W-:Y:S02]  /*551c0*/  HMMA.16816.F32.BF16 R20, R20, R14, R16 ;  /* 0x0000000e1414723c */ /* 0x008fe40000041810 */
[----:B------:R-:W2:Y:S04]  /*551d0*/  LDL.LU.64 R16, [R1+0x25d0] ;  /* 0x0025d00001107983 */ /* 0x000ea80000300a00 */
[----:B------:R-:W2:Y:S04]  /*551e0*/  LDL.LU.64 R14, [R1+0x25c8] ;  /* 0x0025c800010e7983 */ /* 0x000ea80000300a00 */
[----:B------:R-:W2:-:S13]  /*551f0*/  LDL.LU.64 R12, [R1+0x25c0] ;  /* 0x0025c000010c7983 */ /* 0x000e9a0000300a00 */
[----:B------:R0:W-:Y:S04]  /*55200*/  STL.64 [R1+0x3d0], R20 ;  /* 0x0003d01401007387 */ /* 0x0001e80000100a00 */
[----:B------:R-:W-:Y:S01]  /*55210*/  STL [R1+0x3d8], R22 ;  /* 0x0003d81601007387 */ /* 0x000fe20000100800 */
[----:B------:R-:W-:Y:S02]  /*55220*/  IMAD.MOV.U32 R26, RZ, RZ, R23 ;  /* 0x000000ffff1a7224 */ /* 0x000fe400078e0017 */
[----:B0-----:R-:W-:Y:S02]  /*55230*/  IMAD.MOV.U32 R20, RZ, RZ, R3 ;  /* 0x000000ffff147224 */ /* 0x001fe400078e0003 */
[----:B------:R-:W-:Y:S01]  /*55240*/  IMAD.MOV.U32 R21, RZ, RZ, R2 ;  /* 0x000000ffff157224 */ /* 0x000fe200078e0002 */
[----:B------:R-:W3:Y:S04]  /*55250*/  LDL.LU R3, [R1+0x25bc] ;  /* 0x0025bc0001037983 */ /* 0x000ee80000300800 */
[----:B------:R-:W4:Y:S04]  /*55260*/  LDL.LU R2, [R1+0x25b8] ;  /* 0x0025b80001027983 */ /* 0x000f280000300800 */
[----:B------:R0:W-:Y:S04]  /*55270*/  STL.64 [R1+0x24c0], R20 ;  /* 0x0024c01401007387 */ /* 0x0001e80000100a00 */
[----:B0-----:R-:W3:Y:S04]  /*55280*/  LDL.LU R20, [R1+0x5c0] ;  /* 0x0005c00001147983 */ /* 0x001ee80000300800 */
[----:B------:R-:W3:Y:S04]  /*55290*/  LDL.LU R21, [R1+0x5c4] ;  /* 0x0005c40001157983 */ /* 0x000ee80000300800 */
[----:B------:R-:W3:Y:S04]  /*552a0*/  LDL.LU R22, [R1+0x5c8] ;  /* 0x0005c80001167983 */ /* 0x000ee80000300800 */
[----:B------:R-:W3:Y:S01]  /*552b0*/  LDL.LU R23, [R1+0x5cc] ;  /* 0x0005cc0001177983 */ /* 0x000ee20000300800 */
[----:B--2---:R-:W-:-:S15]  /*552c0*/  HMMA.16816.F32.BF16 R4, R12, R16, R4 ;  /* 0x000000100c04723c */ /* 0x004fde0000041804 */
[----:B------:R-:W-:-:S08]  /*552d0*/  NOP ;  /* 0x0000000000007918 */ /* 0x000fd00000000000 */
[----:B------:R-:W-:Y:S01]  /*552e0*/  STL [R1+0x5b4], R5 ;  /* 0x0005b40501007387 */ /* 0x000fe20000100800 */
[----:B---3--:R-:W-:-:S15]  /*552f0*/  HMMA.16816.F32.BF16 R8, R12, R8, R20 ;  /* 0x000000080c08723c */ /* 0x008fde0000041814 */
[----:B------:R-:W-:-:S08]  /*55300*/  NOP ;  /* 0x0000000000007918 */ /* 0x000fd00000000000 */
[----:B------:R-:W-:Y:S04]  /*55310*/  STL.64 [R1+0x5c0], R8 ;  /* 0x0005c00801007387 */ /* 0x000fe80000100a00 */
[----:B------:R-:W-:Y:S04]  /*55320*/  STL.64 [R1+0x5c8], R10 ;  /* 0x0005c80a01007387 */ /* 0x000fe80000100a00 */
[----:B------:R-:W-:Y:S04]  /*55330*/  STL.64 [R1+0x5b8], R6 ;  /* 0x0005b80601007387 */ /* 0x000fe80000100a00 */
[----:B------:R-:W2:Y:S04]  /*55340*/  LDL.LU R16, [R1+0x580] ;  /* 0x0005800001107983 */ /* 0x000ea80000300800 */
[----:B------:R-:W2:Y:S04]  /*55350*/  LDL.LU R17, [R1+0x584] ;  /* 0x0005840001117983 */ /* 0x000ea80000300800 */
[----:B------:R-:W3:Y:S04]  /*55360*/  LDL.LU R18, [R1+0x588] ;  /* 0x0005880001127983 */ /* 0x000ee80000300800 */
[----:B------:R-:W3:Y:S01]  /*55370*/  LDL.LU R19, [R1+0x58c] ;  /* 0x00058c0001137983 */ /* 0x000ee20000300800 */
[----:B------:R-:W-:-:S03]  /*55380*/  IMAD.MOV.U32 R27, RZ, RZ, R4 ;  /* 0x000000ffff1b7224 */ /* 0x000fc600078e0004 */
[----:B---3--:R-:W-:Y:S04]  /*55390*/  STL.64 [R1+0x2578], R18 ;  /* 0x0025781201007387 */ /* 0x008fe80000100a00 */
[----:B--2---:R0:W-:Y:S02]  /*553a0*/  STL.64 [R1+0x2570], R16 ;  /* 0x0025701001007387 */ /* 0x0041e40000100a00 */
[----:B0-----:R-:W-:Y:S02]  /*553b0*/  IMAD.MOV.U32 R16, RZ, RZ, R0 ;  /* 0x000000ffff107224 */ /* 0x001fe400078e0000 */
[----:B------:R-:W-:Y:S01]  /*553c0*/  IMAD.MOV.U32 R17, RZ, RZ, R29 ;  /* 0x000000ffff117224 */ /* 0x000fe200078e001d */
[----:B------:R-:W2:Y:S04]  /*553d0*/  LDL.LU R0, [R1+0x25b4] ;  /* 0x0025b40001007983 */ /* 0x000ea80000300800 */
[----:B------:R-:W3:Y:S04]  /*553e0*/  LDL.LU R29, [R1+0x25b0] ;  /* 0x0025b000011d7983 */ /* 0x000ee80000300800 */
[----:B------:R0:W-:Y:S04]  /*553f0*/  STL.64 [R1+0x2588], R16 ;  /* 0x0025881001007387 */ /* 0x0001e80000100a00 */
[----:B0-----:R-:W3:Y:S04]  /*55400*/  LDL.LU R16, [R1+0x5a0] ;  /* 0x0005a00001107983 */ /* 0x001ee80000300800 */
[----:B------:R-:W3:Y:S04]  /*55410*/  LDL.LU R17, [R1+0x5a4] ;  /* 0x0005a40001117983 */ /* 0x000ee80000300800 */
[----:B------:R-:W3:Y:S04]  /*55420*/  LDL.LU R18, [R1+0x5a8] ;  /* 0x0005a80001127983 */ /* 0x000ee80000300800 */
[----:B------:R-:W3:Y:S04]  /*55430*/  LDL.LU R19, [R1+0x5ac] ;  /* 0x0005ac0001137983 */ /* 0x000ee80000300800 */
[----:B------:R-:W4:Y:S04]  /*55440*/  LDL.LU.64 R4, [R1+0x180] ;  /* 0x0001800001047983 */ /* 0x000f280000300a00 */
[----:B----4-:R0:W-:Y:S04]  /*55450*/  STL.64 [R1+0x2560], R4 ;  /* 0x0025600401007387 */ /* 0x0101e80000100a00 */
[----:B0-----:R-:W4:Y:S04]  /*55460*/  LDL.LU.64 R4, [R1+0x190] ;  /* 0x0001900001047983 */ /* 0x001f280000300a00 */
[----:B----4-:R0:W-:Y:S04]  /*55470*/  STL.64 [R1+0x2580], R4 ;  /* 0x0025800401007387 */ /* 0x0101e80000100a00 */
[----:B0-----:R-:W4:Y:S04]  /*55480*/  LDL.LU R4, [R1+0x590] ;  /* 0x0005900001047983 */ /* 0x001f280000300800 */
[----:B------:R-:W4:Y:S04]  /*55490*/  LDL.LU R5, [R1+0x594] ;  /* 0x0005940001057983 */ /* 0x000f280000300800 */
[----:B------:R-:W3:Y:S04]  /*554a0*/  LDL.LU R6, [R1+0x598] ;  /* 0x0005980001067983 */ /* 0x000ee80000300800 */
[----:B------:R-:W3:Y:S01]  /*554b0*/  LDL.LU R7, [R1+0x59c] ;  /* 0x00059c0001077983 */ /* 0x000ee20000300800 */
[----:B--2---:R-:W-:-:S02]  /*554c0*/  IMAD.MOV.U32 R8, RZ, RZ, R0 ;  /* 0x000000ffff087224 */ /* 0x004fc400078e0000 */
[----:B------:R-:W-:Y:S02]  /*554d0*/  IMAD.MOV.U32 R10, RZ, RZ, R3 ;  /* 0x000000ffff0a7224 */ /* 0x000fe400078e0003 */
[----:B------:R-:W-:Y:S02]  /*554e0*/  IMAD.MOV.U32 R11, RZ, RZ, R28 ;  /* 0x000000ffff0b7224 */ /* 0x000fe400078e001c */
[----:B------:R-:W-:Y:S01]  /*554f0*/  IMAD.MOV.U32 R9, RZ, RZ, R2 ;  /* 0x000000ffff097224 */ /* 0x000fe200078e0002 */
[----:B---3--:R-:W-:Y:S04]  /*55500*/  STL.64 [R1+0x2598], R6 ;  /* 0x0025980601007387 */ /* 0x008fe80000100a00 */
[----:B----4-:R0:W-:Y:S04]  /*55510*/  STL.64 [R1+0x2590], R4 ;  /* 0x0025900401007387 */ /* 0x0101e80000100a00 */
[----:B0-----:R-:W2:Y:S04]  /*55520*/  LDL.LU.64 R4, [R1+0x1b0] ;  /* 0x0001b00001047983 */ /* 0x001ea80000300a00 */
[----:B------:R-:W3:Y:S04]  /*55530*/  LDL.LU R0, [R1+0x25ac] ;  /* 0x0025ac0001007983 */ /* 0x000ee80000300800 */
[----:B------:R-:W4:Y:S04]  /*55540*/  LDL.LU R2, [R1+0x25a8] ;  /* 0x0025a80001027983 */ /* 0x000f280000300800 */
[----:B------:R-:W3:Y:S04]  /*55550*/  LDL.LU R3, [R1+0x25a4] ;  /* 0x0025a40001037983 */ /* 0x000ee80000300800 */
[----:B------:R-:W3:Y:S04]  /*55560*/  LDL.LU R28, [R1+0x25a0] ;  /* 0x0025a000011c7983 */ /* 0x000ee80000300800 */
[----:B------:R-:W-:Y:S04]  /*55570*/  STL.64 [R1+0x2540], R10 ;  /* 0x0025400a01007387 */ /* 0x000fe80000100a00 */
[----:B------:R0:W-:Y:S04]  /*55580*/  STL.64 [R1+0x2538], R8 ;  /* 0x0025380801007387 */ /* 0x0001e80000100a00 */
[----:B0-----:R-:W4:Y:S04]  /*55590*/  LDL.LU R8, [R1+0x560] ;  /* 0x0005600001087983 */ /* 0x001f280000300800 */
[----:B------:R-:W4:Y:S04]  /*555a0*/  LDL.LU R9, [R1+0x564] ;  /* 0x0005640001097983 */ /* 0x000f280000300800 */
[----:B------:R-:W3:Y:S01]  /*555b0*/  LDL.LU R10, [R1+0x568] ;  /* 0x00056800010a7983 */ /* 0x000ee20000300800 */
[----:B------:R-:W-:Y:S01]  /*555c0*/  IMAD.MOV.U32 R11, RZ, RZ, R29 ;  /* 0x000000ffff0b7224 */ /* 0x000fe200078e001d */
[----:B--2---:R-:W-:Y:S04]  /*555d0*/  HMMA.16816.F32.BF16 R16, R12, R4, R16 ;  /* 0x000000040c10723c */ /* 0x004fe80000041810 */
[----:B---3--:R0:W-:Y:S04]  /*555e0*/  STL.64 [R1+0x2550], R10 ;  /* 0x0025500a01007387 */ /* 0x0081e80000100a00 */
[----:B----4-:R-:W-:Y:S04]  /*555f0*/  STL.64 [R1+0x2548], R8 ;  /* 0x0025480801007387 */ /* 0x010fe80000100a00 */
[----:B------:R-:W2:Y:S04]  /*55600*/  LDL.LU.64 R20, [R1+0x160] ;  /* 0x0001600001147983 */ /* 0x000ea80000300a00 */
[----:B------:R-:W-:Y:S04]  /*55610*/  STL.64 [R1+0x2410], R26 ;  /* 0x0024101a01007387 */ /* 0x000fe80000100a00 */
[----:B------:R1:W-:Y:S04]  /*55620*/  STL.64 [R1+0x2408], R24 ;  /* 0x0024081801007387 */ /* 0x0003e80000100a00 */
[----:B------:R-:W-:-:S02]  /*55630*/  IMAD.MOV.U32 R29, RZ, RZ, R17 ;  /* 0x000000ffff1d7224 */ /* 0x000fc400078e0011 */
[----:B0-----:R-:W-:Y:S02]  /*55640*/  IMAD.MOV.U32 R10, RZ, RZ, R2 ;  /* 0x000000ffff0a7224 */ /* 0x001fe400078e0002 */
[----:B------:R-:W-:Y:S02]  /*55650*/  IMAD.MOV.U32 R11, RZ, RZ, R0 ;  /* 0x000000ffff0b7224 */ /* 0x000fe400078e0000 */
[----:B------:R-:W-:Y:S02]  /*55660*/  IMAD.MOV.U32 R2, RZ, RZ, R4 ;  /* 0x000000ffff027224 */ /* 0x000fe400078e0004 */
[----:B------:R-:W-:Y:S01]  /*55670*/  IMAD.MOV.U32 R0, RZ, RZ, R5 ;  /* 0x000000ffff007224 */ /* 0x000fe200078e0005 */
[----:B-1----:R-:W3:Y:S04]  /*55680*/  LDL.LU.64 R24, [R1+0x170] ;  /* 0x0001700001187983 */ /* 0x002ee80000300a00 */
[----:B------:R-:W4:Y:S04]  /*55690*/  LDL.LU.64 R6, [R1+0x2598] ;  /* 0x0025980001067983 */ /* 0x000f280000300a00 */
[----:B------:R-:W4:Y:S04]  /*556a0*/  LDL.LU.64 R4, [R1+0x2590] ;  /* 0x0025900001047983 */ /* 0x000f280000300a00 */
[----:B------:R0:W-:Y:S04]  /*556b0*/  STL [R1+0x5a0], R16 ;  /* 0x0005a01001007387 */ /* 0x0001e80000100800 */
[----:B0-----:R-:W4:Y:S01]  /*556c0*/  LDL.LU.64 R16, [R1+0x2588] ;  /* 0x0025880001107983 */ /* 0x001f220000300a00 */
[----:B------:R-:W-:-:S02]  /*556d0*/  IMAD.MOV.U32 R8, RZ, RZ, R28 ;  /* 0x000000ffff087224 */ /* 0x000fc400078e001c */
[----:B------:R-:W-:Y:S02]  /*556e0*/  IMAD.MOV.U32 R9, RZ, RZ, R3 ;  /* 0x000000ffff097224 */ /* 0x000fe400078e0003 */
[----:B------:R-:W-:Y:S02]  /*556f0*/  IMAD.MOV.U32 R28, RZ, RZ, R18 ;  /* 0x000000ffff1c7224 */ /* 0x000fe400078e0012 */
[----:B------:R-:W-:-:S05]  /*55700*/  IMAD.MOV.U32 R3, RZ, RZ, R19 ;  /* 0x000000ffff037224 */ /* 0x000fca00078e0013 */
[----:B------:R-:W-:Y:S04]  /*55710*/  STL [R1+0x2300], R3 ;  /* 0x0023000301007387 */ /* 0x000fe80000100800 */
[----:B------:R-:W-:Y:S04]  /*55720*/  STL [R1+0x22fc], R28 ;  /* 0x0022fc1c01007387 */ /* 0x000fe80000100800 */
[----:B------:R-:W-:Y:S01]  /*55730*/  STL [R1+0x22f8], R29 ;  /* 0x0022f81d01007387 */ /* 0x000fe20000100800 */
[----:B----4-:R-:W-:Y:S03]  /*55740*/  HMMA.16816.F32.BF16 R16, R12, R16, R4 ;  /* 0x000000100c10723c */ /* 0x010fe60000041804 */
[----:B------:R-:W4:-:S15]  /*55750*/  LDL.LU.64 R4, [R1+0x2580] ;  /* 0x0025800001047983 */ /* 0x000f1e0000300a00 */
[----:B------:R-:W-:-:S05]  /*55760*/  NOP ;  /* 0x0000000000007918 */ /* 0x000fca0000000000 */
[----:B------:R-:W-:Y:S04]  /*55770*/  STL.64 [R1+0x590], R16 ;  /* 0x0005901001007387 */ /* 0x000fe80000100a00 */
[----:B------:R0:W-:Y:S04]  /*55780*/  STL.64 [R1+0x598], R18 ;  /* 0x0005981201007387 */ /* 0x0001e80000100a00 */
[----:B0-----:R-:W4:Y:S04]  /*55790*/  LDL.LU.64 R18, [R1+0x2578] ;  /* 0x0025780001127983 */ /* 0x001f280000300a00 */
[----:B------:R-:W4:Y:S02]  /*557a0*/  LDL.LU.64 R16, [R1+0x2570] ;  /* 0x0025700001107983 */ /* 0x000f240000300a00 */
[----:B----4-:R-:W-:-:S15]  /*557b0*/  HMMA.16816.F32.BF16 R16, R12, R4, R16 ;  /* 0x000000040c10723c */ /* 0x010fde0000041810 */
[----:B------:R-:W-:-:S08]  /*557c0*/  NOP ;  /* 0x0000000000007918 */ /* 0x000fd00000000000 */
[----:B------:R0:W-:Y:S04]  /*557d0*/  STL.64 [R1+0x580], R16 ;  /* 0x0005801001007387 */ /* 0x0001e80000100a00 */
[----:B------:R1:W-:Y:S04]  /*557e0*/  STL.64 [R1+0x588], R18 ;  /* 0x0005881201007387 */ /* 0x0003e80000100a00 */
[----:B0-----:R-:W4:Y:S01]  /*557f0*/  LDL.LU.64 R16, [R1+0x2568] ;  /* 0x0025680001107983 */ /* 0x001f220000300a00 */
[----:B-1----:R-:W-:Y:S02]  /*55800*/  IMAD.MOV.U32 R19, RZ, RZ, R4 ;  /* 0x000000ffff137224 */ /* 0x002fe400078e0004 */
[----:B------:R-:W-:-:S02]  /*55810*/  IMAD.MOV.U32 R18, RZ, RZ, R5 ;  /* 0x000000ffff127224 */ /* 0x000fc400078e0005 */
[----:B------:R-:W2:Y:S04]  /*55820*/  LDL.LU.64 R4, [R1+0x2560] ;  /* 0x0025600001047983 */ /* 0x000ea80000300a00 */
[----:B------:R-:W-:Y:S04]  /*55830*/  STL [R1+0x2308], R18 ;  /* 0x0023081201007387 */ /* 0x000fe80000100800 */
[----:B------:R-:W-:Y:S01]  /*55840*/  STL [R1+0x2304], R19 ;  /* 0x0023041301007387 */ /* 0x000fe20000100800 */
[----:B--2---:R-:W-:Y:S06]  /*55850*/  HMMA.16816.F32.BF16 R8, R12, R4, R8 ;  /* 0x000000040c08723c */ /* 0x004fec0000041808 */
[----:B------:R-:W-:-:S02]  /*55860*/  IMAD.MOV.U32 R28, RZ, RZ, R4 ;  /* 0x000000ffff1c7224 */ /* 0x000fc400078e0004 */
[----:B------:R-:W-:Y:S02]  /*55870*/  IMAD.MOV.U32 R29, RZ, RZ, R5 ;  /* 0x000000ffff1d7224 */ /* 0x000fe400078e0005 */
[----:B------:R-:W2:-:S13]  /*55880*/  LDL.LU.64 R4, [R1+0x2558] ;  /* 0x0025580001047983 */ /* 0x000e9a0000300a00 */
[----:B------:R0:W-:Y:S01]  /*55890*/  STL.64 [R1+0x570], R8 ;  /* 0x0005700801007387 */ /* 0x0001e20000100a00 */
[----:B------:R-:W-:Y:S02]  /*558a0*/  IMAD.MOV.U32 R6, RZ, RZ, R10 ;  /* 0x000000ffff067224 */ /* 0x000fe400078e000a */
[----:B------:R-:W-:Y:S02]  /*558b0*/  IMAD.MOV.U32 R7, RZ, RZ, R11 ;  /* 0x000000ffff077224 */ /* 0x000fe400078e000b */
[----:B------:R-:W3:Y:S04]  /*558c0*/  LDL.LU.64 R10, [R1+0x2550] ;  /* 0x00255000010a7983 */ /* 0x000ee80000300a00 */
[----:B0-----:R-:W3:Y:S04]  /*558d0*/  LDL.LU.64 R8, [R1+0x2548] ;  /* 0x0025480001087983 */ /* 0x001ee80000300a00 */
[----:B------:R-:W-:Y:S04]  /*558e0*/  STL [R1+0x2310], R29 ;  /* 0x0023101d01007387 */ /* 0x000fe80000100800 */
[----:B------:R-:W-:Y:S04]  /*558f0*/  STL [R1+0x230c], R28 ;  /* 0x00230c1c01007387 */ /* 0x000fe80000100800 */
[----:B------:R-:W-:Y:S04]  /*55900*/  STL [R1+0x205c], R7 ;  /* 0x00205c0701007387 */ /* 0x000fe80000100800 */
[----:B------:R-:W-:Y:S01]  /*55910*/  STL [R1+0x2058], R6 ;  /* 0x0020580601007387 */ /* 0x000fe20000100800 */
[----:B---3--:R-:W-:-:S15]  /*55920*/  HMMA.16816.F32.BF16 R8, R12, R24, R8 ;  /* 0x000000180c08723c */ /* 0x008fde0000041808 */
[----:B------:R-:W-:-:S08]  /*55930*/  NOP ;  /* 0x0000000000007918 */ /* 0x000fd00000000000 */
[----:B------:R-:W-:Y:S04]  /*55940*/  STL.64 [R1+0x560], R8 ;  /* 0x0005600801007387 */ /* 0x000fe80000100a00 */
[----:B------:R0:W-:Y:S04]  /*55950*/  STL.64 [R1+0x568], R10 ;  /* 0x0005680a01007387 */ /* 0x0001e80000100a00 */
[----:B0-----:R-:W3:Y:S04]  /*55960*/  LDL.LU.64 R10, [R1+0x2540] ;  /* 0x00254000010a7983 */ /* 0x001ee80000300a00 */
[----:B------:R-:W3:Y:S01]  /*55970*/  LDL.LU.64 R8, [R1+0x2538] ;  /* 0x0025380001087983 */ /* 0x000ee20000300a00 */
[----:B------:R-:W-:-:S02]  /*55980*/  IMAD.MOV.U32 R3, RZ, RZ, R25 ;  /* 0x000000ffff037224 */ /* 0x000fc400078e0019 */
[----:B------:R-:W-:-:S03]  /*55990*/  IMAD.MOV.U32 R19, RZ, RZ, R24 ;  /* 0x000000ffff137224 */ /* 0x000fc600078e0018 */
[----:B------:R-:W-:Y:S04]  /*559a0*/  STL [R1+0x2318], R3 ;  /* 0x0023180301007387 */ /* 0x000fe80000100800 */
[----:B------:R-:W-:Y:S01]  /*559b0*/  STL [R1+0x2314], R19 ;  /* 0x0023141301007387 */ /* 0x000fe20000100800 */
[----:B---3--:R-:W-:-:S15]  /*559c0*/  HMMA.16816.F32.BF16 R8, R12, R20, R8 ;  /* 0x000000140c08723c */ /* 0x008fde0000041808 */
[----:B------:R-:W-:-:S08]  /*559d0*/  NOP ;  /* 0x0000000000007918 */ /* 0x000fd00000000000 */
[----:B------:R-:W-:Y:S04]  /*559e0*/  STL.64 [R1+0x550], R8 ;  /* 0x0005500801007387 */ /* 0x000fe80000100a00 */
[----:B------:R-:W3:Y:S04]  /*559f0*/  LDL.LU R24, [R1+0x4e0] ;  /* 0x0004e00001187983 */ /* 0x000ee80000300800 */
        /* <DEDUP_REMOVED lines=11> */
[----:B0-----:R-:W3:Y:S04]  /*55ab0*/  LDL.LU.64 R24, [R1+0x120] ;  /* 0x0001200001187983 */ /* 0x001ee80000300a00 */
[----:B---3--:R0:W-:Y:S04]  /*55ac0*/  STL.64 [R1+0x24f0], R24 ;  /* 0x0024f01801007387 */ /* 0x0081e80000100a00 */
[----:B0-----:R-:W3:Y:S04]  /*55ad0*/  LDL.LU R24, [R1+0x520] ;  /* 0x0005200001187983 */ /* 0x001ee80000300800 */
[----:B------:R-:W3:Y:S04]  /*55ae0*/  LDL.LU R25, [R1+0x524] ;  /* 0x0005240001197983 */ /* 0x000ee80000300800 */
[----:B------:R-:W4:Y:S04]  /*55af0*/  LDL.LU R26, [R1+0x528] ;  /* 0x00052800011a7983 */ /* 0x000f280000300800 */
[----:B------:R-:W4:Y:S04]  /*55b00*/  LDL.LU R27, [R1+0x52c] ;  /* 0x00052c00011b7983 */ /* 0x000f280000300800 */
[----:B----4-:R-:W-:Y:S04]  /*55b10*/  STL.64 [R1+0x2510], R26 ;  /* 0x0025101a01007387 */ /* 0x010fe80000100a00 */
[----:B---3--:R0:W-:Y:S04]  /*55b20*/  STL.64 [R1+0x2508], R24 ;  /* 0x0025081801007387 */ /* 0x0081e80000100a00 */
[----:B0-----:R-:W3:Y:S01]  /*55b30*/  LDL.LU.64 R24, [R1+0x140] ;  /* 0x0001400001187983 */ /* 0x001ee20000300a00 */
[----:B------:R-:W-:-:S02]  /*55b40*/  IMAD.MOV.U32 R28, RZ, RZ, R20 ;  /* 0x000000ffff1c7224 */ /* 0x000fc400078e0014 */
[----:B------:R-:W-:Y:S01]  /*55b50*/  IMAD.MOV.U32 R18, RZ, RZ, R21 ;  /* 0x000000ffff127224 */ /* 0x000fe200078e0015 */
[----:B---3--:R0:W-:Y:S04]  /*55b60*/  STL.64 [R1+0x2520], R24 ;  /* 0x0025201801007387 */ /* 0x0081e80000100a00 */
[----:B0-----:R-:W3:Y:S04]  /*55b70*/  LDL.LU.64 R24, [R1+0x150] ;  /* 0x0001500001187983 */ /* 0x001ee80000300a00 */
[----:B------:R-:W4:Y:S04]  /*55b80*/  LDL.LU.64 R20, [R1+0x110] ;  /* 0x0001100001147983 */ /* 0x000f280000300a00 */
[----:B----4-:R0:W-:Y:S04]  /*55b90*/  STL.64 [R1+0x24e8], R20 ;  /* 0x0024e81401007387 */ /* 0x0101e80000100a00 */
[----:B0-----:R-:W4:Y:S04]  /*55ba0*/  LDL.LU R20, [R1+0x510] ;  /* 0x0005100001147983 */ /* 0x001f280000300800 */
[----:B------:R-:W4:Y:S04]  /*55bb0*/  LDL.LU R21, [R1+0x514] ;  /* 0x0005140001157983 */ /* 0x000f280000300800 */
[----:B------:R-:W2:Y:S04]  /*55bc0*/  LDL.LU R22, [R1+0x518] ;  /* 0x0005180001167983 */ /* 0x000ea80000300800 */
[----:B------:R-:W2:Y:S04]  /*55bd0*/  LDL.LU R23, [R1+0x51c] ;  /* 0x00051c0001177983 */ /* 0x000ea80000300800 */
[----:B--2---:R-:W-:Y:S04]  /*55be0*/  STL.64 [R1+0x2500], R22 ;  /* 0x0025001601007387 */ /* 0x004fe80000100a00 */
[----:B----4-:R0:W-:Y:S04]  /*55bf0*/  STL.64 [R1+0x24f8], R20 ;  /* 0x0024f81401007387 */ /* 0x0101e80000100a00 */
[----:B0-----:R-:W2:Y:S04]  /*55c00*/  LDL.LU.64 R20, [R1+0x130] ;  /* 0x0001300001147983 */ /* 0x001ea80000300a00 */
[----:B--2---:R0:W-:Y:S04]  /*55c10*/  STL.64 [R1+0x2518], R20 ;  /* 0x0025181401007387 */ /* 0x0041e80000100a00 */
[----:B0-----:R-:W2:Y:S04]  /*55c20*/  LDL.LU R20, [R1+0x530] ;  /* 0x0005300001147983 */ /* 0x001ea80000300800 */
[----:B------:R-:W2:Y:S04]  /*55c30*/  LDL.LU R21, [R1+0x534] ;  /* 0x0005340001157983 */ /* 0x000ea80000300800 */
[----:B------:R-:W4:Y:S04]  /*55c40*/  LDL.LU R22, [R1+0x538] ;  /* 0x0005380001167983 */ /* 0x000f280000300800 */
[----:B------:R-:W4:Y:S04]  /*55c50*/  LDL.LU R23, [R1+0x53c] ;  /* 0x00053c0001177983 */ /* 0x000f280000300800 */
[----:B----4-:R-:W-:Y:S04]  /*55c60*/  STL.64 [R1+0x2530], R22 ;  /* 0x0025301601007387 */ /* 0x010fe80000100a00 */
[----:B--2---:R0:W-:Y:S04]  /*55c70*/  STL.64 [R1+0x2528], R20 ;  /* 0x0025281401007387 */ /* 0x0041e80000100a00 */
[----:B0-----:R-:W2:Y:S04]  /*55c80*/  LDL.LU R20, [R1+0x540] ;  /* 0x0005400001147983 */ /* 0x001ea80000300800 */
[----:B------:R-:W2:Y:S04]  /*55c90*/  LDL.LU R21, [R1+0x544] ;  /* 0x0005440001157983 */ /* 0x000ea80000300800 */
[----:B------:R-:W2:Y:S04]  /*55ca0*/  LDL.LU R22, [R1+0x548] ;  /* 0x0005480001167983 */ /* 0x000ea80000300800 */
[----:B------:R-:W2:Y:S01]  /*55cb0*/  LDL.LU R23, [R1+0x54c] ;  /* 0x00054c0001177983 */ /* 0x000ea20000300800 */
[----:B------:R-:W-:-:S02]  /*55cc0*/  IMAD.MOV.U32 R6, RZ, RZ, R11 ;  /* 0x000000ffff067224 */ /* 0x000fc400078e000b */
[----:B------:R-:W-:Y:S01]  /*55cd0*/  IMAD.MOV.U32 R7, RZ, RZ, R10 ;  /* 0x000000ffff077224 */ /* 0x000fe200078e000a */
[----:B------:R-:W4:Y:S04]  /*55ce0*/  LDL.LU.64 R8, [R1+0xf0] ;  /* 0x0000f00001087983 */ /* 0x000f280000300a00 */
[----:B------:R-:W-:Y:S04]  /*55cf0*/  STL [R1+0x2320], R18 ;  /* 0x0023201201007387 */ /* 0x000fe80000100800 */
[----:B------:R-:W-:Y:S04]  /*55d00*/  STL [R1+0x231c], R28 ;  /* 0x00231c1c01007387 */ /* 0x000fe80000100800 */
[----:B------:R-:W-:Y:S04]  /*55d10*/  STL [R1+0x2064], R6 ;  /* 0x0020640601007387 */ /* 0x000fe80000100800 */
[----:B------:R-:W-:Y:S01]  /*55d20*/  STL [R1+0x2060], R7 ;  /* 0x0020600701007387 */ /* 0x000fe20000100800 */
[----:B---3--:R-:W-:-:S02]  /*55d30*/  IMAD.MOV.U32 R19, RZ, RZ, R24 ;  /* 0x000000ffff137224 */ /* 0x008fc400078e0018 */
[----:B------:R-:W-:Y:S01]  /*55d40*/  IMAD.MOV.U32 R29, RZ, RZ, R25 ;  /* 0x000000ffff1d7224 */ /* 0x000fe200078e0019 */
[----:B--2---:R-:W-:-:S15]  /*55d50*/  HMMA.16816.F32.BF16 R20, R12, R24, R20 ;  /* 0x000000180c14723c */ /* 0x004fde0000041814 */
[----:B------:R-:W-:-:S08]  /*55d60*/  NOP ;  /* 0x0000000000007918 */ /* 0x000fd00000000000 */
[----:B------:R-:W-:Y:S04]  /*55d70*/  STL.64 [R1+0x540], R20 ;  /* 0x0005401401007387 */ /* 0x000fe80000100a00 */
[----:B------:R0:W-:Y:S04]  /*55d80*/  STL.64 [R1+0x548], R22 ;  /* 0x0005481601007387 */ /* 0x0001e80000100a00 */
[----:B0-----:R-:W2:Y:S04]  /*55d90*/  LDL.LU.64 R22, [R1+0x2530] ;  /* 0x0025300001167983 */ /* 0x001ea80000300a00 */
[----:B------:R-:W2:Y:S04]  /*55da0*/  LDL.LU.64 R20, [R1+0x2528] ;  /* 0x0025280001147983 */ /* 0x000ea80000300a00 */
[----:B------:R-:W2:Y:S04]  /*55db0*/  LDL.LU.64 R24, [R1+0x2520] ;  /* 0x0025200001187983 */ /* 0x000ea80000300a00 */
[----:B------:R-:W-:Y:S04]  /*55dc0*/  STL [R1+0x2328], R29 ;  /* 0x0023281d01007387 */ /* 0x000fe80000100800 */
[----:B------:R-:W-:Y:S01]  /*55dd0*/  STL [R1+0x2324], R19 ;  /* 0x0023241301007387 */ /* 0x000fe20000100800 */
[----:B--2---:R-:W-:Y:S06]  /*55de0*/  HMMA.16816.F32.BF16 R20, R12, R24, R20 ;  /* 0x000000180c14723c */ /* 0x004fec0000041814 */
[----:B------:R-:W-:-:S02]  /*55df0*/  IMAD.MOV.U32 R28, RZ, RZ, R24 ;  /* 0x000000ffff1c7224 */ /* 0x000fc400078e0018 */
[----:B------:R-:W-:-:S15]  /*55e00*/  IMAD.MOV.U32 R3, RZ, RZ, R25 ;  /* 0x000000ffff037224 */ /* 0x000fde00078e0019 */
[----:B------:R0:W-:Y:S04]  /*55e10*/  STL.64 [R1+0x530], R20 ;  /* 0x0005301401007387 */ /* 0x0001e80000100a00 */
[----:B------:R1:W-:Y:S04]  /*55e20*/  STL.64 [R1+0x538], R22 ;  /* 0x0005381601007387 */ /* 0x0003e80000100a00 */
[----:B0-----:R-:W2:Y:S04]  /*55e30*/  LDL.LU.64 R20, [R1+0x2518] ;  /* 0x0025180001147983 */ /* 0x001ea80000300a00 */
[----:B------:R-:W2:Y:S04]  /*55e40*/  LDL.LU.64 R26, [R1+0x2510] ;  /* 0x00251000011a7983 */ /* 0x000ea80000300a00 */
[----:B------:R-:W2:Y:S04]  /*55e50*/  LDL.LU.64 R24, [R1+0x2508] ;  /* 0x0025080001187983 */ /* 0x000ea80000300a00 */
[----:B------:R-:W-:Y:S04]  /*55e60*/  STL [R1+0x2330], R3 ;  /* 0x0023300301007387 */ /* 0x000fe80000100800 */
[----:B------:R-:W-:Y:S04]  /*55e70*/  STL [R1+0x232c], R28 ;  /* 0x00232c1c01007387 */ /* 0x000fe80000100800 */
[----:B-1----:R-:W3:Y:S01]  /*55e80*/  LDL.LU.64 R22, [R1+0x2500] ;  /* 0x0025000001167983 */ /* 0x002ee20000300a00 */
[----:B--2---:R-:W-:Y:S06]  /*55e90*/  HMMA.16816.F32.BF16 R24, R12, R20, R24 ;  /* 0x000000140c18723c */ /* 0x004fec0000041818 */
[----:B------:R-:W-:-:S02]  /*55ea0*/  IMAD.MOV.U32 R19, RZ, RZ, R20 ;  /* 0x000000ffff137224 */ /* 0x000fc400078e0014 */
[----:B------:R-:W-:Y:S02]  /*55eb0*/  IMAD.MOV.U32 R18, RZ, RZ, R21 ;  /* 0x000000ffff127224 */ /* 0x000fe400078e0015 */
[----:B------:R-:W3:-:S13]  /*55ec0*/  LDL.LU.64 R20, [R1+0x24f8] ;  /* 0x0024f80001147983 */ /* 0x000eda0000300a00 */
[----:B------:R0:W-:Y:S04]  /*55ed0*/  STL.64 [R1+0x520], R24 ;  /* 0x0005201801007387 */ /* 0x0001e80000100a00 */
[----:B0-----:R-:W3:Y:S01]  /*55ee0*/  LDL.LU.64 R24, [R1+0x24f0] ;  /* 0x0024f00001187983 */ /* 0x001ee20000300a00 */
[----:B------:R-:W-:Y:S02]  /*55ef0*/  IMAD.MOV.U32 R6, RZ, RZ, R26 ;  /* 0x000000ffff067224 */ /* 0x000fe400078e001a */
[----:B------:R-:W-:-:S05]  /*55f00*/  IMAD.MOV.U32 R7, RZ, RZ, R27 ;  /* 0x000000ffff077224 */ /* 0x000fca00078e001b */
[----:B------:R-:W-:Y:S04]  /*55f10*/  STL.64 [R1+0x2400], R6 ;  /* 0x0024000601007387 */ /* 0x000fe80000100a00 */
[----:B------:R0:W-:Y:S04]  /*55f20*/  STL.64 [R1+0x23f8], R4 ;  /* 0x0023f80401007387 */ /* 0x0001e80000100a00 */
[----:B0-----:R-:W2:Y:S04]  /*55f30*/  LDL.LU R4, [R1+0x4f0] ;  /* 0x0004f00001047983 */ /* 0x001ea80000300800 */
[----:B------:R-:W2:Y:S04]  /*55f40*/  LDL.LU R5, [R1+0x4f4] ;  /* 0x0004f40001057983 */ /* 0x000ea80000300800 */
[----:B------:R-:W2:Y:S04]  /*55f50*/  LDL.LU R6, [R1+0x4f8] ;  /* 0x0004f80001067983 */ /* 0x000ea80000300800 */
[----:B------:R-:W2:Y:S04]  /*55f60*/  LDL.LU R7, [R1+0x4fc] ;  /* 0x0004fc0001077983 */ /* 0x000ea80000300800 */
[----:B------:R-:W-:Y:S04]  /*55f70*/  STL [R1+0x2338], R18 ;  /* 0x0023381201007387 */ /* 0x000fe80000100800 */
[----:B------:R-:W-:Y:S01]  /*55f80*/  STL [R1+0x2334], R19 ;  /* 0x0023341301007387 */ /* 0x000fe20000100800 */
[----:B---3--:R-:W-:Y:S06]  /*55f90*/  HMMA.16816.F32.BF16 R20, R12, R24, R20 ;  /* 0x000000180c14723c */ /* 0x008fec0000041814 */
[----:B------:R-:W-:-:S02]  /*55fa0*/  IMAD.MOV.U32 R28, RZ, RZ, R24 ;  /* 0x000000ffff1c7224 */ /* 0x000fc400078e0018 */
[----:B------:R-:W-:-:S15]  /*55fb0*/  IMAD.MOV.U32 R29, RZ, RZ, R25 ;  /* 0x000000ffff1d7224 */ /* 0x000fde00078e0019 */
[----:B------:R0:W-:Y:S04]  /*55fc0*/  STL.64 [R1+0x510], R20 ;  /* 0x0005101401007387 */ /* 0x0001e80000100a00 */
[----:B------:R-:W-:Y:S04]  /*55fd0*/  STL.64 [R1+0x518], R22 ;  /* 0x0005181601007387 */ /* 0x000fe80000100a00 */
        /* <DEDUP_REMOVED lines=10> */
[----:B0-----:R-:W4:Y:S04]  /*56080*/  LDL.LU.64 R26, [R1+0x24d0] ;  /* 0x0024d000011a7983 */ /* 0x001f280000300a00 */
[----:B------:R-:W4:Y:S04]  /*56090*/  LDL.LU.64 R24, [R1+0x24c8] ;  /* 0x0024c80001187983 */ /* 0x000f280000300a00 */
[----:B------:R-:W2:Y:S04]  /*560a0*/  LDL.LU.64 R20, [R1+0x24c0] ;  /* 0x0024c00001147983 */ /* 0x000ea80000300a00 */
[----:B------:R-:W-:Y:S04]  /*560b0*/  STL [R1+0x2348], R3 ;  /* 0x0023480301007387 */ /* 0x000fe80000100800 */
[----:B------:R-:W-:Y:S04]  /*560c0*/  STL [R1+0x2344], R19 ;  /* 0x0023441301007387 */ /* 0x000fe80000100800 */
[----:B------:R2:W-:Y:S02]  /*560d0*/  STL.64 [R1+0x24b0], R16 ;  /* 0x0024b01001007387 */ /* 0x0005e40000100a00 */
[C---:B--2---:R-:W-:Y:S06]  /*560e0*/  HMMA.16816.F32.BF16 R16, R12.reuse, R20, R4 ;  /* 0x000000140c10723c */ /* 0x044fec0000041804 */
[----:B----4-:R-:W-:Y:S01]  /*560f0*/  HMMA.16816.F32.BF16 R4, R12, R8, R24 ;  /* 0x000000080c04723c */ /* 0x010fe20000041818 */
[----:B------:R-:W-:-:S15]  /*56100*/  STL.64 [R1+0x2220], R20 ;  /* 0x0022201401007387 */ /* 0x000fde0000100a00 */
[----:B------:R-:W-:-:S01]  /*56110*/  NOP ;  /* 0x0000000000007918 */ /* 0x000fc20000000000 */
[----:B------:R0:W-:Y:S04]  /*56120*/  STL.64 [R1+0x4f0], R16 ;  /* 0x0004f01001007387 */ /* 0x0001e80000100a00 */
[----:B------:R-:W-:Y:S04]  /*56130*/  STL.64 [R1+0x4f8], R18 ;  /* 0x0004f81201007387 */ /* 0x000fe80000100a00 */
[----:B------:R1:W-:Y:S04]  /*56140*/  STL.64 [R1+0x4e0], R4 ;  /* 0x0004e00401007387 */ /* 0x0003e80000100a00 */
[----:B------:R-:W-:Y:S04]  /*56150*/  STL.64 [R1+0x4e8], R6 ;  /* 0x0004e80601007387 */ /* 0x000fe80000100a00 */
[----:B0-----:R-:W2:Y:S04]  /*56160*/  LDL.LU.64 R16, [R1+0xe0] ;  /* 0x0000e00001107983 */ /* 0x001ea80000300a00 */
[----:B-1----:R-:W3:Y:S04]  /*56170*/  LDL.LU.64 R4, [R1+0x90] ;  /* 0x0000900001047983 */ /* 0x002ee80000300a00 */
        /* <DEDUP_REMOVED lines=11> */
[----:B0-----:R-:W3:Y:S04]  /*56230*/  LDL.LU.64 R4, [R1+0xd0] ;  /* 0x0000d00001047983 */ /* 0x001ee80000300a00 */
[----:B---3--:R0:W-:Y:S04]  /*56240*/  STL.64 [R1+0x24b8], R4 ;  /* 0x0024b80401007387 */ /* 0x0081e80000100a00 */
[----:B0-----:R-:W2:Y:S04]  /*56250*/  LDL.LU R4, [R1+0x4d0] ;  /* 0x0004d00001047983 */ /* 0x001ea80000300800 */
[----:B------:R-:W2:Y:S04]  /*56260*/  LDL.LU R5, [R1+0x4d4] ;  /* 0x0004d40001057983 */ /* 0x000ea80000300800 */
[----:B------:R-:W2:Y:S04]  /*56270*/  LDL.LU R6, [R1+0x4d8] ;  /* 0x0004d80001067983 */ /* 0x000ea80000300800 */
[----:B------:R-:W2:Y:S04]  /*56280*/  LDL.LU R7, [R1+0x4dc] ;  /* 0x0004dc0001077983 */ /* 0x000ea80000300800 */
        /* <DEDUP_REMOVED lines=10> */
[----:B--2---:R-:W-:Y:S01]  /*56330*/  HMMA.16816.F32.BF16 R4, R12, R16, R4 ;  /* 0x000000100c04723c */ /* 0x004fe20000041804 */
[----:B------:R-:W-:-:S02]  /*56340*/  IMAD.MOV.U32 R20, RZ, RZ, R9 ;  /* 0x000000ffff147224 */ /* 0x000fc400078e0009 */
[----:B------:R-:W-:Y:S01]  /*56350*/  IMAD.MOV.U32 R21, RZ, RZ, R8 ;  /* 0x000000ffff157224 */ /* 0x000fe200078e0008 */
[----:B----4-:R-:W-:Y:S04]  /*56360*/  STL.64 [R1+0x24a8], R26 ;  /* 0x0024a81a01007387 */ /* 0x010fe80000100a00 */
[----:B---3--:R0:W-:Y:S04]  /*56370*/  STL.64 [R1+0x24a0], R24 ;  /* 0x0024a01801007387 */ /* 0x0081e80000100a00 */
[----:B0-----:R-:W2:Y:S04]  /*56380*/  LDL.LU R24, [R1+0x4c0] ;  /* 0x0004c00001187983 */ /* 0x001ea80000300800 */
[----:B------:R-:W2:Y:S04]  /*56390*/  LDL.LU R25, [R1+0x4c4] ;  /* 0x0004c40001197983 */ /* 0x000ea80000300800 */
[----:B------:R-:W2:Y:S04]  /*563a0*/  LDL.LU R26, [R1+0x4c8] ;  /* 0x0004c800011a7983 */ /* 0x000ea80000300800 */
[----:B------:R-:W2:Y:S04]  /*563b0*/  LDL.LU R27, [R1+0x4cc] ;  /* 0x0004cc00011b7983 */ /* 0x000ea80000300800 */
[----:B------:R-:W3:Y:S04]  /*563c0*/  LDL.LU.64 R8, [R1+0x80] ;  /* 0x0000800001087983 */ /* 0x000ee80000300a00 */
[----:B------:R0:W-:Y:S04]  /*563d0*/  STL [R1+0x2350], R20 ;  /* 0x0023501401007387 */ /* 0x0001e80000100800 */
[----:B------:R1:W-:Y:S04]  /*563e0*/  STL [R1+0x234c], R21 ;  /* 0x00234c1501007387 */ /* 0x0003e80000100800 */
[----:B0-----:R-:W4:Y:S04]  /*563f0*/  LDL.LU R20, [R1+0x4b0] ;  /* 0x0004b00001147983 */ /* 0x001f280000300800 */
[----:B-1----:R-:W4:Y:S04]  /*56400*/  LDL.LU R21, [R1+0x4b4] ;  /* 0x0004b40001157983 */ /* 0x002f280000300800 */
[----:B------:R-:W4:Y:S04]  /*56410*/  LDL.LU R22, [R1+0x4b8] ;  /* 0x0004b80001167983 */ /* 0x000f280000300800 */
[----:B------:R-:W4:Y:S04]  /*56420*/  LDL.LU R23, [R1+0x4bc] ;  /* 0x0004bc0001177983 */ /* 0x000f280000300800 */
[----:B------:R0:W-:Y:S04]  /*56430*/  STL.64 [R1+0x4d0], R4 ;  /* 0x0004d00401007387 */ /* 0x0001e80000100a00 */
[----:B------:R-:W-:Y:S04]  /*56440*/  STL.64 [R1+0x4d8], R6 ;  /* 0x0004d80601007387 */ /* 0x000fe80000100a00 */
[----:B0-----:R-:W2:Y:S01]  /*56450*/  LDL.LU.64 R4, [R1+0x24b8] ;  /* 0x0024b80001047983 */ /* 0x001ea20000300a00 */
[----:B------:R-:W-:-:S02]  /*56460*/  IMAD.MOV.U32 R18, RZ, RZ, R17 ;  /* 0x000000ffff127224 */ /* 0x000fc400078e0011 */
[----:B------:R-:W-:Y:S02]  /*56470*/  IMAD.MOV.U32 R28, RZ, RZ, R16 ;  /* 0x000000ffff1c7224 */ /* 0x000fe400078e0010 */
[----:B------:R-:W3:Y:S04]  /*56480*/  LDL.LU.64 R16, [R1+0x24b0] ;  /* 0x0024b00001107983 */ /* 0x000ee80000300a00 */
[----:B------:R-:W-:Y:S04]  /*56490*/  STL [R1+0x2358], R18 ;  /* 0x0023581201007387 */ /* 0x000fe80000100800 */
[----:B------:R-:W-:Y:S01]  /*564a0*/  STL [R1+0x2354], R28 ;  /* 0x0023541c01007387 */ /* 0x000fe20000100800 */
[----:B--2---:R-:W-:Y:S06]  /*564b0*/  HMMA.16816.F32.BF16 R24, R12, R4, R24 ;  /* 0x000000040c18723c */ /* 0x004fec0000041818 */
[----:B------:R-:W-:-:S02]  /*564c0*/  IMAD.MOV.U32 R19, RZ, RZ, R4 ;  /* 0x000000ffff137224 */ /* 0x000fc400078e0004 */
[----:B------:R-:W-:-:S15]  /*564d0*/  IMAD.MOV.U32 R29, RZ, RZ, R5 ;  /* 0x000000ffff1d7224 */ /* 0x000fde00078e0005 */
[----:B------:R-:W-:Y:S04]  /*564e0*/  STL.64 [R1+0x4c0], R24 ;  /* 0x0004c01801007387 */ /* 0x000fe80000100a00 */
[----:B------:R0:W-:Y:S04]  /*564f0*/  STL.64 [R1+0x4c8], R26 ;  /* 0x0004c81a01007387 */ /* 0x0001e80000100a00 */
[----:B0-----:R-:W2:Y:S04]  /*56500*/  LDL.LU.64 R26, [R1+0x24a8] ;  /* 0x0024a800011a7983 */ /* 0x001ea80000300a00 */
[----:B------:R-:W2:Y:S04]  /*56510*/  LDL.LU.64 R24, [R1+0x24a0] ;  /* 0x0024a00001187983 */ /* 0x000ea80000300a00 */
[----:B------:R-:W4:Y:S04]  /*56520*/  LDL.LU.64 R4, [R1+0x2498] ;  /* 0x0024980001047983 */ /* 0x000f280000300a00 */
[----:B------:R-:W-:Y:S04]  /*56530*/  STL [R1+0x2360], R29 ;  /* 0x0023601d01007387 */ /* 0x000fe80000100800 */
[----:B------:R-:W-:Y:S01]  /*56540*/  STL [R1+0x235c], R19 ;  /* 0x00235c1301007387 */ /* 0x000fe20000100800 */
[----:B----4-:R-:W-:Y:S06]  /*56550*/  HMMA.16816.F32.BF16 R20, R12, R4, R20 ;  /* 0x000000040c14723c */ /* 0x010fec0000041814 */
[----:B------:R-:W-:-:S15]  /*56560*/  IMAD.MOV.U32 R3, RZ, RZ, R5 ;  /* 0x000000ffff037224 */ /* 0x000fde00078e0005 */
[----:B------:R-:W-:-:S02]  /*56570*/  NOP ;  /* 0x0000000000007918 */ /* 0x000fc40000000000 */
[----:B------:R0:W-:Y:S04]  /*56580*/  STL.64 [R1+0x4b0], R20 ;  /* 0x0004b01401007387 */ /* 0x0001e80000100a00 */
[----:B------:R-:W-:Y:S04]  /*56590*/  STL.64 [R1+0x4b8], R22 ;  /* 0x0004b81601007387 */ /* 0x000fe80000100a00 */
[----:B------:R-:W4:Y:S01]  /*565a0*/  LDL.LU.64 R6, [R1+0x2490] ;  /* 0x0024900001067983 */ /* 0x000f220000300a00 */
[----:B0-----:R-:W-:-:S03]  /*565b0*/  IMAD.MOV.U32 R21, RZ, RZ, R4 ;  /* 0x000000ffff157224 */ /* 0x001fc600078e0004 */
[----:B------:R-:W4:Y:S04]  /*565c0*/  LDL.LU.64 R4, [R1+0x2488] ;  /* 0x0024880001047983 */ /* 0x000f280000300a00 */
[----:B------:R-:W-:Y:S04]  /*565d0*/  STL [R1+0x2368], R3 ;  /* 0x0023680301007387 */ /* 0x000fe80000100800 */
[----:B------:R0:W-:Y:S04]  /*565e0*/  STL [R1+0x2364], R21 ;  /* 0x0023641501007387 */ /* 0x0001e80000100800 */
[----:B0-----:R-:W4:Y:S02]  /*565f0*/  LDL.LU.64 R20, [R1+0xb0] ;  /* 0x0000b00001147983 */ /* 0x001f240000300a00 */
[----:B----4-:R-:W-:-:S15]  /*56600*/  HMMA.16816.F32.BF16 R4, R12, R20, R4 ;  /* 0x000000140c04723c */ /* 0x010fde0000041804 */
[----:B------:R-:W-:-:S08]  /*56610*/  NOP ;  /* 0x0000000000007918 */ /* 0x000fd00000000000 */
[----:B------:R0:W-:Y:S04]  /*56620*/  STL.64 [R1+0x4a0], R4 ;  /* 0x0004a00401007387 */ /* 0x0001e80000100a00 */
[----:B------:R-:W-:Y:S04]  /*56630*/  STL.64 [R1+0x4a8], R6 ;  /* 0x0004a80601007387 */ /* 0x000fe80000100a00 */
[----:B0-----:R-:W2:Y:S01]  /*56640*/  LDL.LU.64 R4, [R1+0x2480] ;  /* 0x0024800001047983 */ /* 0x001ea20000300a00 */
[----:B------:R-:W-:Y:S02]  /*56650*/  IMAD.MOV.U32 R28, RZ, RZ, R20 ;  /* 0x000000ffff1c7224 */ /* 0x000fe400078e0014 */
[----:B------:R-:W-:-:S05]  /*56660*/  IMAD.MOV.U32 R20, RZ, RZ, R21 ;  /* 0x000000ffff147224 */ /* 0x000fca00078e0015 */
[----:B------:R0:W-:Y:S04]  /*56670*/  STL [R1+0x2370], R20 ;  /* 0x0023701401007387 */ /* 0x0001e80000100800 */
[----:B0-----:R-:W4:Y:S04]  /*56680*/  LDL.LU R20, [R1+0x480] ;  /* 0x0004800001147983 */ /* 0x001f280000300800 */
[----:B------:R-:W4:Y:S04]  /*56690*/  LDL.LU R21, [R1+0x484] ;  /* 0x0004840001157983 */ /* 0x000f280000300800 */
[----:B------:R-:W4:Y:S04]  /*566a0*/  LDL.LU R22, [R1+0x488] ;  /* 0x0004880001167983 */ /* 0x000f280000300800 */
[----:B------:R-:W4:Y:S04]  /*566b0*/  LDL.LU R23, [R1+0x48c] ;  /* 0x00048c0001177983 */ /* 0x000f280000300800 */
        /* <DEDUP_REMOVED lines=10> */
[----:B------:R-:W-:Y:S04]  /*56760*/  STL [R1+0x2374], R19 ;  /* 0x0023741301007387 */ /* 0x000fe80000100800 */
[----:B---3--:R4:W-:Y:S02]  /*56770*/  STL.64 [R1+0x2460], R16 ;  /* 0x0024601001007387 */ /* 0x0089e40000100a00 */
[----:B----4-:R-:W-:Y:S06]  /*56780*/  HMMA.16816.F32.BF16 R16, R12, R4, R20 ;  /* 0x000000040c10723c */ /* 0x010fec0000041814 */
[----:B------:R-:W-:-:S02]  /*56790*/  IMAD.MOV.U32 R29, RZ, RZ, R5 ;  /* 0x000000ffff1d7224 */ /* 0x000fc400078e0005 */
[----:B------:R-:W-:Y:S02]  /*567a0*/  IMAD.MOV.U32 R21, RZ, RZ, R4 ;  /* 0x000000ffff157224 */ /* 0x000fe400078e0004 */
[----:B--2---:R-:W-:-:S13]  /*567b0*/  HMMA.16816.F32.BF16 R4, R12, R8, R24 ;  /* 0x000000080c04723c */ /* 0x004fda0000041818 */
[----:B------:R0:W-:Y:S04]  /*567c0*/  STL.64 [R1+0x480], R16 ;  /* 0x0004801001007387 */ /* 0x0001e80000100a00 */
[----:B------:R1:W-:Y:S04]  /*567d0*/  STL.64 [R1+0x488], R18 ;  /* 0x0004881201007387 */ /* 0x0003e80000100a00 */
[----:B------:R-:W-:Y:S04]  /*567e0*/  STL [R1+0x2380], R29 ;  /* 0x0023801d01007387 */ /* 0x000fe80000100800 */
[----:B------:R2:W-:Y:S04]  /*567f0*/  STL [R1+0x237c], R21 ;  /* 0x00237c1501007387 */ /* 0x0005e80000100800 */
[----:B------:R-:W-:Y:S04]  /*56800*/  STL.64 [R1+0x470], R4 ;  /* 0x0004700401007387 */ /* 0x000fe80000100a00 */
[----:B------:R-:W-:Y:S04]  /*56810*/  STL.64 [R1+0x478], R6 ;  /* 0x0004780601007387 */ /* 0x000fe80000100a00 */
[----:B0-----:R-:W3:Y:S04]  /*56820*/  LDL.LU R16, [R1+0x460] ;  /* 0x0004600001107983 */ /* 0x001ee80000300800 */
[----:B------:R-:W3:Y:S04]  /*56830*/  LDL.LU R17, [R1+0x464] ;  /* 0x0004640001117983 */ /* 0x000ee80000300800 */
[----:B-1----:R-:W3:Y:S04]  /*56840*/  LDL.LU R18, [R1+0x468] ;  /* 0x0004680001127983 */ /* 0x002ee80000300800 */
[----:B------:R-:W3:Y:S04]  /*56850*/  LDL.LU R19, [R1+0x46c] ;  /* 0x00046c0001137983 */ /* 0x000ee80000300800 */
[----:B--2---:R-:W3:Y:S04]  /*56860*/  LDL.LU.64 R20, [R1+0x70] ;  /* 0x0000700001147983 */ /* 0x004ee80000300a00 */
[----:B------:R-:W2:Y:S04]  /*56870*/  LDL.LU.64 R24, [R1+0x40] ;  /* 0x0000400001187983 */ /* 0x000ea80000300a00 */
[----:B--2---:R0:W-:Y:S04]  /*56880*/  STL.64 [R1+0x2440], R24 ;  /* 0x0024401801007387 */ /* 0x0041e80000100a00 */
[----:B0-----:R-:W2:Y:S04]  /*56890*/  LDL.LU.64 R24, [R1+0x50] ;  /* 0x0000500001187983 */ /* 0x001ea80000300a00 */
[----:B--2---:R0:W-:Y:S04]  /*568a0*/  STL.64 [R1+0x2458], R24 ;  /* 0x0024581801007387 */ /* 0x0041e80000100a00 */
[----:B0-----:R-:W2:Y:S04]  /*568b0*/  LDL.LU.64 R24, [R1+0x60] ;  /* 0x0000600001187983 */ /* 0x001ea80000300a00 */
[----:B------:R-:W4:Y:S04]  /*568c0*/  LDL.LU.64 R4, [R1+0x20] ;  /* 0x0000200001047983 */ /* 0x000f280000300a00 */
[----:B----4-:R0:W-:Y:S04]  /*568d0*/  STL.64 [R1+0x2430], R4 ;  /* 0x0024300401007387 */ /* 0x0101e80000100a00 */
[----:B0-----:R-:W4:Y:S04]  /*568e0*/  LDL.LU.64 R4, [R1+0x30] ;  /* 0x0000300001047983 */ /* 0x001f280000300a00 */
[----:B----4-:R0:W-:Y:S04]  /*568f0*/  STL.64 [R1+0x2438], R4 ;  /* 0x0024380401007387 */ /* 0x0101e80000100a00 */
[----:B0-----:R-:W4:Y:S04]  /*56900*/  LDL.LU R4, [R1+0x430] ;  /* 0x0004300001047983 */ /* 0x001f280000300800 */
[----:B------:R-:W4:Y:S04]  /*56910*/  LDL.LU R5, [R1+0x434] ;  /* 0x0004340001057983 */ /* 0x000f280000300800 */
[----:B------:R-:W2:Y:S04]  /*56920*/  LDL.LU R6, [R1+0x438] ;  /* 0x0004380001067983 */ /* 0x000ea80000300800 */
[----:B------:R-:W2:Y:S01]  /*56930*/  LDL.LU R7, [R1+0x43c] ;  /* 0x00043c0001077983 */ /* 0x000ea20000300800 */
[----:B------:R-:W-:-:S02]  /*56940*/  IMAD.MOV.U32 R28, RZ, RZ, R8 ;  /* 0x000000ffff1c7224 */ /* 0x000fc400078e0008 */
[----:B------:R-:W-:Y:S01]  /*56950*/  IMAD.MOV.U32 R3, RZ, RZ, R9 ;  /* 0x000000ffff037224 */ /* 0x000fe200078e0009 */
[----:B---3--:R-:W-:Y:S01]  /*56960*/  HMMA.16816.F32.BF16 R16, R12, R20, R16 ;  /* 0x000000140c10723c */ /* 0x008fe20000041810 */
[----:B--2---:R-:W-:Y:S04]  /*56970*/  STL.64 [R1+0x2450], R6 ;  /* 0x0024500601007387 */ /* 0x004fe80000100a00 */
[----:B----4-:R0:W-:Y:S04]  /*56980*/  STL.64 [R1+0x2448], R4 ;  /* 0x0024480401007387 */ /* 0x0101e80000100a00 */
        /* <DEDUP_REMOVED lines=13> */
[----:B------:R-:W3:Y:S04]  /*56a60*/  LDL.LU R11, [R1+0x41c] ;  /* 0x00041c00010b7983 */ /* 0x000ee80000300800 */
[----:B------:R-:W-:Y:S04]  /*56a70*/  STL [R1+0x2388], R3 ;  /* 0x0023880301007387 */ /* 0x000fe80000100800 */
[----:B------:R-:W-:Y:S04]  /*56a80*/  STL [R1+0x2384], R28 ;  /* 0x0023841c01007387 */ /* 0x000fe80000100800 */
[----:B------:R0:W-:Y:S04]  /*56a90*/  STL.64 [R1+0x460], R16 ;  /* 0x0004601001007387 */ /* 0x0001e80000100a00 */
[----:B------:R1:W-:Y:S04]  /*56aa0*/  STL.64 [R1+0x468], R18 ;  /* 0x0004681201007387 */ /* 0x0003e80000100a00 */
[----:B0-----:R-:W4:Y:S01]  /*56ab0*/  LDL.LU.64 R16, [R1+0x2460] ;  /* 0x0024600001107983 */ /* 0x001f220000300a00 */
[----:B-1----:R-:W-:-:S02]  /*56ac0*/  IMAD.MOV.U32 R19, RZ, RZ, R20 ;  /* 0x000000ffff137224 */ /* 0x002fc400078e0014 */
[----:B------:R-:W-:-:S05]  /*56ad0*/  IMAD.MOV.U32 R20, RZ, RZ, R21 ;  /* 0x000000ffff147224 */ /* 0x000fca00078e0015 */
[----:B------:R0:W-:Y:S04]  /*56ae0*/  STL [R1+0x2390], R20 ;  /* 0x0023901401007387 */ /* 0x0001e80000100800 */
[----:B0-----:R-:W2:Y:S04]  /*56af0*/  LDL.LU R20, [R1+0x450] ;  /* 0x0004500001147983 */ /* 0x001ea80000300800 */
[----:B------:R-:W2:Y:S04]  /*56b00*/  LDL.LU R21, [R1+0x454] ;  /* 0x0004540001157983 */ /* 0x000ea80000300800 */
[----:B------:R-:W2:Y:S04]  /*56b10*/  LDL.LU R22, [R1+0x458] ;  /* 0x0004580001167983 */ /* 0x000ea80000300800 */
[----:B------:R-:W2:Y:S04]  /*56b20*/  LDL.LU R23, [R1+0x45c] ;  /* 0x00045c0001177983 */ /* 0x000ea80000300800 */
[----:B------:R-:W-:Y:S01]  /*56b30*/  STL [R1+0x238c], R19 ;  /* 0x00238c1301007387 */ /* 0x000fe20000100800 */
[----:B------:R-:W-:Y:S01]  /*56b40*/  IMAD.MOV.U32 R18, RZ, RZ, R25 ;  /* 0x000000ffff127224 */ /* 0x000fe200078e0019 */
[----:B--2---:R-:W-:-:S15]  /*56b50*/  HMMA.16816.F32.BF16 R20, R12, R24, R20 ;  /* 0x000000180c14723c */ /* 0x004fde0000041814 */
[----:B------:R-:W-:-:S08]  /*56b60*/  NOP ;  /* 0x0000000000007918 */ /* 0x000fd00000000000 */
[----:B------:R0:W-:Y:S04]  /*56b70*/  STL.64 [R1+0x450], R20 ;  /* 0x0004501401007387 */ /* 0x0001e80000100a00 */
[----:B------:R-:W-:Y:S01]  /*56b80*/  STL.64 [R1+0x458], R22 ;  /* 0x0004581601007387 */ /* 0x000fe20000100a00 */
[----:B0-----:R-:W-:-:S03]  /*56b90*/  IMAD.MOV.U32 R21, RZ, RZ, R24 ;  /* 0x000000ffff157224 */ /* 0x001fc600078e0018 */
[----:B------:R-:W2:Y:S04]  /*56ba0*/  LDL.LU.64 R24, [R1+0x2458] ;  /* 0x0024580001187983 */ /* 0x000ea80000300a00 */
[----:B------:R-:W-:Y:S04]  /*56bb0*/  STL [R1+0x2398], R18 ;  /* 0x0023981201007387 */ /* 0x000fe80000100800 */
[----:B------:R0:W-:Y:S04]  /*56bc0*/  STL [R1+0x2394], R21 ;  /* 0x0023941501007387 */ /* 0x0001e80000100800 */
[----:B------:R-:W3:Y:S04]  /*56bd0*/  LDL.LU R20, [R1+0x420] ;  /* 0x0004200001147983 */ /* 0x000ee80000300800 */
[----:B0-----:R-:W3:Y:S04]  /*56be0*/  LDL.LU R21, [R1+0x424] ;  /* 0x0004240001157983 */ /* 0x001ee80000300800 */
[----:B------:R-:W3:Y:S04]  /*56bf0*/  LDL.LU R22, [R1+0x428] ;  /* 0x0004280001167983 */ /* 0x000ee80000300800 */
[----:B------:R-:W3:Y:S01]  /*56c00*/  LDL.LU R23, [R1+0x42c] ;  /* 0x00042c0001177983 */ /* 0x000ee20000300800 */
[----:B--2---:R-:W-:Y:S06]  /*56c10*/  HMMA.16816.F32.BF16 R4, R12, R24, R4 ;  /* 0x000000180c04723c */ /* 0x004fec0000041804 */
[----:B------:R-:W-:-:S02]  /*56c20*/  IMAD.MOV.U32 R28, RZ, RZ, R24 ;  /* 0x000000ffff1c7224 */ /* 0x000fc400078e0018 */
[----:B------:R-:W-:-:S15]  /*56c30*/  IMAD.MOV.U32 R29, RZ, RZ, R25 ;  /* 0x000000ffff1d7224 */ /* 0x000fde00078e0019 */
[----:B------:R-:W-:Y:S04]  /*56c40*/  STL.64 [R1+0x440], R4 ;  /* 0x0004400401007387 */ /* 0x000fe80000100a00 */
[----:B------:R0:W-:Y:S04]  /*56c50*/  STL.64 [R1+0x448], R6 ;  /* 0x0004480601007387 */ /* 0x0001e80000100a00 */
[----:B0-----:R-:W2:Y:S04]  /*56c60*/  LDL.LU.64 R6, [R1+0x2450] ;  /* 0x0024500001067983 */ /* 0x001ea80000300a00 */
[----:B------:R-:W2:Y:S04]  /*56c70*/  LDL.LU.64 R4, [R1+0x2448] ;  /* 0x0024480001047983 */ /* 0x000ea80000300a00 */
[----:B------:R-:W2:Y:S04]  /*56c80*/  LDL.LU.64 R24, [R1+0x2440] ;  /* 0x0024400001187983 */ /* 0x000ea80000300a00 */
[----:B------:R-:W-:Y:S01]  /*56c90*/  STL [R1+0x239c], R28 ;  /* 0x00239c1c01007387 */ /* 0x000fe20000100800 */
[----:B--2---:R-:W-:-:S15]  /*56ca0*/  HMMA.16816.F32.BF16 R4, R12, R24, R4 ;  /* 0x000000180c04723c */ /* 0x004fde0000041804 */
[----:B------:R-:W-:-:S08]  /*56cb0*/  NOP ;  /* 0x0000000000007918 */ /* 0x000fd00000000000 */
[----:B------:R0:W-:Y:S04]  /*56cc0*/  STL.64 [R1+0x430], R4 ;  /* 0x0004300401007387 */ /* 0x0001e80000100a00 */
[----:B------:R-:W-:Y:S04]  /*56cd0*/  STL.64 [R1+0x438], R6 ;  /* 0x0004380601007387 */ /* 0x000fe80000100a00 */
[----:B0-----:R-:W3:Y:S01]  /*56ce0*/  LDL.LU.64 R4, [R1+0x2438] ;  /* 0x0024380001047983 */ /* 0x001ee20000300a00 */
[----:B------:R-:W-:Y:S02]  /*56cf0*/  IMAD.MOV.U32 R19, RZ, RZ, R24 ;  /* 0x000000ffff137224 */ /* 0x000fe400078e0018 */
[----:B------:R-:W-:-:S02]  /*56d00*/  IMAD.MOV.U32 R3, RZ, RZ, R25 ;  /* 0x000000ffff037224 */ /* 0x000fc400078e0019 */
[----:B------:R-:W2:Y:S01]  /*56d10*/  LDL.LU.64 R24, [R1] ;  /* 0x0000000001187983 */ /* 0x000ea20000300a00 */
[----:B---3--:R-:W-:-:S15]  /*56d20*/  HMMA.16816.F32.BF16 R20, R12, R4, R20 ;  /* 0x000000040c14723c */ /* 0x008fde0000041814 */
[----:B------:R-:W-:-:S08]  /*56d30*/  NOP ;  /* 0x0000000000007918 */ /* 0x000fd00000000000 */
[----:B------:R0:W-:Y:S04]  /*56d40*/  STL.64 [R1+0x420], R20 ;  /* 0x0004201401007387 */ /* 0x0001e80000100a00 */
[----:B------:R-:W-:Y:S01]  /*56d50*/  STL.64 [R1+0x428], R22 ;  /* 0x0004281601007387 */ /* 0x000fe20000100a00 */
[----:B0-----:R-:W-:Y:S02]  /*56d60*/  IMAD.MOV.U32 R21, RZ, RZ, R4 ;  /* 0x000000ffff157224 */ /* 0x001fe400078e0004 */
[----:B------:R-:W-:Y:S02]  /*56d70*/  IMAD.MOV.U32 R20, RZ, RZ, R5 ;  /* 0x000000ffff147224 */ /* 0x000fe400078e0005 */
[----:B------:R-:W3:Y:S04]  /*56d80*/  LDL.LU.64 R4, [R1+0x2430] ;  /* 0x0024300001047983 */ /* 0x000ee80000300a00 */
[----:B------:R0:W-:Y:S04]  /*56d90*/  STL.64 [R1+0x2418], R20 ;  /* 0x0024181401007387 */ /* 0x0001e80000100a00 */
[----:B0-----:R-:W2:Y:S04]  /*56da0*/  LDL.LU R20, [R1+0x3f0] ;  /* 0x0003f00001147983 */ /* 0x001ea80000300800 */
[----:B------:R-:W2:Y:S04]  /*56db0*/  LDL.LU R21, [R1+0x3f4] ;  /* 0x0003f40001157983 */ /* 0x000ea80000300800 */
[----:B------:R-:W2:Y:S04]  /*56dc0*/  LDL.LU R22, [R1+0x3f8] ;  /* 0x0003f80001167983 */ /* 0x000ea80000300800 */
[----:B------:R-:W2:Y:S01]  /*56dd0*/  LDL.LU R23, [R1+0x3fc] ;  /* 0x0003fc0001177983 */ /* 0x000ea20000300800 */
[----:B---3--:R-:W-:-:S15]  /*56de0*/  HMMA.16816.F32.BF16 R8, R12, R4, R8 ;  /* 0x000000040c08723c */ /* 0x008fde0000041808 */
[----:B------:R-:W-:-:S08]  /*56df0*/  NOP ;  /* 0x0000000000007918 */ /* 0x000fd00000000000 */
[----:B------:R-:W-:Y:S04]  /*56e00*/  STL.64 [R1+0x410], R8 ;  /* 0x0004100801007387 */ /* 0x000fe80000100a00 */
[----:B------:R0:W-:Y:S04]  /*56e10*/  STL.64 [R1+0x418], R10 ;  /* 0x0004180a01007387 */ /* 0x0001e80000100a00 */
[----:B0-----:R-:W4:Y:S04]  /*56e20*/  LDL.LU.64 R10, [R1+0x2428] ;  /* 0x00242800010a7983 */ /* 0x001f280000300a00 */
[----:B------:R-:W4:Y:S01]  /*56e30*/  LDL.LU.64 R8, [R1+0x2420] ;  /* 0x0024200001087983 */ /* 0x000f220000300a00 */
[----:B------:R-:W-:-:S02]  /*56e40*/  IMAD.MOV.U32 R28, RZ, RZ, R4 ;  /* 0x000000ffff1c7224 */ /* 0x000fc400078e0004 */
[----:B------:R-:W-:Y:S02]  /*56e50*/  IMAD.MOV.U32 R18, RZ, RZ, R5 ;  /* 0x000000ffff127224 */ /* 0x000fe400078e0005 */
[----:B----4-:R-:W-:Y:S01]  /*56e60*/  HMMA.16816.F32.BF16 R4, R12, R16, R8 ;  /* 0x000000100c04723c */ /* 0x010fe20000041808 */
[----:B------:R-:W3:-:S15]  /*56e70*/  LDL.LU R8, [R1+0x3c0] ;  /* 0x0003c00001087983 */ /* 0x000ede0000300800 */
[----:B------:R-:W-:-:S07]  /*56e80*/  NOP ;  /* 0x0000000000007918 */ /* 0x000fce0000000000 */
[----:B------:R0:W-:Y:S04]  /*56e90*/  STL.64 [R1+0x400], R4 ;  /* 0x0004000401007387 */ /* 0x0001e80000100a00 */
[----:B------:R1:W-:Y:S04]  /*56ea0*/  STL.64 [R1+0x408], R6 ;  /* 0x0004080601007387 */ /* 0x0003e80000100a00 */
[----:B------:R-:W3:Y:S04]  /*56eb0*/  LDL.LU R9, [R1+0x3c4] ;  /* 0x0003c40001097983 */ /* 0x000ee80000300800 */
[----:B------:R-:W3:Y:S04]  /*56ec0*/  LDL.LU R10, [R1+0x3c8] ;  /* 0x0003c800010a7983 */ /* 0x000ee80000300800 */
[----:B------:R-:W3:Y:S04]  /*56ed0*/  LDL.LU R11, [R1+0x3cc] ;  /* 0x0003cc00010b7983 */ /* 0x000ee80000300800 */
[----:B0-----:R-:W4:Y:S04]  /*56ee0*/  LDL.LU R4, [R1+0x3e0] ;  /* 0x0003e00001047983 */ /* 0x001f280000300800 */
[----:B------:R-:W4:Y:S04]  /*56ef0*/  LDL.LU R5, [R1+0x3e4] ;  /* 0x0003e40001057983 */ /* 0x000f280000300800 */
[----:B-1----:R-:W4:Y:S04]  /*56f00*/  LDL.LU R6, [R1+0x3e8] ;  /* 0x0003e80001067983 */ /* 0x002f280000300800 */
[----:B------:R-:W4:Y:S04]  /*56f10*/  LDL.LU R7, [R1+0x3ec] ;  /* 0x0003ec0001077983 */ /* 0x000f280000300800 */
[----:B------:R0:W-:Y:S04]  /*56f20*/  STL.64 [R1+0x20c8], R16 ;  /* 0x0020c81001007387 */ /* 0x0001e80000100a00 */
[----:B0-----:R-:W2:Y:S04]  /*56f30*/  LDL R17, [R1+0x5ec] ;  /* 0x0005ec0001117983 */ /* 0x001ea80000100800 */
[----:B------:R-:W-:Y:S04]  /*56f40*/  STL.64 [R1+0x23a8], R18 ;  /* 0x0023a81201007387 */ /* 0x000fe80000100a00 */
[----:B--2---:R0:W-:Y:S04]  /*56f50*/  STL [R1+0x23a0], R17 ;  /* 0x0023a01101007387 */ /* 0x0041e80000100800 */
[----:B------:R-:W2:Y:S04]  /*56f60*/  LDL.LU R16, [R1+0x380] ;  /* 0x0003800001107983 */ /* 0x000ea80000300800 */
[----:B0-----:R-:W2:Y:S04]  /*56f70*/  LDL.LU R17, [R1+0x384] ;  /* 0x0003840001117983 */ /* 0x001ea80000300800 */
[----:B------:R-:W3:Y:S04]  /*56f80*/  LDL.LU R18, [R1+0x388] ;  /* 0x0003880001127983 */ /* 0x000ee80000300800 */
[----:B------:R-:W3:Y:S01]  /*56f90*/  LDL.LU R19, [R1+0x38c] ;  /* 0x00038c0001137983 */ /* 0x000ee20000300800 */
[----:B------:R-:W-:Y:S03]  /*56fa0*/  HMMA.16816.F32.BF16 R20, R12, R24, R20 ;  /* 0x000000180c14723c */ /* 0x000fe60000041814 */
[----:B---3--:R-:W-:Y:S04]  /*56fb0*/  STL.64 [R1+0x23b8], R18 ;  /* 0x0023b81201007387 */ /* 0x008fe80000100a00 */
[----:B--2---:R0:W-:Y:S04]  /*56fc0*/  STL.64 [R1+0x23b0], R16 ;  /* 0x0023b01001007387 */ /* 0x0041e80000100a00 */
[----:B0-----:R-:W2:Y:S04]  /*56fd0*/  LDL.LU R16, [R1+0x1c0] ;  /* 0x0001c00001107983 */ /* 0x001ea80000300800 */
[----:B------:R-:W2:Y:S04]  /*56fe0*/  LDL.LU R17, [R1+0x1c4] ;  /* 0x0001c40001117983 */ /* 0x000ea80000300800 */
[----:B--2---:R0:W-:Y:S04]  /*56ff0*/  STL.64 [R1+0x23d0], R16 ;  /* 0x0023d01001007387 */ /* 0x0041e80000100a00 */
[----:B0-----:R-:W2:Y:S04]  /*57000*/  LDL.LU R16, [R1+0x1d0] ;  /* 0x0001d00001107983 */ /* 0x001ea80000300800 */
[----:B------:R-:W2:Y:S04]  /*57010*/  LDL.LU R17, [R1+0x1d4] ;  /* 0x0001d40001117983 */ /* 0x000ea80000300800 */
[----:B------:R0:W-:Y:S04]  /*57020*/  STL.64 [R1+0x3f0], R20 ;  /* 0x0003f01401007387 */ /* 0x0001e80000100a00 */
[----:B------:R1:W-:Y:S04]  /*57030*/  STL.64 [R1+0x3f8], R22 ;  /* 0x0003f81601007387 */ /* 0x0003e80000100a00 */
[----:B0-----:R-:W3:Y:S01]  /*57040*/  LDL.LU.64 R20, [R1+0x2418] ;  /* 0x0024180001147983 */ /* 0x001ee20000300a00 */
[----:B-1----:R-:W-:-:S02]  /*57050*/  IMAD.MOV.U32 R23, RZ, RZ, R24 ;  /* 0x000000ffff177224 */ /* 0x002fc400078e0018 */
[----:B------:R-:W-:Y:S01]  /*57060*/  IMAD.MOV.U32 R22, RZ, RZ, R25 ;  /* 0x000000ffff167224 */ /* 0x000fe200078e0019 */
[----:B------:R-:W2:Y:S04]  /*57070*/  LDL.LU.64 R26, [R1+0x2410] ;  /* 0x00241000011a7983 */ /* 0x000ea80000300a00 */
[----:B------:R-:W4:Y:S04]  /*57080*/  LDL.LU.64 R24, [R1+0x2408] ;  /* 0x0024080001187983 */ /* 0x000f280000300a00 */
[----:B------:R-:W-:Y:S04]  /*57090*/  STL.64 [R1+0x23c8], R22 ;  /* 0x0023c81601007387 */ /* 0x000fe80000100a00 */
[----:B---3--:R0:W-:Y:S04]  /*570a0*/  STL.64 [R1+0x23c0], R20 ;  /* 0x0023c01401007387 */ /* 0x0081e80000100a00 */
[----:B0-----:R-:W3:Y:S04]  /*570b0*/  LDL.LU R20, [R1+0x390] ;  /* 0x0003900001147983 */ /* 0x001ee80000300800 */
[----:B------:R-:W3:Y:S04]  /*570c0*/  LDL.LU R21, [R1+0x394] ;  /* 0x0003940001157983 */ /* 0x000ee80000300800 */
[----:B------:R-:W2:Y:S04]  /*570d0*/  LDL.LU R22, [R1+0x398] ;  /* 0x0003980001167983 */ /* 0x000ea80000300800 */
[----:B------:R-:W2:Y:S01]  /*570e0*/  LDL.LU R23, [R1+0x39c] ;  /* 0x00039c0001177983 */ /* 0x000ea20000300800 */
[C---:B----4-:R-:W-:Y:S03]  /*570f0*/  HMMA.16816.F32.BF16 R4, R12.reuse, R24, R4 ;  /* 0x000000180c04723c */ /* 0x050fe60000041804 */
[----:B--2---:R-:W-:Y:S04]  /*57100*/  STL.64 [R1+0x23e0], R22 ;  /* 0x0023e01601007387 */ /* 0x004fe80000100a00 */
[----:B---3--:R0:W-:Y:S04]  /*57110*/  STL.64 [R1+0x23d8], R20 ;  /* 0x0023d81401007387 */ /* 0x0081e80000100a00 */
[----:B0-----:R-:W2:Y:S04]  /*57120*/  LDL.LU R20, [R1+0x5f0] ;  /* 0x0005f00001147983 */ /* 0x001ea80000300800 */
[----:B------:R-:W2:Y:S04]  /*57130*/  LDL.LU R21, [R1+0x5f4] ;  /* 0x0005f40001157983 */ /* 0x000ea80000300800 */
[----:B------:R-:W2:Y:S04]  /*57140*/  LDL.LU R22, [R1+0x5f8] ;  /* 0x0005f80001167983 */ /* 0x000ea80000300800 */
[----:B------:R-:W2:Y:S04]  /*57150*/  LDL.LU R23, [R1+0x5fc] ;  /* 0x0005fc0001177983 */ /* 0x000ea80000300800 */
[----:B------:R-:W-:Y:S04]  /*57160*/  STL.64 [R1+0x3e0], R4 ;  /* 0x0003e00401007387 */ /* 0x000fe80000100a00 */
[----:B------:R0:W-:Y:S04]  /*57170*/  STL.64 [R1+0x3e8], R6 ;  /* 0x0003e80601007387 */ /* 0x0001e80000100a00 */
[----:B0-----:R-:W3:Y:S04]  /*57180*/  LDL.LU.64 R6, [R1+0x2400] ;  /* 0x0024000001067983 */ /* 0x001ee80000300a00 */
[----:B------:R-:W4:Y:S04]  /*57190*/  LDL.LU.64 R4, [R1+0x23f8] ;  /* 0x0023f80001047983 */ /* 0x000f280000300a00 */
[----:B------:R-:W-:Y:S04]  /*571a0*/  STL.64 [R1+0x20c0], R26 ;  /* 0x0020c01a01007387 */ /* 0x000fe80000100a00 */
[----:B------:R0:W-:Y:S04]  /*571b0*/  STL.64 [R1+0x20b8], R24 ;  /* 0x0020b81801007387 */ /* 0x0001e80000100a00 */
[----:B0-----:R-:W2:Y:S04]  /*571c0*/  LDL.LU R24, [R1+0x1a0] ;  /* 0x0001a00001187983 */ /* 0x001ea80000300800 */
[----:B------:R-:W2:Y:S01]  /*571d0*/  LDL.LU R25, [R1+0x1a4] ;  /* 0x0001a40001197983 */ /* 0x000ea20000300800 */
[----:B----4-:R-:W-:Y:S03]  /*571e0*/  HMMA.16816.F32.BF16 R12, R12, R4, R8 ;  /* 0x000000040c0c723c */ /* 0x010fe60000041808 */
[----:B------:R-:W2:Y:S04]  /*571f0*/  LDL.LU.64 R10, [R1+0x23f0] ;  /* 0x0023f000010a7983 */ /* 0x000ea80000300a00 */
[----:B------:R-:W2:-:S15]  /*57200*/  LDL.LU.64 R8, [R1+0x23e8] ;  /* 0x0023e80001087983 */ /* 0x000e9e0000300a00 */
[----:B------:R-:W-:-:S01]  /*57210*/  NOP ;  /* 0x0000000000007918 */ /* 0x000fc20000000000 */
[----:B------:R0:W-:Y:S04]  /*57220*/  STL.64 [R1+0x3c0], R12 ;  /* 0x0003c00c01007387 */ /* 0x0001e80000100a00 */
[----:B------:R1:W-:Y:S04]  /*57230*/  STL.64 [R1+0x3c8], R14 ;  /* 0x0003c80e01007387 */ /* 0x0003e80000100a00 */
[----:B0-----:R-:W4:Y:S04]  /*57240*/  LDL.LU R12, [R1+0x370] ;  /* 0x00037000010c7983 */ /* 0x001f280000300800 */
[----:B------:R-:W4:Y:S04]  /*57250*/  LDL.LU R13, [R1+0x374] ;  /* 0x00037400010d7983 */ /* 0x000f280000300800 */
[----:B-1----:R-:W4:Y:S04]  /*57260*/  LDL.LU R14, [R1+0x378] ;  /* 0x00037800010e7983 */ /* 0x002f280000300800 */
[----:B------:R-:W4:Y:S04]  /*57270*/  LDL.LU R15, [R1+0x37c] ;  /* 0x00037c00010f7983 */ /* 0x000f280000300800 */
[----:B---3--:R-:W-:Y:S04]  /*57280*/  STL.64 [R1+0x20d8], R6 ;  /* 0x0020d80601007387 */ /* 0x008fe80000100a00 */
[----:B------:R-:W-:Y:S01]  /*57290*/  STL.64 [R1+0x20d0], R4 ;  /* 0x0020d00401007387 */ /* 0x000fe20000100a00 */
[----:B--2---:R-:W-:Y:S03]  /*572a0*/  HMMA.16816.F32.BF16 R16, R8, R16, R20 ;  /* 0x000000100810723c */ /* 0x004fe60000041814 */
[----:B------:R-:W2:Y:S04]  /*572b0*/  LDL.LU.64 R22, [R1+0x23e0] ;  /* 0x0023e00001167983 */ /* 0x000ea80000300a00 */
[----:B------:R-:W2:-:S15]  /*572c0*/  LDL.LU.64 R20, [R1+0x23d8] ;  /* 0x0023d80001147983 */ /* 0x000e9e0000300a00 */
[----:B------:R-:W-:-:S01]  /*572d0*/  NOP ;  /* 0x0000000000007918 */ /* 0x000fc20000000000 */
[----:B------:R0:W-:Y:S04]  /*572e0*/  STL.64 [R1+0x3b0], R16 ;  /* 0x0003b01001007387 */ /* 0x0001e80000100a00 */
[----:B0-----:R-:W2:Y:S01]  /*572f0*/  LDL.LU.64 R16, [R1+0x23d0] ;  /* 0x0023d00001107983 */ /* 0x001ea20000300a00 */
[----:B------:R-:W-:Y:S02]  /*57300*/  IMAD.MOV.U32 R4, RZ, RZ, R2 ;  /* 0x000000ffff047224 */ /* 0x000fe400078e0002 */
[----:B------:R-:W-:Y:S02]  /*57310*/  IMAD.MOV.U32 R5, RZ, RZ, R0 ;  /* 0x000000ffff057224 */ /* 0x000fe400078e0000 */
[----:B------:R-:W-:Y:S02]  /*57320*/  IMAD.MOV.U32 R2, RZ, RZ, R18 ;  /* 0x000000ffff027224 */ /* 0x000fe400078e0012 */
[----:B------:R-:W-:-:S05]  /*57330*/  IMAD.MOV.U32 R0, RZ, RZ, R19 ;  /* 0x000000ffff007224 */ /* 0x000fca00078e0013 */
[----:B------:R-:W-:Y:S04]  /*57340*/  STL [R1+0x1e8c], R0 ;  /* 0x001e8c0001007387 */ /* 0x000fe80000100800 */
[----:B------:R-:W-:Y:S01]  /*57350*/  STL [R1+0x1e88], R2 ;  /* 0x001e880201007387 */ /* 0x000fe20000100800 */
[----:B--2---:R-:W-:Y:S03]  /*57360*/  HMMA.16816.F32.BF16 R16, R8, R16, R20 ;  /* 0x000000100810723c */ /* 0x004fe60000041814 */
[----:B------:R-:W2:Y:S04]  /*57370*/  LDL.LU.64 R22, [R1+0x23c8] ;  /* 0x0023c80001167983 */ /* 0x000ea80000300a00 */
[----:B------:R-:W3:-:S15]  /*57380*/  LDL.LU.64 R20, [R1+0x23c0] ;  /* 0x0023c00001147983 */ /* 0x000ede0000300a00 */
[----:B------:R-:W-:-:S01]  /*57390*/  NOP ;  /* 0x0000000000007918 */ /* 0x000fc20000000000 */
[----:B------:R-:W-:Y:S04]  /*573a0*/  STL.64 [R1+0x3a0], R16 ;  /* 0x0003a01001007387 */ /* 0x000fe80000100a00 */
[----:B------:R0:W-:Y:S04]  /*573b0*/  STL.64 [R1+0x3a8], R18 ;  /* 0x0003a81201007387 */ /* 0x0001e80000100a00 */
[----:B0-----:R-:W4:Y:S04]  /*573c0*/  LDL.LU.64 R18, [R1+0x23b8] ;  /* 0x0023b80001127983 */ /* 0x001f280000300a00 */
[----:B------:R-:W4:Y:S02]  /*573d0*/  LDL.LU.64 R16, [R1+0x23b0] ;  /* 0x0023b00001107983 */ /* 0x000f240000300a00 */
[----:B----4-:R-:W-:Y:S02]  /*573e0*/  HMMA.16816.F32.BF16 R4, R8, R4, R16 ;  /* 0x000000040804723c */ /* 0x010fe40000041810 */
[----:B------:R-:W4:Y:S04]  /*573f0*/  LDL.LU.64 R18, [R1+0x23a8] ;  /* 0x0023a80001127983 */ /* 0x000f280000300a00 */
[----:B------:R-:W2:-:S15]  /*57400*/  LDL.LU R17, [R1+0x23a0] ;  /* 0x0023a00001117983 */ /* 0x000e9e0000300800 */
[----:B------:R-:W-:-:S02]  /*57410*/  NOP ;  /* 0x0000000000007918 */ /* 0x000fc40000000000 */
[----:B------:R0:W-:Y:S01]  /*57420*/  STL.64 [R1+0x390], R4 ;  /* 0x0003900401007387 */ /* 0x0001e20000100a00 */
[----:B------:R-:W-:Y:S02]  /*57430*/  IMAD.MOV.U32 R0, RZ, RZ, R6 ;  /* 0x000000ffff007224 */ /* 0x000fe400078e0006 */
[----:B------:R-:W-:Y:S02]  /*57440*/  IMAD.MOV.U32 R2, RZ, RZ, R7 ;  /* 0x000000ffff027224 */ /* 0x000fe400078e0007 */
[----:B0-----:R-:W-:Y:S01]  /*57450*/  HMMA.16816.F32.BF16 R4, R8, R24, R12 ;  /* 0x000000180804723c */ /* 0x001fe2000004180c */
[----:B------:R-:W3:-:S15]  /*57460*/  LDL.LU R24, [R1+0x1e0] ;  /* 0x0001e00001187983 */ /* 0x000ede0000300800 */
[----:B------:R-:W-:-:S07]  /*57470*/  NOP ;  /* 0x0000000000007918 */ /* 0x000fce0000000000 */
[----:B------:R-:W-:Y:S04]  /*57480*/  STL.64 [R1+0x380], R4 ;  /* 0x0003800401007387 */ /* 0x000fe80000100a00 */
[----:B------:R-:W-:Y:S04]  /*57490*/  STL.64 [R1+0x388], R6 ;  /* 0x0003880601007387 */ /* 0x000fe80000100a00 */
[----:B------:R-:W3:Y:S04]  /*574a0*/  LDL.LU R25, [R1+0x1e4] ;  /* 0x0001e40001197983 */ /* 0x000ee80000300800 */
[----:B------:R-:W3:Y:S04]  /*574b0*/  LDL.LU R26, [R1+0x1e8] ;  /* 0x0001e800011a7983 */ /* 0x000ee80000300800 */
[----:B------:R-:W3:Y:S01]  /*574c0*/  LDL.LU R27, [R1+0x1ec] ;  /* 0x0001ec00011b7983 */ /* 0x000ee20000300800 */
[----:B------:R-:W-:-:S03]  /*574d0*/  IMAD.MOV.U32 R16, RZ, RZ, R28 ;  /* 0x000000ffff107224 */ /* 0x000fc600078e001c */
[----:B--2---:R4:W0:Y:S02]  /*574e0*/  LDSM.16.MT88.4 R12, [R17+UR5+0x10c00] ;  /* 0x010c0005110c783b */ /* 0x0048240008004200 */
[----:B----4-:R-:W-:Y:S02]  /*574f0*/  IMAD.MOV.U32 R17, RZ, RZ, R18 ;  /* 0x000000ffff117224 */ /* 0x010fe400078e0012 */
[----:B---3--:R-:W-:Y:S04]  /*57500*/  STL.64 [R1+0x20e8], R26 ;  /* 0x0020e81a01007387 */ /* 0x008fe80000100a00 */
[----:B------:R1:W-:Y:S04]  /*57510*/  STL.64 [R1+0x20e0], R24 ;  /* 0x0020e01801007387 */ /* 0x0003e80000100a00 */
[----:B------:R-:W2:Y:S04]  /*57520*/  LDL.LU R28, [R1+0x239c] ;  /* 0x00239c00011c7983 */ /* 0x000ea80000300800 */
[----:B------:R-:W3:Y:S04]  /*57530*/  LDL.LU R18, [R1+0x2398] ;  /* 0x0023980001127983 */ /* 0x000ee80000300800 */
[----:B------:R-:W-:Y:S04]  /*57540*/  STL.64 [R1+0x20f0], R16 ;  /* 0x0020f01001007387 */ /* 0x000fe80000100a00 */
[----:B------:R-:W4:Y:S04]  /*57550*/  LDL.LU R4, [R1+0x1f0] ;  /* 0x0001f00001047983 */ /* 0x000f280000300800 */
        /* <DEDUP_REMOVED lines=9> */
[----:B------:R0:W-:Y:S01]  /*575f0*/  STL.64 [R1+0x2108], R24 ;  /* 0x0021081801007387 */ /* 0x0001e20000100a00 */
[----:B-1----:R-:W-:-:S02]  /*57600*/  IMAD.MOV.U32 R4, RZ, RZ, R19 ;  /* 0x000000ffff047224 */ /* 0x002fc400078e0013 */
[----:B------:R-:W-:Y:S01]  /*57610*/  IMAD.MOV.U32 R5, RZ, RZ, R3 ;  /* 0x000000ffff057224 */ /* 0x000fe200078e0003 */
[----:B------:R-:W4:Y:S04]  /*57620*/  LDL.LU R19, [R1+0x238c] ;  /* 0x00238c0001137983 */ /* 0x000f280000300800 */
        /* <DEDUP_REMOVED lines=31> */
[----:B---3--:R-:W-:Y:S04]  /*57820*/  STL.64 [R1+0x2148], R24 ;  /* 0x0021481801007387 */ /* 0x008fe80000100a00 */
[----:B------:R-:W2:Y:S04]  /*57830*/  LDL.LU R19, [R1+0x2374] ;  /* 0x0023740001137983 */ /* 0x000ea80000300800 */
[----:B------:R-:W3:Y:S04]  /*57840*/  LDL.LU R20, [R1+0x2370] ;  /* 0x0023700001147983 */ /* 0x000ee80000300800 */
[----:B------:R0:W-:Y:S02]  /*57850*/  STL.64 [R1+0x2158], R4 ;  /* 0x0021580401007387 */ /* 0x0001e40000100a00 */
[----:B0-----:R-:W-:-:S02]  /*57860*/  IMAD.MOV.U32 R4, RZ, RZ, R28 ;  /* 0x000000ffff047224 */ /* 0x001fc400078e001c */
[----:B------:R-:W-:Y:S01]  /*57870*/  IMAD.MOV.U32 R5, RZ, RZ, R3 ;  /* 0x000000ffff057224 */ /* 0x000fe200078e0003 */
[----:B------:R-:W3:Y:S04]  /*57880*/  LDL.LU R28, [R1+0x236c] ;  /* 0x00236c00011c7983 */ /* 0x000ee80000300800 */
[----:B------:R-:W3:Y:S04]  /*57890*/  LDL.LU R3, [R1+0x2368] ;  /* 0x0023680001037983 */ /* 0x000ee80000300800 */
[----:B------:R0:W-:Y:S04]  /*578a0*/  STL.64 [R1+0x2170], R4 ;  /* 0x0021700401007387 */ /* 0x0001e80000100a00 */
[----:B------:R-:W4:Y:S04]  /*578b0*/  LDL.LU R24, [R1+0x240] ;  /* 0x0002400001187983 */ /* 0x000f280000300800 */
[----:B------:R-:W4:Y:S04]  /*578c0*/  LDL.LU R25, [R1+0x244] ;  /* 0x0002440001197983 */ /* 0x000f280000300800 */
[----:B------:R-:W2:Y:S04]  /*578d0*/  LDL.LU R26, [R1+0x248] ;  /* 0x00024800011a7983 */ /* 0x000ea80000300800 */
[----:B------:R-:W2:Y:S01]  /*578e0*/  LDL.LU R27, [R1+0x24c] ;  /* 0x00024c00011b7983 */ /* 0x000ea20000300800 */
[----:B0-----:R-:W-:-:S02]  /*578f0*/  IMAD.MOV.U32 R4, RZ, RZ, R21 ;  /* 0x000000ffff047224 */ /* 0x001fc400078e0015 */
[----:B------:R-:W-:Y:S01]  /*57900*/  IMAD.MOV.U32 R5, RZ, RZ, R29 ;  /* 0x000000ffff057224 */ /* 0x000fe200078e001d */
[----:B------:R-:W3:Y:S04]  /*57910*/  LDL.LU R21, [R1+0x2364] ;  /* 0x0023640001157983 */ /* 0x000ee80000300800 */
[----:B------:R-:W3:Y:S04]  /*57920*/  LDL.LU R29, [R1+0x2360] ;  /* 0x00236000011d7983 */ /* 0x000ee80000300800 */
[----:B------:R-:W-:Y:S04]  /*57930*/  STL.64 [R1+0x2188], R4 ;  /* 0x0021880401007387 */ /* 0x000fe80000100a00 */
[----:B--2---:R-:W-:Y:S04]  /*57940*/  STL.64 [R1+0x2168], R26 ;  /* 0x0021681a01007387 */ /* 0x004fe80000100a00 */
[----:B----4-:R0:W-:Y:S04]  /*57950*/  STL.64 [R1+0x2160], R24 ;  /* 0x0021601801007387 */ /* 0x0101e80000100a00 */
[----:B0-----:R-:W2:Y:S04]  /*57960*/  LDL.LU R24, [R1+0x250] ;  /* 0x0002500001187983 */ /* 0x001ea80000300800 */
[----:B------:R-:W2:Y:S04]  /*57970*/  LDL.LU R25, [R1+0x254] ;  /* 0x0002540001197983 */ /* 0x000ea80000300800 */
[----:B------:R-:W4:Y:S04]  /*57980*/  LDL.LU R26, [R1+0x258] ;  /* 0x00025800011a7983 */ /* 0x000f280000300800 */
[----:B------:R-:W4:Y:S01]  /*57990*/  LDL.LU R27, [R1+0x25c] ;  /* 0x00025c00011b7983 */ /* 0x000f220000300800 */
[----:B------:R-:W-:-:S02]  /*579a0*/  IMAD.MOV.U32 R4, RZ, RZ, R19 ;  /* 0x000000ffff047224 */ /* 0x000fc400078e0013 */
[----:B------:R-:W-:Y:S01]  /*579b0*/  IMAD.MOV.U32 R5, RZ, RZ, R18 ;  /* 0x000000ffff057224 */ /* 0x000fe200078e0012 */
[----:B------:R-:W3:Y:S04]  /*579c0*/  LDL.LU R19, [R1+0x235c] ;  /* 0x00235c0001137983 */ /* 0x000ee80000300800 */
[----:B------:R-:W3:Y:S04]  /*579d0*/  LDL.LU R18, [R1+0x2358] ;  /* 0x0023580001127983 */ /* 0x000ee80000300800 */
[----:B------:R-:W-:Y:S04]  /*579e0*/  STL.64 [R1+0x21a0], R4 ;  /* 0x0021a00401007387 */ /* 0x000fe80000100a00 */
[----:B----4-:R-:W-:Y:S04]  /*579f0*/  STL.64 [R1+0x2180], R26 ;  /* 0x0021801a01007387 */ /* 0x010fe80000100a00 */
[----:B--2---:R0:W-:Y:S04]  /*57a00*/  STL.64 [R1+0x2178], R24 ;  /* 0x0021781801007387 */ /* 0x0041e80000100a00 */
[----:B0-----:R-:W2:Y:S04]  /*57a10*/  LDL.LU R24, [R1+0x260] ;  /* 0x0002600001187983 */ /* 0x001ea80000300800 */
[----:B------:R-:W2:Y:S04]  /*57a20*/  LDL.LU R25, [R1+0x264] ;  /* 0x0002640001197983 */ /* 0x000ea80000300800 */
[----:B------:R-:W4:Y:S04]  /*57a30*/  LDL.LU R26, [R1+0x268] ;  /* 0x00026800011a7983 */ /* 0x000f280000300800 */
[----:B------:R-:W4:Y:S01]  /*57a40*/  LDL.LU R27, [R1+0x26c] ;  /* 0x00026c00011b7983 */ /* 0x000f220000300800 */
[----:B---3--:R-:W-:-:S02]  /*57a50*/  IMAD.MOV.U32 R4, RZ, RZ, R28 ;  /* 0x000000ffff047224 */ /* 0x008fc400078e001c */
        /* <DEDUP_REMOVED lines=23> */
[----:B------:R-:W2:Y:S04]  /*57bd0*/  LDL.LU R19, [R1+0x2344] ;  /* 0x0023440001137983 */ /* 0x000ea80000300800 */
[----:B------:R-:W2:Y:S04]  /*57be0*/  LDL.LU R29, [R1+0x2340] ;  /* 0x00234000011d7983 */ /* 0x000ea80000300800 */
[----:B------:R3:W-:Y:S02]  /*57bf0*/  STL.64 [R1+0x21e8], R4 ;  /* 0x0021e80401007387 */ /* 0x0007e40000100a00 */
[----:B---3--:R-:W-:-:S02]  /*57c00*/  IMAD.MOV.U32 R4, RZ, RZ, R28 ;  /* 0x000000ffff047224 */ /* 0x008fc400078e001c */
[----:B------:R-:W-:Y:S01]  /*57c10*/  IMAD.MOV.U32 R5, RZ, RZ, R18 ;  /* 0x000000ffff057224 */ /* 0x000fe200078e0012 */
[----:B------:R-:W3:Y:S04]  /*57c20*/  LDL.LU R28, [R1+0x233c] ;  /* 0x00233c00011c7983 */ /* 0x000ee80000300800 */
[----:B------:R-:W3:Y:S04]  /*57c30*/  LDL.LU R18, [R1+0x2338] ;  /* 0x0023380001127983 */ /* 0x000ee80000300800 */
[----:B------:R0:W-:Y:S02]  /*57c40*/  STL.64 [R1+0x2200], R4 ;  /* 0x0022000401007387 */ /* 0x0001e40000100a00 */
[----:B0-----:R-:W-:-:S02]  /*57c50*/  IMAD.MOV.U32 R4, RZ, RZ, R21 ;  /* 0x000000ffff047224 */ /* 0x001fc400078e0015 */
[----:B------:R-:W-:Y:S01]  /*57c60*/  IMAD.MOV.U32 R5, RZ, RZ, R20 ;  /* 0x000000ffff057224 */ /* 0x000fe200078e0014 */
[----:B----4-:R-:W-:Y:S04]  /*57c70*/  STL.64 [R1+0x21c8], R26 ;  /* 0x0021c81a01007387 */ /* 0x010fe80000100a00 */
[----:B--2---:R0:W-:Y:S04]  /*57c80*/  STL.64 [R1+0x21c0], R24 ;  /* 0x0021c01801007387 */ /* 0x0041e80000100a00 */
[----:B0-----:R-:W2:Y:S04]  /*57c90*/  LDL.LU R24, [R1+0x290] ;  /* 0x0002900001187983 */ /* 0x001ea80000300800 */
[----:B------:R-:W2:Y:S04]  /*57ca0*/  LDL.LU R25, [R1+0x294] ;  /* 0x0002940001197983 */ /* 0x000ea80000300800 */
[----:B------:R-:W4:Y:S04]  /*57cb0*/  LDL.LU R26, [R1+0x298] ;  /* 0x00029800011a7983 */ /* 0x000f280000300800 */
[----:B------:R-:W4:Y:S04]  /*57cc0*/  LDL.LU R27, [R1+0x29c] ;  /* 0x00029c00011b7983 */ /* 0x000f280000300800 */
[----:B------:R0:W-:Y:S04]  /*57cd0*/  STL.64 [R1+0x2218], R4 ;  /* 0x0022180401007387 */ /* 0x0001e80000100a00 */
[----:B0-----:R-:W3:Y:S04]  /*57ce0*/  LDL.LU R4, [R1+0x2d0] ;  /* 0x0002d00001047983 */ /* 0x001ee80000300800 */
[----:B------:R-:W3:Y:S04]  /*57cf0*/  LDL.LU R5, [R1+0x2d4] ;  /* 0x0002d40001057983 */ /* 0x000ee80000300800 */
[----:B------:R-:W2:Y:S04]  /*57d00*/  LDL.LU R6, [R1+0x2d8] ;  /* 0x0002d80001067983 */ /* 0x000ea80000300800 */
[----:B------:R-:W2:Y:S01]  /*57d10*/  LDL.LU R7, [R1+0x2dc] ;  /* 0x0002dc0001077983 */ /* 0x000ea20000300800 */
[----:B------:R-:W-:-:S02]  /*57d20*/  IMAD.MOV.U32 R20, RZ, RZ, R19 ;  /* 0x000000ffff147224 */ /* 0x000fc400078e0013 */
        /* <DEDUP_REMOVED lines=55> */
[----:B------:R-:W3:Y:S04]  /*580a0*/  LDL.LU R4, [R1+0x320] ;  /* 0x0003200001047983 */ /* 0x000ee80000300800 */
[----:B------:R-:W3:Y:S04]  /*580b0*/  LDL.LU R5, [R1+0x324] ;  /* 0x0003240001057983 */ /* 0x000ee80000300800 */
[----:B------:R-:W3:Y:S04]  /*580c0*/  LDL.LU R6, [R1+0x328] ;  /* 0x0003280001067983 */ /* 0x000ee80000300800 */
[----:B------:R-:W3:Y:S01]  /*580d0*/  LDL.LU R7, [R1+0x32c] ;  /* 0x00032c0001077983 */ /* 0x000ee20000300800 */
[----:B----4-:R-:W-:-:S02]  /*580e0*/  IMAD.MOV.U32 R21, RZ, RZ, R3 ;  /* 0x000000ffff157224 */ /* 0x010fc400078e0003 */
[----:B--2---:R-:W-:Y:S02]  /*580f0*/  IMAD.MOV.U32 R20, RZ, RZ, R19 ;  /* 0x000000ffff147224 */ /* 0x004fe400078e0013 */
[----:B------:R-:W2:Y:S04]  /*58100*/  LDL.LU R19, [R1+0x2304] ;  /* 0x0023040001137983 */ /* 0x000ea80000300800 */
[----:B------:R-:W4:Y:S04]  /*58110*/  LDL.LU R3, [R1+0x2300] ;  /* 0x0023000001037983 */ /* 0x000f280000300800 */
[----:B------:R-:W-:Y:S04]  /*58120*/  STL.64 [R1+0x22c8], R20 ;  /* 0x0022c81401007387 */ /* 0x000fe80000100a00 */
[----:B---3--:R-:W-:Y:S04]  /*58130*/  STL.64 [R1+0x22a8], R6 ;  /* 0x0022a80601007387 */ /* 0x008fe80000100a00 */
[----:B------:R0:W-:Y:S04]  /*58140*/  STL.64 [R1+0x22a0], R4 ;  /* 0x0022a00401007387 */ /* 0x0001e80000100a00 */
[----:B0-----:R-:W3:Y:S04]  /*58150*/  LDL.LU R4, [R1+0x330] ;  /* 0x0003300001047983 */ /* 0x001ee80000300800 */
[----:B------:R-:W3:Y:S04]  /*58160*/  LDL.LU R5, [R1+0x334] ;  /* 0x0003340001057983 */ /* 0x000ee80000300800 */
[----:B------:R-:W2:Y:S04]  /*58170*/  LDL.LU R6, [R1+0x338] ;  /* 0x0003380001067983 */ /* 0x000ea80000300800 */
[----:B------:R-:W2:Y:S01]  /*58180*/  LDL.LU R7, [R1+0x33c] ;  /* 0x00033c0001077983 */ /* 0x000ea20000300800 */
[----:B------:R-:W-:-:S02]  /*58190*/  IMAD.MOV.U32 R20, RZ, RZ, R28 ;  /* 0x000000ffff147224 */ /* 0x000fc400078e001c */
[----:B------:R-:W-:Y:S01]  /*581a0*/  IMAD.MOV.U32 R21, RZ, RZ, R29 ;  /* 0x000000ffff157224 */ /* 0x000fe200078e001d */
[----:B------:R-:W4:Y:S04]  /*581b0*/  LDL.LU R28, [R1+0x22fc] ;  /* 0x0022fc00011c7983 */ /* 0x000f280000300800 */
[----:B------:R-:W4:Y:S04]  /*581c0*/  LDL.LU R29, [R1+0x22f8] ;  /* 0x0022f800011d7983 */ /* 0x000f280000300800 */
[----:B------:R-:W-:Y:S04]  /*581d0*/  STL.64 [R1+0x22e0], R20 ;  /* 0x0022e01401007387 */ /* 0x000fe80000100a00 */
[----:B--2---:R-:W-:Y:S04]  /*581e0*/  STL.64 [R1+0x22c0], R6 ;  /* 0x0022c00601007387 */ /* 0x004fe80000100a00 */
[----:B---3--:R0:W-:Y:S04]  /*581f0*/  STL.64 [R1+0x22b8], R4 ;  /* 0x0022b80401007387 */ /* 0x0081e80000100a00 */
[----:B0-----:R-:W2:Y:S04]  /*58200*/  LDL.LU R4, [R1+0x340] ;  /* 0x0003400001047983 */ /* 0x001ea80000300800 */
[----:B------:R-:W2:Y:S04]  /*58210*/  LDL.LU R5, [R1+0x344] ;  /* 0x0003440001057983 */ /* 0x000ea80000300800 */
[----:B------:R-:W3:Y:S04]  /*58220*/  LDL.LU R6, [R1+0x348] ;  /* 0x0003480001067983 */ /* 0x000ee80000300800 */
[----:B------:R-:W3:Y:S04]  /*58230*/  LDL.LU R7, [R1+0x34c] ;  /* 0x00034c0001077983 */ /* 0x000ee80000300800 */
[----:B---3--:R-:W-:Y:S04]  /*58240*/  STL.64 [R1+0x22d8], R6 ;  /* 0x0022d80601007387 */ /* 0x008fe80000100a00 */
[----:B--2---:R0:W-:Y:S04]  /*58250*/  STL.64 [R1+0x22d0], R4 ;  /* 0x0022d00401007387 */ /* 0x0041e80000100a00 */
        /* <DEDUP_REMOVED lines=8> */
[----:B------:R-:W2:Y:S04]  /*582e0*/  LDL.LU R6, [R1+0x368] ;  /* 0x0003680001067983 */ /* 0x000ea80000300800 */
[----:B------:R-:W2:Y:S04]  /*582f0*/  LDL.LU R7, [R1+0x36c] ;  /* 0x00036c0001077983 */ /* 0x000ea80000300800 */
[----:B------:R-:W-:Y:S04]  /*58300*/  STL.64 [R1+0x21e0], R26 ;  /* 0x0021e01a01007387 */ /* 0x000fe80000100a00 */
        /* <DEDUP_REMOVED lines=19> */
[----:B------:R-:W4:Y:S04]  /*58440*/  LDL.LU R16, [R1+0x200] ;  /* 0x0002000001107983 */ /* 0x000f280000300800 */
[----:B------:R-:W4:Y:S04]  /*58450*/  LDL.LU R17, [R1+0x204] ;  /* 0x0002040001117983 */ /* 0x000f280000300800 */
[----:B------:R-:W4:Y:S04]  /*58460*/  LDL.LU R18, [R1+0x208] ;  /* 0x0002080001127983 */ /* 0x000f280000300800 */
[----:B------:R-:W4:Y:S04]  /*58470*/  LDL.LU R19, [R1+0x20c] ;  /* 0x00020c0001137983 */ /* 0x000f280000300800 */
[----:B------:R-:W-:Y:S04]  /*58480*/  STL.64 [R1+0x2098], R14 ;  /* 0x0020980e01007387 */ /* 0x000fe80000100a00 */
[----:B------:R0:W-:Y:S02]  /*58490*/  STL.64 [R1+0x2090], R12 ;  /* 0x0020900c01007387 */ /* 0x0001e40000100a00 */
[----:B0-----:R-:W-:-:S02]  /*584a0*/  IMAD.MOV.U32 R12, RZ, RZ, R23 ;  /* 0x000000ffff0c7224 */ /* 0x001fc400078e0017 */
[----:B------:R-:W-:Y:S02]  /*584b0*/  IMAD.MOV.U32 R13, RZ, RZ, R22 ;  /* 0x000000ffff0d7224 */ /* 0x000fe400078e0016 */
[----:B--2---:R-:W-:Y:S01]  /*584c0*/  HMMA.16816.F32.BF16 R20, R8, R20, R4 ;  /* 0x000000140814723c */ /* 0x004fe20000041804 */
[----:B------:R-:W2:Y:S04]  /*584d0*/  LDL.LU.64 R6, [R1+0x22f0] ;  /* 0x0022f00001067983 */ /* 0x000ea80000300a00 */
[----:B------:R-:W2:-:S15]  /*584e0*/  LDL.LU.64 R4, [R1+0x22e8] ;  /* 0x0022e80001047983 */ /* 0x000e9e0000300a00 */
[----:B------:R-:W-:-:S03]  /*584f0*/  NOP ;  /* 0x0000000000007918 */ /* 0x000fc60000000000 */
        /* <DEDUP_REMOVED lines=60> */
[----:B------:R-:W3:-:S15]  /*588c0*/  LDL.LU.64 R4, [R1+0x2218] ;  /* 0x0022180001047983 */ /* 0x000ede0000300a00 */
[----:B------:R-:W-:-:S06]  /*588d0*/  NOP ;  /* 0x0000000000007918 */ /* 0x000fcc0000000000 */
[----:B------:R0:W-:Y:S04]  /*588e0*/  STL.64 [R1+0x2e0], R20 ;  /* 0x0002e01401007387 */ /* 0x0001e80000100a00 */
[----:B------:R1:W-:Y:S04]  /*588f0*/  STL.64 [R1+0x2e8], R22 ;  /* 0x0002e81601007387 */ /* 0x0003e80000100a00 */
[----:B0-----:R-:W2:Y:S04]  /*58900*/  LDL.LU R20, [R1+0x5d0] ;  /* 0x0005d00001147983 */ /* 0x001ea80000300800 */
[----:B------:R-:W2:Y:S04]  /*58910*/  LDL.LU R21, [R1+0x5d4] ;  /* 0x0005d40001157983 */ /* 0x000ea80000300800 */
[----:B-1----:R-:W2:Y:S04]  /*58920*/  LDL.LU R22, [R1+0x5d8] ;  /* 0x0005d80001167983 */ /* 0x002ea80000300800 */
[----:B------:R-:W2:Y:S01]  /*58930*/  LDL.LU R23, [R1+0x5dc] ;  /* 0x0005dc0001177983 */ /* 0x000ea20000300800 */
        /* <DEDUP_REMOVED lines=78> */
[----:B------:R-:W4:-:S15]  /*58e20*/  LDL.LU.64 R24, [R1+0x2108] ;  /* 0x0021080001187983 */ /* 0x000f1e0000300a00 */
[----:B------:R-:W-:-:S06]  /*58e30*/  NOP ;  /* 0x0000000000007918 */ /* 0x000fcc0000000000 */
[----:B------:R-:W-:Y:S04]  /*58e40*/  STL.64 [R1+0x220], R4 ;  /* 0x0002200401007387 */ /* 0x000fe80000100a00 */
[----:B------:R0:W-:Y:S04]  /*58e50*/  STL.64 [R1+0x228], R6 ;  /* 0x0002280601007387 */ /* 0x0001e80000100a00 */
[----:B0-----:R-:W3:Y:S04]  /*58e60*/  LDL.LU.64 R6, [R1+0x2100] ;  /* 0x0021000001067983 */ /* 0x001ee80000300a00 */
[----:B------:R-:W3:Y:S01]  /*58e70*/  LDL.LU.64 R4, [R1+0x20f8] ;  /* 0x0020f80001047983 */ /* 0x000ee20000300a00 */
[----:B----4-:R-:W-:Y:S03]  /*58e80*/  HMMA.16816.F32.BF16 R24, R8, R24, R16 ;  /* 0x000000180818723c */ /* 0x010fe60000041810 */
[----:B------:R-:W3:-:S15]  /*58e90*/  LDL.LU.64 R16, [R1+0x20f0] ;  /* 0x0020f00001107983 */ /* 0x000ede0000300a00 */
[----:B------:R-:W-:-:S05]  /*58ea0*/  NOP ;  /* 0x0000000000007918 */ /* 0x000fca0000000000 */
[----:B------:R-:W-:Y:S04]  /*58eb0*/  STL.64 [R1+0x210], R24 ;  /* 0x0002101801007387 */ /* 0x000fe80000100a00 */
[----:B------:R0:W-:Y:S04]  /*58ec0*/  STL.64 [R1+0x218], R26 ;  /* 0x0002181a01007387 */ /* 0x0001e80000100a00 */
[----:B0-----:R-:W4:Y:S04]  /*58ed0*/  LDL.LU.64 R26, [R1+0x20e8] ;  /* 0x0020e800011a7983 */ /* 0x001f280000300a00 */
[----:B------:R-:W4:Y:S01]  /*58ee0*/  LDL.LU.64 R24, [R1+0x20e0] ;  /* 0x0020e00001187983 */ /* 0x000f220000300a00 */
[----:B---3--:R-:W-:Y:S03]  /*58ef0*/  HMMA.16816.F32.BF16 R16, R8, R16, R4 ;  /* 0x000000100810723c */ /* 0x008fe60000041804 */
[----:B------:R-:W3:Y:S04]  /*58f00*/  LDL.LU.64 R6, [R1+0x20d8] ;  /* 0x0020d80001067983 */ /* 0x000ee80000300a00 */
[----:B------:R-:W3:-:S15]  /*58f10*/  LDL.LU.64 R4, [R1+0x20d0] ;  /* 0x0020d00001047983 */ /* 0x000ede0000300a00 */
[----:B------:R-:W-:-:S01]  /*58f20*/  NOP ;  /* 0x0000000000007918 */ /* 0x000fc20000000000 */
[----:B------:R0:W-:Y:S04]  /*58f30*/  STL.64 [R1+0x200], R16 ;  /* 0x0002001001007387 */ /* 0x0001e80000100a00 */
[----:B------:R4:W-:Y:S04]  /*58f40*/  STL.64 [R1+0x208], R18 ;  /* 0x0002081201007387 */ /* 0x0009e80000100a00 */
[----:B0-----:R-:W4:Y:S02]  /*58f50*/  LDL.LU.64 R16, [R1+0x20c8] ;  /* 0x0020c80001107983 */ /* 0x001f240000300a00 */
[----:B----4-:R-:W-:Y:S02]  /*58f60*/  HMMA.16816.F32.BF16 R16, R8, R16, R24 ;  /* 0x000000100810723c */ /* 0x010fe40000041818 */
[----:B------:R-:W4:Y:S04]  /*58f70*/  LDL.LU.64 R26, [R1+0x20c0] ;  /* 0x0020c000011a7983 */ /* 0x000f280000300a00 */
[----:B------:R-:W2:-:S15]  /*58f80*/  LDL.LU.64 R24, [R1+0x20b8] ;  /* 0x0020b80001187983 */ /* 0x000e9e0000300a00 */
[----:B------:R-:W-:-:S02]  /*58f90*/  NOP ;  /* 0x0000000000007918 */ /* 0x000fc40000000000 */
[----:B------:R-:W-:Y:S04]  /*58fa0*/  STL.64 [R1+0x1f0], R16 ;  /* 0x0001f01001007387 */ /* 0x000fe80000100a00 */
[----:B------:R0:W-:Y:S04]  /*58fb0*/  STL.64 [R1+0x1f8], R18 ;  /* 0x0001f81201007387 */ /* 0x0001e80000100a00 */
[----:B0-----:R-:W3:Y:S04]  /*58fc0*/  LDL.LU.64 R18, [R1+0x20b0] ;  /* 0x0020b00001127983 */ /* 0x001ee80000300a00 */
[----:B------:R-:W3:Y:S02]  /*58fd0*/  LDL.LU.64 R16, [R1+0x20a8] ;  /* 0x0020a80001107983 */ /* 0x000ee40000300a00 */
[----:B---3--:R-:W-:Y:S02]  /*58fe0*/  HMMA.16816.F32.BF16 R12, R8, R12, R16 ;  /* 0x0000000c080c723c */ /* 0x008fe40000041810 */
[----:B------:R-:W3:-:S15]  /*58ff0*/  LDL R19, [R1+0x5e8] ;  /* 0x0005e80001137983 */ /* 0x000ede0000100800 */
[----:B------:R-:W-:-:S06]  /*59000*/  NOP ;  /* 0x0000000000007918 */ /* 0x000fcc0000000000 */
[----:B------:R0:W-:Y:S04]  /*59010*/  STL.64 [R1+0x1e0], R12 ;  /* 0x0001e00c01007387 */ /* 0x0001e80000100a00 */
[----:B------:R1:W-:Y:S04]  /*59020*/  STL.64 [R1+0x1e8], R14 ;  /* 0x0001e80e01007387 */ /* 0x0003e80000100a00 */
[----:B0-----:R-:W2:Y:S04]  /*59030*/  LDL.LU R12, [R1+0x3d0] ;  /* 0x0003d000010c7983 */ /* 0x001ea80000300800 */
[----:B------:R-:W2:Y:S04]  /*59040*/  LDL.LU R13, [R1+0x3d4] ;  /* 0x0003d400010d7983 */ /* 0x000ea80000300800 */
[----:B-1----:R-:W2:Y:S01]  /*59050*/  LDL.LU R14, [R1+0x3d8] ;  /* 0x0003d800010e7983 */ /* 0x002ea20000300800 */
[----:B----4-:R-:W-:-:S03]  /*59060*/  IMAD.MOV.U32 R15, RZ, RZ, R26 ;  /* 0x000000ffff0f7224 */ /* 0x010fc600078e001a */
[----:B------:R-:W4:Y:S04]  /*59070*/  LDL.LU R26, [R1+0x20a4] ;  /* 0x0020a400011a7983 */ /* 0x000f280000300800 */
[----:B---3--:R-:W0:Y:S04]  /*59080*/  LDSM.16.MT88.4 R16, [R19+UR5+0x10c00] ;  /* 0x010c00051310783b */ /* 0x008e280008004200 */
[----:B0-----:R-:W-:Y:S04]  /*59090*/  STL.64 [R1+0x1e60], R18 ;  /* 0x001e601201007387 */ /* 0x001fe80000100a00 */
[----:B------:R0:W-:Y:S02]  /*590a0*/  STL.64 [R1+0x1e58], R16 ;  /* 0x001e581001007387 */ /* 0x0001e40000100a00 */
[----:B0-----:R-:W-:-:S02]  /*590b0*/  IMAD.MOV.U32 R16, RZ, RZ, R27 ;  /* 0x000000ffff107224 */ /* 0x001fc400078e001b */
[----:B------:R-:W4:Y:S04]  /*590c0*/  LDL.LU R27, [R1+0x20a0] ;  /* 0x0020a000011b7983 */ /* 0x000f280000300800 */
[----:B------:R-:W3:Y:S04]  /*590d0*/  LDL.LU R17, [R1+0x5b4] ;  /* 0x0005b40001117983 */ /* 0x000ee80000300800 */
[----:B------:R-:W4:Y:S04]  /*590e0*/  LDL.LU R18, [R1+0x5b8] ;  /* 0x0005b80001127983 */ /* 0x000f280000300800 */
[----:B------:R-:W4:Y:S01]  /*590f0*/  LDL.LU R19, [R1+0x5bc] ;  /* 0x0005bc0001137983 */ /* 0x000f220000300800 */
[----:B--2---:R-:W-:Y:S03]  /*59100*/  HMMA.16816.F32.BF16 R20, R8, R24, R20 ;  /* 0x000000180814723c */ /* 0x004fe60000041814 */
[----:B----4-:R0:W-:Y:S04]  /*59110*/  STL.64 [R1+0x2088], R18 ;  /* 0x0020881201007387 */ /* 0x0101e80000100a00 */
[----:B---3--:R-:W-:Y:S04]  /*59120*/  STL.64 [R1+0x2080], R16 ;  /* 0x0020801001007387 */ /* 0x008fe80000100a00 */
[----:B0-----:R-:W2:Y:S04]  /*59130*/  LDL.LU.64 R18, [R1+0x1d8] ;  /* 0x0001d80001127983 */ /* 0x001ea80000300a00 */
[----:B------:R0:W-:Y:S04]  /*59140*/  STL.64 [R1+0x2048], R26 ;  /* 0x0020481a01007387 */ /* 0x0001e80000100a00 */
[----:B0-----:R-:W3:Y:S04]  /*59150*/  LDL.LU.64 R26, [R1+0x1b8] ;  /* 0x0001b800011a7983 */ /* 0x001ee80000300a00 */
[----:B---3--:R0:W-:Y:S04]  /*59160*/  STL.64 [R1+0x2068], R26 ;  /* 0x0020681a01007387 */ /* 0x0081e80000100a00 */
[----:B------:R-:W3:Y:S04]  /*59170*/  LDL.LU R24, [R1+0x5c0] ;  /* 0x0005c00001187983 */ /* 0x000ee80000300800 */
[----:B------:R-:W3:Y:S04]  /*59180*/  LDL.LU R25, [R1+0x5c4] ;  /* 0x0005c40001197983 */ /* 0x000ee80000300800 */
[----:B0-----:R-:W3:Y:S04]  /*59190*/  LDL.LU R26, [R1+0x5c8] ;  /* 0x0005c800011a7983 */ /* 0x001ee80000300800 */
[----:B------:R-:W3:Y:S04]  /*591a0*/  LDL.LU R27, [R1+0x5cc] ;  /* 0x0005cc00011b7983 */ /* 0x000ee80000300800 */
[----:B------:R0:W-:Y:S04]  /*591b0*/  STL.64 [R1+0x1ba0], R22 ;  /* 0x001ba01601007387 */ /* 0x0001e80000100a00 */
[----:B------:R1:W-:Y:S04]  /*591c0*/  STL.64 [R1+0x1b98], R20 ;  /* 0x001b981401007387 */ /* 0x0003e80000100a00 */
[----:B0-----:R-:W4:Y:S04]  /*591d0*/  LDL.LU R22, [R1+0x198] ;  /* 0x0001980001167983 */ /* 0x001f280000300800 */
[----:B------:R-:W4:Y:S01]  /*591e0*/  LDL.LU R23, [R1+0x19c] ;  /* 0x00019c0001177983 */ /* 0x000f220000300800 */
[----:B-1----:R-:W-:-:S03]  /*591f0*/  IMAD.MOV.U32 R21, RZ, RZ, R29 ;  /* 0x000000ffff157224 */ /* 0x002fc600078e001d */
[----:B----4-:R0:W-:Y:S04]  /*59200*/  STL.64 [R1+0x2040], R22 ;  /* 0x0020401601007387 */ /* 0x0101e80000100a00 */
[----:B------:R-:W4:Y:S01]  /*59210*/  LDL.LU R20, [R1+0x5a0] ;  /* 0x0005a00001147983 */ /* 0x000f220000300800 */
[----:B------:R-:W-:Y:S01]  /*59220*/  HMMA.16816.F32.BF16 R8, R8, R4, R12 ;  /* 0x000000040808723c */ /* 0x000fe2000004180c */
[----:B0-----:R-:W-:Y:S02]  /*59230*/  IMAD.MOV.U32 R22, RZ, RZ, R28 ;  /* 0x000000ffff167224 */ /* 0x001fe400078e001c */
[----:B------:R-:W-:-:S05]  /*59240*/  IMAD.MOV.U32 R23, RZ, RZ, R3 ;  /* 0x000000ffff177224 */ /* 0x000fca00078e0003 */
[----:B------:R0:W-:Y:S04]  /*59250*/  STL.64 [R1+0x2078], R22 ;  /* 0x0020781601007387 */ /* 0x0001e80000100a00 */
[----:B----4-:R-:W-:Y:S04]  /*59260*/  STL.64 [R1+0x2070], R20 ;  /* 0x0020701401007387 */ /* 0x010fe80000100a00 */
[----:B0-----:R-:W4:Y:S04]  /*59270*/  LDL.LU.64 R22, [R1+0x1c8] ;  /* 0x0001c80001167983 */ /* 0x001f280000300a00 */
[----:B------:R-:W3:Y:S04]  /*59280*/  LDL.LU.64 R14, [R1+0x2098] ;  /* 0x00209800010e7983 */ /* 0x000ee80000300a00 */
[----:B------:R-:W3:Y:S04]  /*59290*/  LDL.LU.64 R12, [R1+0x2090] ;  /* 0x00209000010c7983 */ /* 0x000ee80000300a00 */
[----:B------:R-:W-:Y:S04]  /*592a0*/  STL.64 [R1+0x1bb0], R10 ;  /* 0x001bb00a01007387 */ /* 0x000fe80000100a00 */
[----:B------:R2:W-:Y:S02]  /*592b0*/  STL.64 [R1+0x1ba8], R8 ;  /* 0x001ba80801007387 */ /* 0x0005e40000100a00 */
[----:B--2---:R-:W-:-:S02]  /*592c0*/  IMAD.MOV.U32 R9, RZ, RZ, R18 ;  /* 0x000000ffff097224 */ /* 0x004fc400078e0012 */
[----:B------:R-:W-:Y:S01]  /*592d0*/  IMAD.MOV.U32 R8, RZ, RZ, R19 ;  /* 0x000000ffff087224 */ /* 0x000fe200078e0013 */
[----:B---3--:R-:W-:Y:S01]  /*592e0*/  HMMA.16816.F32.BF16 R24, R12, R18, R24 ;  /* 0x000000120c18723c */ /* 0x008fe20000041818 */
[----:B------:R-:W4:Y:S04]  /*592f0*/  LDL.LU.64 R18, [R1+0x2088] ;  /* 0x0020880001127983 */ /* 0x000f280000300a00 */
[----:B------:R-:W4:-:S15]  /*59300*/  LDL.LU.64 R16, [R1+0x2080] ;  /* 0x0020800001107983 */ /* 0x000f1e0000300a00 */
[----:B------:R-:W-:-:S03]  /*59310*/  NOP ;  /* 0x0000000000007918 */ /* 0x000fc60000000000 */
[----:B------:R-:W-:Y:S01]  /*59320*/  STL.64 [R1+0x9a0], R24 ;  /* 0x0009a01801007387 */ /* 0x000fe20000100a00 */
[----:B------:R-:W-:-:S03]  /*59330*/  IMAD.MOV.U32 R29, RZ, RZ, R25 ;  /* 0x000000ffff1d7224 */ /* 0x000fc600078e0019 */
[----:B------:R4:W-:Y:S01]  /*59340*/  STL.64 [R1+0x9a8], R26 ;  /* 0x0009a81a01007387 */ /* 0x0009e20000100a00 */
[----:B------:R-:W-:-:S05]  /*59350*/  IMAD.MOV.U32 R3, RZ, RZ, R24 ;  /* 0x000000ffff037224 */ /* 0x000fca00078e0018 */
[----:B------:R-:W-:Y:S04]  /*59360*/  STL [R1+0x1b70], R3 ;  /* 0x001b700301007387 */ /* 0x000fe80000100800 */
[----:B------:R-:W-:Y:S01]  /*59370*/  STL [R1+0x1b6c], R29 ;  /* 0x001b6c1d01007387 */ /* 0x000fe20000100800 */
[----:B----4-:R-:W-:Y:S07]  /*59380*/  HMMA.16816.F32.BF16 R24, R12, R22, R16 ;  /* 0x000000160c18723c */ /* 0x010fee0000041810 */
[----:B------:R-:W-:-:S02]  /*59390*/  IMAD.MOV.U32 R17, RZ, RZ, R22 ;  /* 0x000000ffff117224 */ /* 0x000fc400078e0016 */
[----:B------:R-:W-:Y:S02]  /*593a0*/  IMAD.MOV.U32 R16, RZ, RZ, R23 ;  /* 0x000000ffff107224 */ /* 0x000fe400078e0017 */
[----:B------:R-:W2:Y:S04]  /*593b0*/  LDL.LU.64 R22, [R1+0x2078] ;  /* 0x0020780001167983 */ /* 0x000ea80000300a00 */
[----:B------:R-:W2:Y:S08]  /*593c0*/  LDL.LU.64 R20, [R1+0x2070] ;  /* 0x0020700001147983 */ /* 0x000eb00000300a00 */
[----:B------:R-:W-:Y:S04]  /*593d0*/  STL.64 [R1+0x990], R24 ;  /* 0x0009901801007387 */ /* 0x000fe80000100a00 */
[----:B------:R0:W-:Y:S04]  /*593e0*/  STL.64 [R1+0x998], R26 ;  /* 0x0009981a01007387 */ /* 0x0001e80000100a00 */
[----:B0-----:R-:W2:Y:S04]  /*593f0*/  LDL.LU.64 R26, [R1+0x2068] ;  /* 0x00206800011a7983 */ /* 0x001ea80000300a00 */
[----:B------:R-:W-:Y:S04]  /*59400*/  STL.64 [R1+0x1f58], R16 ;  /* 0x001f581001007387 */ /* 0x000fe80000100a00 */
[----:B------:R-:W3:Y:S04]  /*59410*/  LDL.LU R10, [R1+0x18] ;  /* 0x00001800010a7983 */ /* 0x000ee80000300800 */
[----:B------:R-:W3:Y:S04]  /*59420*/  LDL.LU R11, [R1+0x1c] ;  /* 0x00001c00010b7983 */ /* 0x000ee80000300800 */
[----:B------:R-:W4:Y:S04]  /*59430*/  LDL R18, [R1+0x138] ;  /* 0x0001380001127983 */ /* 0x000f280000100800 */
[----:B------:R-:W4:Y:S01]  /*59440*/  LDL R19, [R1+0x13c] ;  /* 0x00013c0001137983 */ /* 0x000f220000100800 */
[----:B------:R-:W-:-:S03]  /*59450*/  IMAD.MOV.U32 R28, RZ, RZ, R24 ;  /* 0x000000ffff1c7224 */ /* 0x000fc600078e0018 */
[----:B----4-:R2:W-:Y:S02]  /*59460*/  STL.64 [R1+0x1fe0], R18 ;  /* 0x001fe01201007387 */ /* 0x0105e40000100a00 */
[----:B--2---:R-:W-:Y:S02]  /*59470*/  HMMA.16816.F32.BF16 R16, R12, R26, R20 ;  /* 0x0000001a0c10723c */ /* 0x004fe40000041814 */
[----:B---3--:R-:W-:Y:S04]  /*59480*/  STL.64 [R1+0x1ec8], R10 ;  /* 0x001ec80a01007387 */ /* 0x008fe80000100a00 */
[----:B------:R-:W-:-:S15]  /*59490*/  STL [R1+0x1b74], R28 ;  /* 0x001b741c01007387 */ /* 0x000fde0000100800 */
[----:B------:R-:W-:-:S02]  /*594a0*/  NOP ;  /* 0x0000000000007918 */ /* 0x000fc40000000000 */
[----:B------:R0:W-:Y:S04]  /*594b0*/  STL.64 [R1+0x980], R16 ;  /* 0x0009801001007387 */ /* 0x0001e80000100a00 */
[----:B------:R1:W-:Y:S04]  /*594c0*/  STL.64 [R1+0x988], R18 ;  /* 0x0009881201007387 */ /* 0x0003e80000100a00 */
[----:B0-----:R-:W2:Y:S04]  /*594d0*/  LDL.LU R16, [R1+0x540] ;  /* 0x0005400001107983 */ /* 0x001ea80000300800 */
[----:B------:R-:W2:Y:S04]  /*594e0*/  LDL.LU R17, [R1+0x544] ;  /* 0x0005440001117983 */ /* 0x000ea80000300800 */
[----:B-1----:R-:W3:Y:S04]  /*594f0*/  LDL.LU R18, [R1+0x548] ;  /* 0x0005480001127983 */ /* 0x002ee80000300800 */
[----:B------:R-:W3:Y:S04]  /*59500*/  LDL.LU R19, [R1+0x54c] ;  /* 0x00054c0001137983 */ /* 0x000ee80000300800 */
[----:B---3--:R0:W-:Y:S04]  /*59510*/  STL.64 [R1+0x1ff0], R18 ;  /* 0x001ff01201007387 */ /* 0x0081e80000100a00 */
[----:B--2---:R-:W-:Y:S04]  /*59520*/  STL.64 [R1+0x1fe8], R16 ;  /* 0x001fe81001007387 */ /* 0x004fe80000100a00 */
[----:B0-----:R-:W2:Y:S01]  /*59530*/  LDL.64 R18, [R1+0x168] ;  /* 0x0001680001127983 */ /* 0x001ea20000100a00 */
[----:B------:R-:W-:-:S02]  /*59540*/  IMAD.MOV.U32 R11, RZ, RZ, R26 ;  /* 0x000000ffff0b7224 */ /* 0x000fc400078e001a */
[----:B------:R-:W-:Y:S01]  /*59550*/  IMAD.MOV.U32 R10, RZ, RZ, R27 ;  /* 0x000000ffff0a7224 */ /* 0x000fe200078e001b */
[----:B--2---:R0:W-:Y:S04]  /*59560*/  STL.64 [R1+0x2008], R18 ;  /* 0x0020081201007387 */ /* 0x0041e80000100a00 */
[----:B0-----:R-:W2:Y:S04]  /*59570*/  LDL R18, [R1+0x178] ;  /* 0x0001780001127983 */ /* 0x001ea80000100800 */
[----:B------:R-:W2:Y:S04]  /*59580*/  LDL R19, [R1+0x17c] ;  /* 0x00017c0001137983 */ /* 0x000ea80000100800 */
[----:B------:R-:W3:Y:S04]  /*59590*/  LDL.LU R24, [R1+0x590] ;  /* 0x0005900001187983 */ /* 0x000ee80000300800 */
[----:B------:R-:W3:Y:S04]  /*595a0*/  LDL.LU R25, [R1+0x594] ;  /* 0x0005940001197983 */ /* 0x000ee80000300800 */
[----:B------:R-:W3:Y:S04]  /*595b0*/  LDL.LU R26, [R1+0x598] ;  /* 0x00059800011a7983 */ /* 0x000ee80000300800 */
[----:B------:R-:W3:Y:S04]  /*595c0*/  LDL.LU R27, [R1+0x59c] ;  /* 0x00059c00011b7983 */ /* 0x000ee80000300800 */
[----:B------:R-:W3:Y:S04]  /*595d0*/  LDL.LU.64 R22, [R1+0x1a8] ;  /* 0x0001a80001167983 */ /* 0x000ee80000300a00 */
[----:B--2---:R-:W-:Y:S04]  /*595e0*/  STL.64 [R1+0x2020], R18 ;  /* 0x0020201201007387 */ /* 0x004fe80000100a00 */
[----:B------:R0:W-:Y:S04]  /*595f0*/  STL.64 [R1+0x1ed8], R10 ;  /* 0x001ed80a01007387 */ /* 0x0001e80000100a00 */
[----:B------:R1:W-:Y:S01]  /*59600*/  STL.64 [R1+0x1ed0], R8 ;  /* 0x001ed00801007387 */ /* 0x0003e20000100a00 */
[----:B0-----:R-:W-:-:S03]  /*59610*/  IMAD.MOV.U32 R10, RZ, RZ, R6 ;  /* 0x000000ffff0a7224 */ /* 0x001fc600078e0006 */
[----:B-1----:R-:W2:Y:S04]  /*59620*/  LDL.LU R8, [R1+0x520] ;  /* 0x0005200001087983 */ /* 0x002ea80000300800 */
[----:B------:R-:W2:Y:S04]  /*59630*/  LDL.LU R9, [R1+0x524] ;  /* 0x0005240001097983 */ /* 0x000ea80000300800 */
[----:B------:R-:W4:Y:S01]  /*59640*/  LDL.LU R6, [R1+0x2064] ;  /* 0x0020640001067983 */ /* 0x000f220000300800 */
[----:B------:R-:W-:-:S03]  /*59650*/  IMAD.MOV.U32 R11, RZ, RZ, R7 ;  /* 0x000000ffff0b7224 */ /* 0x000fc600078e0007 */
[----:B------:R-:W3:Y:S04]  /*59660*/  LDL.LU R7, [R1+0x2060] ;  /* 0x0020600001077983 */ /* 0x000ee80000300800 */
[----:B------:R-:W2:Y:S04]  /*59670*/  LDL.64 R18, [R1+0x188] ;  /* 0x0001880001127983 */ /* 0x000ea80000100a00 */
[----:B--2---:R0:W-:Y:S04]  /*59680*/  STL.64 [R1+0x2038], R18 ;  /* 0x0020381201007387 */ /* 0x0041e80000100a00 */
[----:B------:R-:W2:Y:S04]  /*59690*/  LDL.LU R16, [R1+0x580] ;  /* 0x0005800001107983 */ /* 0x000ea80000300800 */
[----:B------:R-:W2:Y:S04]  /*596a0*/  LDL.LU R17, [R1+0x584] ;  /* 0x0005840001117983 */ /* 0x000ea80000300800 */
[----:B0-----:R-:W2:Y:S04]  /*596b0*/  LDL.LU R18, [R1+0x588] ;  /* 0x0005880001127983 */ /* 0x001ea80000300800 */
[----:B------:R-:W2:Y:S04]  /*596c0*/  LDL.LU R19, [R1+0x58c] ;  /* 0x00058c0001137983 */ /* 0x000ea80000300800 */
[----:B------:R-:W-:Y:S04]  /*596d0*/  STL.64 [R1+0x2000], R10 ;  /* 0x0020000a01007387 */ /* 0x000fe80000100a00 */
[----:B------:R0:W-:Y:S04]  /*596e0*/  STL.64 [R1+0x1ff8], R8 ;  /* 0x001ff80801007387 */ /* 0x0001e80000100a00 */
[----:B0-----:R-:W2:Y:S04]  /*596f0*/  LDL.LU R8, [R1+0x550] ;  /* 0x0005500001087983 */ /* 0x001ea80000300800 */
[----:B------:R-:W2:Y:S01]  /*59700*/  LDL.LU R9, [R1+0x554] ;  /* 0x0005540001097983 */ /* 0x000ea20000300800 */
[----:B---3--:R-:W-:-:S02]  /*59710*/  IMAD.MOV.U32 R10, RZ, RZ, R7 ;  /* 0x000000ffff0a7224 */ /* 0x008fc400078e0007 */
[----:B----4-:R-:W-:Y:S01]  /*59720*/  IMAD.MOV.U32 R11, RZ, RZ, R6 ;  /* 0x000000ffff0b7224 */ /* 0x010fe200078e0006 */
[----:B------:R-:W3:Y:S04]  /*59730*/  LDL.LU R7, [R1+0x205c] ;  /* 0x00205c0001077983 */ /* 0x000ee80000300800 */
[----:B------:R-:W4:Y:S04]  /*59740*/  LDL.LU R6, [R1+0x2058] ;  /* 0x0020580001067983 */ /* 0x000f280000300800 */
[----:B------:R-:W-:Y:S01]  /*59750*/  STL.64 [R1+0x2018], R10 ;  /* 0x0020180a01007387 */ /* 0x000fe20000100a00 */
[----:B------:R-:W-:Y:S03]  /*59760*/  HMMA.16816.F32.BF16 R24, R12, R22, R24 ;  /* 0x000000160c18723c */ /* 0x000fe60000041818 */
[----:B--2---:R0:W-:Y:S04]  /*59770*/  STL.64 [R1+0x2010], R8 ;  /* 0x0020100801007387 */ /* 0x0041e80000100a00 */
[----:B0-----:R-:W2:Y:S04]  /*59780*/  LDL.LU R8, [R1+0x560] ;  /* 0x0005600001087983 */ /* 0x001ea80000300800 */
[----:B------:R-:W2:Y:S04]  /*59790*/  LDL.LU R9, [R1+0x564] ;  /* 0x0005640001097983 */ /* 0x000ea80000300800 */
[----:B------:R-:W3:Y:S04]  /*597a0*/  LDL.LU R10, [R1+0x568] ;  /* 0x00056800010a7983 */ /* 0x000ee80000300800 */
[----:B------:R-:W3:Y:S04]  /*597b0*/  LDL.LU R11, [R1+0x56c] ;  /* 0x00056c00010b7983 */ /* 0x000ee80000300800 */
[----:B---3--:R4:W-:Y:S04]  /*597c0*/  STL.64 [R1+0x2030], R10 ;  /* 0x0020300a01007387 */ /* 0x0089e80000100a00 */
[----:B--2---:R0:W-:Y:S01]  /*597d0*/  STL.64 [R1+0x2028], R8 ;  /* 0x0020280801007387 */ /* 0x0041e20000100a00 */
[----:B----4-:R-:W-:-:S03]  /*597e0*/  IMAD.MOV.U32 R10, RZ, RZ, R6 ;  /* 0x000000ffff0a7224 */ /* 0x010fc600078e0006 */
[----:B0-----:R-:W2:Y:S04]  /*597f0*/  LDL.LU R8, [R1+0x570] ;  /* 0x0005700001087983 */ /* 0x001ea80000300800 */
[----:B------:R-:W2:Y:S04]  /*59800*/  LDL.LU R9, [R1+0x574] ;  /* 0x0005740001097983 */ /* 0x000ea80000300800 */
[----:B------:R-:W3:Y:S01]  /*59810*/  LDL.LU R6, [R1+0x2054] ;  /* 0x0020540001067983 */ /* 0x000ee20000300800 */
[----:B------:R-:W-:-:S03]  /*59820*/  IMAD.MOV.U32 R11, RZ, RZ, R7 ;  /* 0x000000ffff0b7224 */ /* 0x000fc600078e0007 */
[----:B------:R-:W3:Y:S04]  /*59830*/  LDL.LU R7, [R1+0x2050] ;  /* 0x0020500001077983 */ /* 0x000ee80000300800 */
[----:B------:R0:W-:Y:S04]  /*59840*/  STL.64 [R1+0x970], R24 ;  /* 0x0009701801007387 */ /* 0x0001e80000100a00 */
[----:B------:R1:W-:Y:S01]  /*59850*/  STL.64 [R1+0x978], R26 ;  /* 0x0009781a01007387 */ /* 0x0003e20000100a00 */
[----:B0-----:R-:W-:-:S03]  /*59860*/  IMAD.MOV.U32 R25, RZ, RZ, R22 ;  /* 0x000000ffff197224 */ /* 0x001fc600078e0016 */
[----:B-1----:R-:W4:Y:S01]  /*59870*/  LDL.LU.64 R26, [R1+0x2048] ;  /* 0x00204800011a7983 */ /* 0x002f220000300a00 */
[----:B------:R-:W-:-:S03]  /*59880*/  IMAD.MOV.U32 R24, RZ, RZ, R23 ;  /* 0x000000ffff187224 */ /* 0x000fc600078e0017 */
[----:B------:R-:W2:Y:S02]  /*59890*/  LDL.LU.64 R22, [R1+0x2040] ;  /* 0x0020400001167983 */ /* 0x000ea40000300a00 */
[----:B--2---:R-:W-:Y:S02]  /*598a0*/  HMMA.16816.F32.BF16 R16, R12, R22, R16 ;  /* 0x000000160c10723c */ /* 0x004fe40000041810 */
[----:B----4-:R0:W-:Y:S04]  /*598b0*/  STL.64 [R1+0x1e78], R26 ;  /* 0x001e781a01007387 */ /* 0x0101e80000100a00 */
[----:B------:R-:W-:Y:S04]  /*598c0*/  STL.64 [R1+0x1e70], R24 ;  /* 0x001e701801007387 */ /* 0x000fe80000100a00 */
[----:B0-----:R-:W2:-:S13]  /*598d0*/  LDL.64 R26, [R1+0x148] ;  /* 0x00014800011a7983 */ /* 0x001e9a0000100a00 */
[----:B------:R-:W-:Y:S04]  /*598e0*/  STL.64 [R1+0x950], R16 ;  /* 0x0009501001007387 */ /* 0x000fe80000100a00 */
[----:B------:R0:W-:Y:S04]  /*598f0*/  STL.64 [R1+0x958], R18 ;  /* 0x0009581201007387 */ /* 0x0001e80000100a00 */
[----:B0-----:R-:W4:Y:S01]  /*59900*/  LDL.LU.64 R18, [R1+0x2038] ;  /* 0x0020380001127983 */ /* 0x001f220000300a00 */
[----:B------:R-:W-:-:S03]  /*59910*/  IMAD.MOV.U32 R4, RZ, RZ, R16 ;  /* 0x000000ffff047224 */ /* 0x000fc600078e0010 */
[----:B------:R0:W-:Y:S01]  /*59920*/  STL.64 [R1+0x1e08], R22 ;  /* 0x001e081601007387 */ /* 0x0001e20000100a00 */
[----:B------:R-:W-:-:S03]  /*59930*/  IMAD.MOV.U32 R5, RZ, RZ, R17 ;  /* 0x000000ffff057224 */ /* 0x000fc600078e0011 */
[----:B------:R-:W2:Y:S04]  /*59940*/  LDL.LU R20, [R1+0x530] ;  /* 0x0005300001147983 */ /* 0x000ea80000300800 */
[----:B------:R-:W2:Y:S04]  /*59950*/  LDL.LU R21, [R1+0x534] ;  /* 0x0005340001157983 */ /* 0x000ea80000300800 */
[----:B0-----:R-:W2:Y:S04]  /*59960*/  LDL.LU R22, [R1+0x538] ;  /* 0x0005380001167983 */ /* 0x001ea80000300800 */
[----:B------:R-:W2:Y:S04]  /*59970*/  LDL.LU R23, [R1+0x53c] ;  /* 0x00053c0001177983 */ /* 0x000ea80000300800 */
[----:B------:R-:W-:Y:S04]  /*59980*/  STL [R1+0x1b7c], R4 ;  /* 0x001b7c0401007387 */ /* 0x000fe80000100800 */
[----:B------:R-:W-:Y:S04]  /*59990*/  STL [R1+0x1b78], R5 ;  /* 0x001b780501007387 */ /* 0x000fe80000100800 */
[----:B---3--:R0:W-:Y:S04]  /*599a0*/  STL.64 [R1+0x1e68], R6 ;  /* 0x001e680601007387 */ /* 0x0081e80000100a00 */
[----:B0-----:R-:W3:Y:S04]  /*599b0*/  LDL R6, [R1+0x158] ;  /* 0x0001580001067983 */ /* 0x001ee80000100800 */
[----:B------:R-:W3:Y:S01]  /*599c0*/  LDL R7, [R1+0x15c] ;  /* 0x00015c0001077983 */ /* 0x000ee20000100800 */
[----:B----4-:R-:W-:Y:S06]  /*599d0*/  HMMA.16816.F32.BF16 R8, R12, R18, R8 ;  /* 0x000000120c08723c */ /* 0x010fec0000041808 */
[----:B------:R-:W-:-:S15]  /*599e0*/  IMAD.MOV.U32 R29, RZ, RZ, R19 ;  /* 0x000000ffff1d7224 */ /* 0x000fde00078e0013 */
[----:B------:R-:W-:-:S02]  /*599f0*/  NOP ;  /* 0x0000000000007918 */ /* 0x000fc40000000000 */
[----:B------:R-:W-:Y:S04]  /*59a00*/  STL.64 [R1+0x940], R8 ;  /* 0x0009400801007387 */ /* 0x000fe80000100a00 */
[----:B------:R0:W-:Y:S04]  /*59a10*/  STL.64 [R1+0x948], R10 ;  /* 0x0009480a01007387 */ /* 0x0001e80000100a00 */
[----:B0-----:R-:W4:Y:S04]  /*59a20*/  LDL.LU.64 R10, [R1+0x2030] ;  /* 0x00203000010a7983 */ /* 0x001f280000300a00 */
[----:B------:R-:W4:Y:S04]  /*59a30*/  LDL.LU.64 R8, [R1+0x2028] ;  /* 0x0020280001087983 */ /* 0x000f280000300a00 */
[----:B------:R-:W4:Y:S04]  /*59a40*/  LDL.LU.64 R18, [R1+0x2020] ;  /* 0x0020200001127983 */ /* 0x000f280000300a00 */
[----:B------:R-:W-:Y:S01]  /*59a50*/  STL [R1+0x1dd0], R29 ;  /* 0x001dd01d01007387 */ /* 0x000fe20000100800 */
[----:B----4-:R-:W-:Y:S03]  /*59a60*/  HMMA.16816.F32.BF16 R16, R12, R18, R8 ;  /* 0x000000120c10723c */ /* 0x010fe60000041808 */
[----:B------:R-:W4:Y:S04]  /*59a70*/  LDL.LU.64 R10, [R1+0x2018] ;  /* 0x00201800010a7983 */ /* 0x000f280000300a00 */
[----:B------:R-:W4:-:S15]  /*59a80*/  LDL.LU.64 R8, [R1+0x2010] ;  /* 0x0020100001087983 */ /* 0x000f1e0000300a00 */
[----:B------:R-:W-:-:S01]  /*59a90*/  NOP ;  /* 0x0000000000007918 */ /* 0x000fc20000000000 */
[----:B------:R-:W-:Y:S04]  /*59aa0*/  STL.64 [R1+0x920], R16 ;  /* 0x0009201001007387 */ /* 0x000fe80000100a00 */
[----:B------:R0:W-:Y:S04]  /*59ab0*/  STL.64 [R1+0x928], R18 ;  /* 0x0009281201007387 */ /* 0x0001e80000100a00 */
[----:B0-----:R-:W4:Y:S02]  /*59ac0*/  LDL.LU.64 R18, [R1+0x2008] ;  /* 0x0020080001127983 */ /* 0x001f240000300a00 */
[----:B----4-:R-:W-:Y:S06]  /*59ad0*/  HMMA.16816.F32.BF16 R8, R12, R18, R8 ;  /* 0x000000120c08723c */ /* 0x010fec0000041808 */
[----:B------:R-:W-:-:S15]  /*59ae0*/  IMAD.MOV.U32 R29, RZ, RZ, R19 ;  /* 0x000000ffff1d7224 */ /* 0x000fde00078e0013 */
[----:B------:R-:W-:-:S02]  /*59af0*/  NOP ;  /* 0x0000000000007918 */ /* 0x000fc40000000000 */
[----:B------:R-:W-:Y:S04]  /*59b00*/  STL.64 [R1+0x910], R8 ;  /* 0x0009100801007387 */ /* 0x000fe80000100a00 */
[----:B------:R0:W-:Y:S04]  /*59b10*/  STL.64 [R1+0x918], R10 ;  /* 0x0009180a01007387 */ /* 0x0001e80000100a00 */
[----:B0-----:R-:W4:Y:S04]  /*59b20*/  LDL.LU.64 R10, [R1+0x2000] ;  /* 0x00200000010a7983 */ /* 0x001f280000300a00 */
[----:B------:R-:W4:Y:S04]  /*59b30*/  LDL.LU.64 R8, [R1+0x1ff8] ;  /* 0x001ff80001087983 */ /* 0x000f280000300a00 */
[----:B------:R-:W3:Y:S04]  /*59b40*/  LDL.LU.64 R18, [R1+0x1ff0] ;  /* 0x001ff00001127983 */ /* 0x000ee80000300a00 */
[----:B------:R-:W3:Y:S04]  /*59b50*/  LDL.LU.64 R16, [R1+0x1fe8] ;  /* 0x001fe80001107983 */ /* 0x000ee80000300a00 */
[----:B------:R2:W-:Y:S01]  /*59b60*/  STL [R1+0x1dd4], R29 ;  /* 0x001dd41d01007387 */ /* 0x0005e20000100800 */
[----:B---3--:R-:W-:Y:S03]  /*59b70*/  HMMA.16816.F32.BF16 R4, R12, R6, R16 ;  /* 0x000000060c04723c */ /* 0x008fe60000041810 */
[----:B------:R-:W4:Y:S01]  /*59b80*/  LDL.LU.64 R18, [R1+0x1fe0] ;  /* 0x001fe00001127983 */ /* 0x000f220000300a00 */
[----:B--2---:R-:W-:-:S15]  /*59b90*/  IMAD.MOV.U32 R29, RZ, RZ, R27 ;  /* 0x000000ffff1d7224 */ /* 0x004fde00078e001b */
[----:B------:R-:W-:-:S04]  /*59ba0*/  NOP ;  /* 0x0000000000007918 */ /* 0x000fc80000000000 */
[----:B------:R-:W-:Y:S04]  /*59bb0*/  STL.64 [R1+0x8f0], R4 ;  /* 0x0008f00401007387 */ /* 0x000fe80000100a00 */
[----:B------:R0:W-:Y:S02]  /*59bc0*/  STL.64 [R1+0x8f8], R6 ;  /* 0x0008f80601007387 */ /* 0x0001e40000100a00 */
[----:B0-----:R-:W-:Y:S02]  /*59bd0*/  HMMA.16816.F32.BF16 R4, R12, R26, R20 ;  /* 0x0000001a0c04723c */ /* 0x001fe40000041814 */
[----:B------:R-:W-:-:S15]  /*59be0*/  STL [R1+0x1dd8], R29 ;  /* 0x001dd81d01007387 */ /* 0x000fde0000100800 */
[----:B------:R-:W-:-:S06]  /*59bf0*/  NOP ;  /* 0x0000000000007918 */ /* 0x000fcc0000000000 */
[----:B------:R-:W-:Y:S04]  /*59c00*/  STL.64 [R1+0x8e0], R4 ;  /* 0x0008e00401007387 */ /* 0x000fe80000100a00 */
[----:B------:R4:W-:Y:S02]  /*59c10*/  STL.64 [R1+0x8e8], R6 ;  /* 0x0008e80601007387 */ /* 0x0009e40000100a00 */
[----:B----4-:R-:W-:Y:S02]  /*59c20*/  HMMA.16816.F32.BF16 R4, R12, R18, R8 ;  /* 0x000000120c04723c */ /* 0x010fe40000041808 */
[----:B------:R-:W2:-:S15]  /*59c30*/  LDL.LU R8, [R1+0x450] ;  /* 0x0004500001087983 */ /* 0x000e9e0000300800 */
[----:B------:R-:W-:-:S06]  /*59c40*/  NOP ;  /* 0x0000000000007918 */ /* 0x000fcc0000000000 */
[----:B------:R-:W-:Y:S04]  /*59c50*/  STL.64 [R1+0x8c0], R4 ;  /* 0x0008c00401007387 */ /* 0x000fe80000100a00 */
[----:B------:R-:W-:Y:S04]  /*59c60*/  STL.64 [R1+0x8c8], R6 ;  /* 0x0008c80601007387 */ /* 0x000fe80000100a00 */
[----:B------:R-:W2:Y:S04]  /*59c70*/  LDL.LU R9, [R1+0x454] ;  /* 0x0004540001097983 */ /* 0x000ea80000300800 */
[----:B------:R-:W3:Y:S04]  /*59c80*/  LDL.LU R10, [R1+0x458] ;  /* 0x00045800010a7983 */ /* 0x000ee80000300800 */
[----:B------:R-:W3:Y:S04]  /*59c90*/  LDL.LU R11, [R1+0x45c] ;  /* 0x00045c00010b7983 */ /* 0x000ee80000300800 */
[----:B---3--:R0:W-:Y:S04]  /*59ca0*/  STL.64 [R1+0x1ee8], R10 ;  /* 0x001ee80a01007387 */ /* 0x0081e80000100a00 */
[----:B--2---:R-:W-:Y:S04]  /*59cb0*/  STL.64 [R1+0x1ee0], R8 ;  /* 0x001ee00801007387 */ /* 0x004fe80000100a00 */
[----:B0-----:R-:W2:Y:S04]  /*59cc0*/  LDL R10, [R1+0x78] ;  /* 0x00007800010a7983 */ /* 0x001ea80000100800 */
[----:B------:R-:W2:Y:S04]  /*59cd0*/  LDL R11, [R1+0x7c] ;  /* 0x00007c00010b7983 */ /* 0x000ea80000100800 */
[----:B--2---:R0:W-:Y:S04]  /*59ce0*/  STL.64 [R1+0x1ef8], R10 ;  /* 0x001ef80a01007387 */ /* 0x0041e80000100a00 */
[----:B0-----:R-:W2:Y:S04]  /*59cf0*/  LDL.64 R10, [R1+0x88] ;  /* 0x00008800010a7983 */ /* 0x001ea80000100a00 */
[----:B--2---:R-:W-:Y:S04]  /*59d00*/  STL.64 [R1+0x1f10], R10 ;  /* 0x001f100a01007387 */ /* 0x004fe80000100a00 */
[----:B------:R-:W2:Y:S04]  /*59d10*/  LDL.LU.64 R22, [R1+0x68] ;  /* 0x0000680001167983 */ /* 0x000ea80000300a00 */
[----:B--2---:R0:W-:Y:S04]  /*59d20*/  STL.64 [R1+0x1ef0], R22 ;  /* 0x001ef01601007387 */ /* 0x0041e80000100a00 */
[----:B------:R-:W2:Y:S04]  /*59d30*/  LDL.LU R20, [R1+0x460] ;  /* 0x0004600001147983 */ /* 0x000ea80000300800 */
[----:B------:R-:W2:Y:S04]  /*59d40*/  LDL.LU R21, [R1+0x464] ;  /* 0x0004640001157983 */ /* 0x000ea80000300800 */
[----:B0-----:R-:W3:Y:S04]  /*59d50*/  LDL.LU R22, [R1+0x468] ;  /* 0x0004680001167983 */ /* 0x001ee80000300800 */
[----:B------:R-:W3:Y:S04]  /*59d60*/  LDL.LU R23, [R1+0x46c] ;  /* 0x00046c0001177983 */ /* 0x000ee80000300800 */
[----:B------:R-:W4:Y:S04]  /*59d70*/  LDL R10, [R1+0x98] ;  /* 0x00009800010a7983 */ /* 0x000f280000100800 */
[----:B------:R-:W4:Y:S04]  /*59d80*/  LDL R11, [R1+0x9c] ;  /* 0x00009c00010b7983 */ /* 0x000f280000100800 */
[----:B----4-:R0:W-:Y:S04]  /*59d90*/  STL.64 [R1+0x1f28], R10 ;  /* 0x001f280a01007387 */ /* 0x0101e80000100a00 */
[----:B0-----:R-:W4:Y:S04]  /*59da0*/  LDL.64 R10, [R1+0xa8] ;  /* 0x0000a800010a7983 */ /* 0x001f280000100a00 */
[----:B----4-:R-:W-:Y:S04]  /*59db0*/  STL.64 [R1+0x1f40], R10 ;  /* 0x001f400a01007387 */ /* 0x010fe80000100a00 */
[----:B---3--:R-:W-:Y:S04]  /*59dc0*/  STL.64 [R1+0x1f08], R22 ;  /* 0x001f081601007387 */ /* 0x008fe80000100a00 */
[----:B--2---:R0:W-:Y:S04]  /*59dd0*/  STL.64 [R1+0x1f00], R20 ;  /* 0x001f001401007387 */ /* 0x0041e80000100a00 */
[----:B0-----:R-:W2:Y:S04]  /*59de0*/  LDL.LU R20, [R1+0x470] ;  /* 0x0004700001147983 */ /* 0x001ea80000300800 */
[----:B------:R-:W2:Y:S04]  /*59df0*/  LDL.LU R21, [R1+0x474] ;  /* 0x0004740001157983 */ /* 0x000ea80000300800 */
[----:B------:R-:W3:Y:S04]  /*59e00*/  LDL.LU R22, [R1+0x478] ;  /* 0x0004780001167983 */ /* 0x000ee80000300800 */
[----:B------:R-:W3:Y:S04]  /*59e10*/  LDL.LU R23, [R1+0x47c] ;  /* 0x00047c0001177983 */ /* 0x000ee80000300800 */
[----:B------:R-:W4:Y:S04]  /*59e20*/  LDL R10, [R1+0xb8] ;  /* 0x0000b800010a7983 */ /* 0x000f280000100800 */
[----:B------:R-:W4:Y:S04]  /*59e30*/  LDL R11, [R1+0xbc] ;  /* 0x0000bc00010b7983 */ /* 0x000f280000100800 */
[----:B----4-:R-:W-:Y:S04]  /*59e40*/  STL.64 [R1+0x1f60], R10 ;  /* 0x001f600a01007387 */ /* 0x010fe80000100a00 */
[----:B------:R-:W4:Y:S04]  /*59e50*/  LDL.LU R16, [R1+0x4b0] ;  /* 0x0004b00001107983 */ /* 0x000f280000300800 */
[----:B------:R-:W4:Y:S04]  /*59e60*/  LDL.LU R17, [R1+0x4b4] ;  /* 0x0004b40001117983 */ /* 0x000f280000300800 */
[----:B------:R-:W2:Y:S04]  /*59e70*/  LDL.LU R18, [R1+0x4b8] ;  /* 0x0004b80001127983 */ /* 0x000ea80000300800 */
[----:B------:R-:W2:Y:S04]  /*59e80*/  LDL.LU R19, [R1+0x4bc] ;  /* 0x0004bc0001137983 */ /* 0x000ea80000300800 */
[----:B--2---:R-:W-:Y:S04]  /*59e90*/  STL.64 [R1+0x1f70], R18 ;  /* 0x001f701201007387 */ /* 0x004fe80000100a00 */
[----:B----4-:R-:W-:Y:S04]  /*59ea0*/  STL.64 [R1+0x1f68], R16 ;  /* 0x001f681001007387 */ /* 0x010fe80000100a00 */
[----:B------:R-:W2:Y:S04]  /*59eb0*/  LDL R6, [R1+0xd8] ;  /* 0x0000d80001067983 */ /* 0x000ea80000100800 */
[----:B------:R-:W2:Y:S04]  /*59ec0*/  LDL R7, [R1+0xdc] ;  /* 0x0000dc0001077983 */ /* 0x000ea80000100800 */
[----:B--2---:R0:W-:Y:S04]  /*59ed0*/  STL.64 [R1+0x1f78], R6 ;  /* 0x001f780601007387 */ /* 0x0041e80000100a00 */
[----:B------:R-:W2:Y:S04]  /*59ee0*/  LDL.LU R4, [R1+0x4d0] ;  /* 0x0004d00001047983 */ /* 0x000ea80000300800 */
[----:B------:R-:W2:Y:S04]  /*59ef0*/  LDL.LU R5, [R1+0x4d4] ;  /* 0x0004d40001057983 */ /* 0x000ea80000300800 */
[----:B0-----:R-:W4:Y:S04]  /*59f00*/  LDL.LU R6, [R1+0x4d8] ;  /* 0x0004d80001067983 */ /* 0x001f280000300800 */
[----:B------:R-:W4:Y:S04]  /*59f10*/  LDL.LU R7, [R1+0x4dc] ;  /* 0x0004dc0001077983 */ /* 0x000f280000300800 */
[----:B----4-:R0:W-:Y:S04]  /*59f20*/  STL.64 [R1+0x1f88], R6 ;  /* 0x001f880601007387 */ /* 0x0101e80000100a00 */
[----:B--2---:R-:W-:Y:S04]  /*59f30*/  STL.64 [R1+0x1f80], R4 ;  /* 0x001f800401007387 */ /* 0x004fe80000100a00 */
[----:B0-----:R-:W2:Y:S04]  /*59f40*/  LDL R6, [R1+0xf8] ;  /* 0x0000f80001067983 */ /* 0x001ea80000100800 */
[----:B------:R-:W2:Y:S04]  /*59f50*/  LDL R7, [R1+0xfc] ;  /* 0x0000fc0001077983 */ /* 0x000ea80000100800 */
[----:B--2---:R0:W-:Y:S04]  /*59f60*/  STL.64 [R1+0x1f98], R6 ;  /* 0x001f980601007387 */ /* 0x0041e80000100a00 */
[----:B0-----:R-:W2:Y:S04]  /*59f70*/  LDL.64 R6, [R1+0x108] ;  /* 0x0001080001067983 */ /* 0x001ea80000100a00 */
[----:B--2---:R-:W-:Y:S04]  /*59f80*/  STL.64 [R1+0x1fb0], R6 ;  /* 0x001fb00601007387 */ /* 0x004fe80000100a00 */
[----:B------:R-:W2:Y:S04]  /*59f90*/  LDL.64 R18, [R1+0xe8] ;  /* 0x0000e80001127983 */ /* 0x000ea80000100a00 */
[----:B--2---:R0:W-:Y:S04]  /*59fa0*/  STL.64 [R1+0x1f90], R18 ;  /* 0x001f901201007387 */ /* 0x0041e80000100a00 */
[----:B------:R-:W2:Y:S04]  /*59fb0*/  LDL.LU R16, [R1+0x4e0] ;  /* 0x0004e00001107983 */ /* 0x000ea80000300800 */
[----:B------:R-:W2:Y:S04]  /*59fc0*/  LDL.LU R17, [R1+0x4e4] ;  /* 0x0004e40001117983 */ /* 0x000ea80000300800 */
[----:B0-----:R-:W4:Y:S04]  /*59fd0*/  LDL.LU R18, [R1+0x4e8] ;  /* 0x0004e80001127983 */ /* 0x001f280000300800 */
[----:B------:R-:W4:Y:S04]  /*59fe0*/  LDL.LU R19, [R1+0x4ec] ;  /* 0x0004ec0001137983 */ /* 0x000f280000300800 */
[----:B------:R-:W3:Y:S04]  /*59ff0*/  LDL R6, [R1+0x118] ;  /* 0x0001180001067983 */ /* 0x000ee80000100800 */
[----:B------:R-:W3:Y:S04]  /*5a000*/  LDL R7, [R1+0x11c] ;  /* 0x00011c0001077983 */ /* 0x000ee80000100800 */
[----:B---3--:R0:W-:Y:S04]  /*5a010*/  STL.64 [R1+0x1fc8], R6 ;  /* 0x001fc80601007387 */ /* 0x0081e80000100a00 */
[----:B0-----:R-:W3:Y:S04]  /*5a020*/  LDL.64 R6, [R1+0x128] ;  /* 0x0001280001067983 */ /* 0x001ee80000100a00 */
[----:B----4-:R-:W-:Y:S04]  /*5a030*/  STL.64 [R1+0x1fa8], R18 ;  /* 0x001fa81201007387 */ /* 0x010fe80000100a00 */
        /* <DEDUP_REMOVED lines=13> */
[----:B0-----:R-:W3:Y:S04]  /*5a110*/  LDL.LU R16, [R1+0x510] ;  /* 0x0005100001107983 */ /* 0x001ee80000300800 */
[----:B------:R-:W3:Y:S04]  /*5a120*/  LDL.LU R17, [R1+0x514] ;  /* 0x0005140001117983 */ /* 0x000ee80000300800 */
[----:B------:R-:W3:Y:S04]  /*5a130*/  LDL.LU R18, [R1+0x518] ;  /* 0x0005180001127983 */ /* 0x000ee80000300800 */
[----:B------:R-:W3:Y:S04]  /*5a140*/  LDL.LU R19, [R1+0x51c] ;  /* 0x00051c0001137983 */ /* 0x000ee80000300800 */
[----:B------:R-:W2:Y:S04]  /*5a150*/  LDL.LU R8, [R1+0x4c0] ;  /* 0x0004c00001087983 */ /* 0x000ea80000300800 */
[----:B------:R-:W2:Y:S04]  /*5a160*/  LDL.LU R9, [R1+0x4c4] ;  /* 0x0004c40001097983 */ /* 0x000ea80000300800 */
[----:B------:R-:W2:Y:S04]  /*5a170*/  LDL.LU R10, [R1+0x4c8] ;  /* 0x0004c800010a7983 */ /* 0x000ea80000300800 */
[----:B------:R-:W2:Y:S04]  /*5a180*/  LDL.LU R11, [R1+0x4cc] ;  /* 0x0004cc00010b7983 */ /* 0x000ea80000300800 */
[----:B------:R-:W4:Y:S04]  /*5a190*/  LDL.64 R26, [R1+0xc8] ;  /* 0x0000c800011a7983 */ /* 0x000f280000100a00 */
[----:B------:R-:W-:Y:S04]  /*5a1a0*/  STL.64 [R1+0x1f20], R22 ;  /* 0x001f201601007387 */ /* 0x000fe80000100a00 */
[----:B------:R0:W-:Y:S04]  /*5a1b0*/  STL.64 [R1+0x1f18], R20 ;  /* 0x001f181401007387 */ /* 0x0001e80000100a00 */
[----:B0-----:R-:W3:Y:S04]  /*5a1c0*/  LDL.LU R20, [R1+0x480] ;  /* 0x0004800001147983 */ /* 0x001ee80000300800 */
[----:B------:R-:W3:Y:S04]  /*5a1d0*/  LDL.LU R21, [R1+0x484] ;  /* 0x0004840001157983 */ /* 0x000ee80000300800 */
[----:B------:R-:W2:Y:S04]  /*5a1e0*/  LDL.LU R22, [R1+0x488] ;  /* 0x0004880001167983 */ /* 0x000ea80000300800 */
[----:B------:R-:W2:Y:S04]  /*5a1f0*/  LDL.LU R23, [R1+0x48c] ;  /* 0x00048c0001177983 */ /* 0x000ea80000300800 */
[----:B--2---:R-:W-:Y:S04]  /*5a200*/  STL.64 [R1+0x1f38], R22 ;  /* 0x001f381601007387 */ /* 0x004fe80000100a00 */
[----:B---3--:R0:W-:Y:S04]  /*5a210*/  STL.64 [R1+0x1f30], R20 ;  /* 0x001f301401007387 */ /* 0x0081e80000100a00 */
[----:B0-----:R-:W2:Y:S04]  /*5a220*/  LDL.LU R20, [R1+0x490] ;  /* 0x0004900001147983 */ /* 0x001ea80000300800 */
[----:B------:R-:W2:Y:S04]  /*5a230*/  LDL.LU R21, [R1+0x494] ;  /* 0x0004940001157983 */ /* 0x000ea80000300800 */
[----:B------:R-:W3:Y:S04]  /*5a240*/  LDL.LU R22, [R1+0x498] ;  /* 0x0004980001167983 */ /* 0x000ee80000300800 */
[----:B------:R-:W3:Y:S01]  /*5a250*/  LDL.LU R23, [R1+0x49c] ;  /* 0x00049c0001177983 */ /* 0x000ee20000300800 */
[C---:B------:R-:W-:Y:S06]  /*5a260*/  HMMA.16816.F32.BF16 R16, R12.reuse, R6, R16 ;  /* 0x000000060c10723c */ /* 0x040fec0000041810 */
[----:B------:R-:W-:Y:S01]  /*5a270*/  IMAD.MOV.U32 R29, RZ, RZ, R7 ;  /* 0x000000ffff1d7224 */ /* 0x000fe200078e0007 */
        /* <DEDUP_REMOVED lines=8> */
[----:B0-----:R-:W3:Y:S04]  /*5a300*/  LDL.LU.64 R18, [R1+0x1fd8] ;  /* 0x001fd80001127983 */ /* 0x001ee80000300a00 */
[----:B------:R-:W3:Y:S04]  /*5a310*/  LDL.LU.64 R16, [R1+0x1fd0] ;  /* 0x001fd00001107983 */ /* 0x000ee80000300a00 */
[----:B------:R-:W3:Y:S04]  /*5a320*/  LDL.LU.64 R6, [R1+0x1fc8] ;  /* 0x001fc80001067983 */ /* 0x000ee80000300a00 */
[----:B------:R-:W-:Y:S01]  /*5a330*/  STL [R1+0x1ddc], R29 ;  /* 0x001ddc1d01007387 */ /* 0x000fe20000100800 */
[----:B---3--:R-:W-:Y:S03]  /*5a340*/  HMMA.16816.F32.BF16 R4, R12, R6, R16 ;  /* 0x000000060c04723c */ /* 0x008fe60000041810 */
[----:B------:R-:W3:Y:S04]  /*5a350*/  LDL.LU.64 R18, [R1+0x1fc0] ;  /* 0x001fc00001127983 */ /* 0x000ee80000300a00 */
[----:B------:R-:W3:-:S15]  /*5a360*/  LDL.LU.64 R16, [R1+0x1fb8] ;  /* 0x001fb80001107983 */ /* 0x000ede0000300a00 */
[----:B------:R-:W-:-:S01]  /*5a370*/  NOP ;  /* 0x0000000000007918 */ /* 0x000fc20000000000 */
[----:B------:R-:W-:Y:S04]  /*5a380*/  STL.64 [R1+0x880], R4 ;  /* 0x0008800401007387 */ /* 0x000fe80000100a00 */
[----:B------:R0:W-:Y:S04]  /*5a390*/  STL.64 [R1+0x888], R6 ;  /* 0x0008880601007387 */ /* 0x0001e80000100a00 */
[----:B0-----:R-:W3:Y:S02]  /*5a3a0*/  LDL.LU.64 R6, [R1+0x1fb0] ;  /* 0x001fb00001067983 */ /* 0x001ee40000300a00 */
[----:B---3--:R-:W-:Y:S06]  /*5a3b0*/  HMMA.16816.F32.BF16 R16, R12, R6, R16 ;  /* 0x000000060c10723c */ /* 0x008fec0000041810 */
[----:B------:R-:W-:-:S15]  /*5a3c0*/  IMAD.MOV.U32 R29, RZ, RZ, R7 ;  /* 0x000000ffff1d7224 */ /* 0x000fde00078e0007 */
[----:B------:R-:W-:-:S02]  /*5a3d0*/  NOP ;  /* 0x0000000000007918 */ /* 0x000fc40000000000 */
[----:B------:R-:W-:Y:S04]  /*5a3e0*/  STL.64 [R1+0x870], R16 ;  /* 0x0008701001007387 */ /* 0x000fe80000100a00 */
[----:B------:R0:W-:Y:S04]  /*5a3f0*/  STL.64 [R1+0x878], R18 ;  /* 0x0008781201007387 */ /* 0x0001e80000100a00 */
[----:B0-----:R-:W3:Y:S04]  /*5a400*/  LDL.LU.64 R18, [R1+0x1fa8] ;  /* 0x001fa80001127983 */ /* 0x001ee80000300a00 */
[----:B------:R-:W3:Y:S04]  /*5a410*/  LDL.LU.64 R16, [R1+0x1fa0] ;  /* 0x001fa00001107983 */ /* 0x000ee80000300a00 */
[----:B------:R-:W3:Y:S04]  /*5a420*/  LDL.LU.64 R6, [R1+0x1f98] ;  /* 0x001f980001067983 */ /* 0x000ee80000300a00 */
[----:B------:R-:W-:Y:S01]  /*5a430*/  STL [R1+0x1de0], R29 ;  /* 0x001de01d01007387 */ /* 0x000fe20000100800 */
[----:B---3--:R-:W-:Y:S03]  /*5a440*/  HMMA.16816.F32.BF16 R4, R12, R6, R16 ;  /* 0x000000060c04723c */ /* 0x008fe60000041810 */
[----:B------:R-:W3:-:S15]  /*5a450*/  LDL.LU.64 R18, [R1+0x1f90] ;  /* 0x001f900001127983 */ /* 0x000ede0000300a00 */
[----:B------:R-:W-:-:S05]  /*5a460*/  NOP ;  /* 0x0000000000007918 */ /* 0x000fca0000000000 */
[----:B------:R-:W-:Y:S04]  /*5a470*/  STL.64 [R1+0x860], R4 ;  /* 0x0008600401007387 */ /* 0x000fe80000100a00 */
[----:B------:R0:W-:Y:S04]  /*5a480*/  STL.64 [R1+0x868], R6 ;  /* 0x0008680601007387 */ /* 0x0001e80000100a00 */
[----:B0-----:R-:W3:Y:S04]  /*5a490*/  LDL.LU.64 R6, [R1+0x1f88] ;  /* 0x001f880001067983 */ /* 0x001ee80000300a00 */
[----:B------:R-:W3:Y:S02]  /*5a4a0*/  LDL.LU.64 R4, [R1+0x1f80] ;  /* 0x001f800001047983 */ /* 0x000ee40000300a00 */
[----:B---3--:R-:W-:-:S15]  /*5a4b0*/  HMMA.16816.F32.BF16 R4, R12, R18, R4 ;  /* 0x000000120c04723c */ /* 0x008fde0000041804 */
[----:B------:R-:W-:-:S08]  /*5a4c0*/  NOP ;  /* 0x0000000000007918 */ /* 0x000fd00000000000 */
[----:B------:R-:W-:Y:S04]  /*5a4d0*/  STL.64 [R1+0x850], R4 ;  /* 0x0008500401007387 */ /* 0x000fe80000100a00 */
[----:B------:R0:W-:Y:S04]  /*5a4e0*/  STL.64 [R1+0x858], R6 ;  /* 0x0008580601007387 */ /* 0x0001e80000100a00 */
[----:B0-----:R-:W3:Y:S01]  /*5a4f0*/  LDL.LU.64 R6, [R1+0x1f78] ;  /* 0x001f780001067983 */ /* 0x001ee20000300a00 */
[----:B------:R-:W-:-:S03]  /*5a500*/  IMAD.MOV.U32 R29, RZ, RZ, R19 ;  /* 0x000000ffff1d7224 */ /* 0x000fc600078e0013 */
[----:B------:R-:W4:Y:S04]  /*5a510*/  LDL.LU.64 R18, [R1+0x1f70] ;  /* 0x001f700001127983 */ /* 0x000f280000300a00 */
[----:B------:R-:W4:Y:S04]  /*5a520*/  LDL.LU.64 R16, [R1+0x1f68] ;  /* 0x001f680001107983 */ /* 0x000f280000300a00 */
[----:B------:R0:W-:Y:S01]  /*5a530*/  STL [R1+0x1de4], R29 ;  /* 0x001de41d01007387 */ /* 0x0001e20000100800 */
[C---:B---3--:R-:W-:Y:S03]  /*5a540*/  HMMA.16816.F32.BF16 R4, R12.reuse, R6, R8 ;  /* 0x000000060c04723c */ /* 0x048fe60000041808 */
[----:B------:R-:W2:Y:S03]  /*5a550*/  LDL.LU.64 R10, [R1+0x1f60] ;  /* 0x001f6000010a7983 */ /* 0x000ea60000300a00 */
[----:B----4-:R-:W-:Y:S06]  /*5a560*/  HMMA.16816.F32.BF16 R16, R12, R26, R16 ;  /* 0x0000001a0c10723c */ /* 0x010fec0000041810 */
[----:B0-----:R-:W-:-:S11]  /*5a570*/  IMAD.MOV.U32 R29, RZ, RZ, R27 ;  /* 0x000000ffff1d7224 */ /* 0x001fd600078e001b */
[----:B------:R-:W-:Y:S04]  /*5a580*/  STL.64 [R1+0x820], R4 ;  /* 0x0008200401007387 */ /* 0x000fe80000100a00 */
[----:B------:R0:W-:Y:S04]  /*5a590*/  STL.64 [R1+0x828], R6 ;  /* 0x0008280601007387 */ /* 0x0001e80000100a00 */
[----:B0-----:R-:W3:Y:S04]  /*5a5a0*/  LDL.64 R6, [R1+0x58] ;  /* 0x0000580001067983 */ /* 0x001ee80000100a00 */
[----:B------:R0:W-:Y:S04]  /*5a5b0*/  STL.64 [R1+0x810], R16 ;  /* 0x0008101001007387 */ /* 0x0001e80000100a00 */
[----:B------:R1:W-:Y:S04]  /*5a5c0*/  STL.64 [R1+0x818], R18 ;  /* 0x0008181201007387 */ /* 0x0003e80000100a00 */
[----:B0-----:R-:W4:Y:S04]  /*5a5d0*/  LDL.LU.64 R16, [R1+0x1f58] ;  /* 0x001f580001107983 */ /* 0x001f280000300a00 */
[----:B------:R-:W4:Y:S04]  /*5a5e0*/  LDL.LU R24, [R1+0x430] ;  /* 0x0004300001187983 */ /* 0x000f280000300800 */
[----:B------:R-:W4:Y:S04]  /*5a5f0*/  LDL.LU R25, [R1+0x434] ;  /* 0x0004340001197983 */ /* 0x000f280000300800 */
[----:B------:R-:W4:Y:S04]  /*5a600*/  LDL.LU R26, [R1+0x438] ;  /* 0x00043800011a7983 */ /* 0x000f280000300800 */
[----:B------:R-:W4:Y:S04]  /*5a610*/  LDL.LU R27, [R1+0x43c] ;  /* 0x00043c00011b7983 */ /* 0x000f280000300800 */
[----:B-1----:R-:W4:Y:S04]  /*5a620*/  LDL.LU.64 R18, [R1+0x48] ;  /* 0x0000480001127983 */ /* 0x002f280000300a00 */
[----:B------:R-:W-:Y:S01]  /*5a630*/  STL [R1+0x1de8], R29 ;  /* 0x001de81d01007387 */ /* 0x000fe20000100800 */
[----:B--2---:R-:W-:Y:S03]  /*5a640*/  HMMA.16816.F32.BF16 R8, R12, R10, R20 ;  /* 0x0000000a0c08723c */ /* 0x004fe60000041814 */
[----:B------:R-:W2:Y:S04]  /*5a650*/  LDL.LU.64 R22, [R1+0x1f50] ;  /* 0x001f500001167983 */ /* 0x000ea80000300a00 */
[----:B------:R-:W2:-:S15]  /*5a660*/  LDL.LU.64 R20, [R1+0x1f48] ;  /* 0x001f480001147983 */ /* 0x000e9e0000300a00 */
[----:B------:R-:W-:-:S01]  /*5a670*/  NOP ;  /* 0x0000000000007918 */ /* 0x000fc20000000000 */
[----:B------:R-:W-:Y:S04]  /*5a680*/  STL.64 [R1+0x800], R8 ;  /* 0x0008000801007387 */ /* 0x000fe80000100a00 */
[----:B------:R0:W-:Y:S04]  /*5a690*/  STL.64 [R1+0x808], R10 ;  /* 0x0008080a01007387 */ /* 0x0001e80000100a00 */
[----:B0-----:R-:W2:Y:S02]  /*5a6a0*/  LDL.LU.64 R10, [R1+0x1f40] ;  /* 0x001f4000010a7983 */ /* 0x001ea40000300a00 */
[----:B--2---:R-:W-:Y:S06]  /*5a6b0*/  HMMA.16816.F32.BF16 R20, R12, R10, R20 ;  /* 0x0000000a0c14723c */ /* 0x004fec0000041814 */
[----:B------:R-:W-:-:S15]  /*5a6c0*/  IMAD.MOV.U32 R29, RZ, RZ, R11 ;  /* 0x000000ffff1d7224 */ /* 0x000fde00078e000b */
[----:B------:R-:W-:-:S02]  /*5a6d0*/  NOP ;  /* 0x0000000000007918 */ /* 0x000fc40000000000 */
[----:B------:R-:W-:Y:S04]  /*5a6e0*/  STL.64 [R1+0x7f0], R20 ;  /* 0x0007f01401007387 */ /* 0x000fe80000100a00 */
[----:B------:R0:W-:Y:S04]  /*5a6f0*/  STL.64 [R1+0x7f8], R22 ;  /* 0x0007f81601007387 */ /* 0x0001e80000100a00 */
[----:B0-----:R-:W2:Y:S04]  /*5a700*/  LDL.LU.64 R22, [R1+0x1f38] ;  /* 0x001f380001167983 */ /* 0x001ea80000300a00 */
[----:B------:R-:W2:Y:S04]  /*5a710*/  LDL.LU.64 R20, [R1+0x1f30] ;  /* 0x001f300001147983 */ /* 0x000ea80000300a00 */
[----:B------:R-:W2:Y:S04]  /*5a720*/  LDL.LU.64 R10, [R1+0x1f28] ;  /* 0x001f2800010a7983 */ /* 0x000ea80000300a00 */
        /* <DEDUP_REMOVED lines=18> */
[----:B------:R-:W2:-:S15]  /*5a850*/  LDL.LU.64 R22, [R1+0x1ef0] ;  /* 0x001ef00001167983 */ /* 0x000e9e0000300a00 */
[----:B------:R-:W-:-:S05]  /*5a860*/  NOP ;  /* 0x0000000000007918 */ /* 0x000fca0000000000 */
[----:B------:R-:W-:Y:S04]  /*5a870*/  STL.64 [R1+0x7a0], R8 ;  /* 0x0007a00801007387 */ /* 0x000fe80000100a00 */
[----:B------:R0:W-:Y:S04]  /*5a880*/  STL.64 [R1+0x7a8], R10 ;  /* 0x0007a80a01007387 */ /* 0x0001e80000100a00 */
[----:B0-----:R-:W3:Y:S04]  /*5a890*/  LDL.LU.64 R10, [R1+0x1ee8] ;  /* 0x001ee800010a7983 */ /* 0x001ee80000300a00 */
[----:B------:R-:W3:Y:S01]  /*5a8a0*/  LDL.LU.64 R8, [R1+0x1ee0] ;  /* 0x001ee00001087983 */ /* 0x000ee20000300a00 */
[----:B--2---:R-:W-:-:S02]  /*5a8b0*/  IMAD.MOV.U32 R28, RZ, RZ, R22 ;  /* 0x000000ffff1c7224 */ /* 0x004fc400078e0016 */
[----:B------:R-:W-:Y:S01]  /*5a8c0*/  IMAD.MOV.U32 R3, RZ, RZ, R23 ;  /* 0x000000ffff037224 */ /* 0x000fe200078e0017 */
[----:B---3--:R-:W-:-:S15]  /*5a8d0*/  HMMA.16816.F32.BF16 R8, R12, R22, R8 ;  /* 0x000000160c08723c */ /* 0x008fde0000041808 */
[----:B------:R-:W-:-:S08]  /*5a8e0*/  NOP ;  /* 0x0000000000007918 */ /* 0x000fd00000000000 */
[----:B------:R-:W-:Y:S04]  /*5a8f0*/  STL.64 [R1+0x790], R8 ;  /* 0x0007900801007387 */ /* 0x000fe80000100a00 */
[----:B------:R0:W-:Y:S04]  /*5a900*/  STL.64 [R1+0x798], R10 ;  /* 0x0007980a01007387 */ /* 0x0001e80000100a00 */
[----:B0-----:R-:W2:Y:S04]  /*5a910*/  LDL.LU.64 R10, [R1+0x1ed8] ;  /* 0x001ed800010a7983 */ /* 0x001ea80000300a00 */
[----:B------:R-:W3:Y:S04]  /*5a920*/  LDL.LU.64 R8, [R1+0x1ed0] ;  /* 0x001ed00001087983 */ /* 0x000ee80000300a00 */
[----:B------:R-:W4:Y:S04]  /*5a930*/  LDL.LU R20, [R1+0x380] ;  /* 0x0003800001147983 */ /* 0x000f280000300800 */
[----:B------:R-:W4:Y:S04]  /*5a940*/  LDL.LU R21, [R1+0x384] ;  /* 0x0003840001157983 */ /* 0x000f280000300800 */
[----:B------:R-:W2:Y:S04]  /*5a950*/  LDL.LU R22, [R1+0x388] ;  /* 0x0003880001167983 */ /* 0x000ea80000300800 */
[----:B------:R-:W2:Y:S04]  /*5a960*/  LDL.LU R23, [R1+0x38c] ;  /* 0x00038c0001177983 */ /* 0x000ea80000300800 */
[----:B--2---:R0:W-:Y:S04]  /*5a970*/  STL.64 [R1+0x1e18], R22 ;  /* 0x001e181601007387 */ /* 0x0041e80000100a00 */
[----:B----4-:R1:W-:Y:S01]  /*5a980*/  STL.64 [R1+0x1e10], R20 ;  /* 0x001e101401007387 */ /* 0x0103e20000100a00 */
[----:B0-----:R-:W-:-:S02]  /*5a990*/  IMAD.MOV.U32 R22, RZ, RZ, R11 ;  /* 0x000000ffff167224 */ /* 0x001fc400078e000b */
[----:B------:R-:W-:-:S05]  /*5a9a0*/  IMAD.MOV.U32 R23, RZ, RZ, R10 ;  /* 0x000000ffff177224 */ /* 0x000fca00078e000a */
[----:B------:R0:W-:Y:S04]  /*5a9b0*/  STL.64 [R1+0x1e28], R22 ;  /* 0x001e281601007387 */ /* 0x0001e80000100a00 */
[----:B-1----:R-:W2:Y:S04]  /*5a9c0*/  LDL.LU R20, [R1+0x440] ;  /* 0x0004400001147983 */ /* 0x002ea80000300800 */
[----:B------:R-:W2:Y:S04]  /*5a9d0*/  LDL.LU R21, [R1+0x444] ;  /* 0x0004440001157983 */ /* 0x000ea80000300800 */
[----:B0-----:R-:W2:Y:S04]  /*5a9e0*/  LDL.LU R22, [R1+0x448] ;  /* 0x0004480001167983 */ /* 0x001ea80000300800 */
[----:B------:R-:W2:Y:S01]  /*5a9f0*/  LDL.LU R23, [R1+0x44c] ;  /* 0x00044c0001177983 */ /* 0x000ea20000300800 */
[----:B------:R-:W-:-:S03]  /*5aa00*/  IMAD.MOV.U32 R29, RZ, RZ, R7 ;  /* 0x000000ffff1d7224 */ /* 0x000fc600078e0007 */
[----:B------:R-:W-:Y:S04]  /*5aa10*/  STL [R1+0x1df8], R3 ;  /* 0x001df80301007387 */ /* 0x000fe80000100800 */
[----:B------:R-:W-:Y:S01]  /*5aa20*/  STL [R1+0x1df4], R28 ;  /* 0x001df41c01007387 */ /* 0x000fe20000100800 */
[C---:B--2---:R-:W-:Y:S06]  /*5aa30*/  HMMA.16816.F32.BF16 R20, R12.reuse, R6, R20 ;  /* 0x000000060c14723c */ /* 0x044fec0000041814 */
[----:B------:R-:W-:-:S15]  /*5aa40*/  HMMA.16816.F32.BF16 R4, R12, R18, R24 ;  /* 0x000000120c04723c */ /* 0x000fde0000041818 */
[----:B------:R-:W-:-:S02]  /*5aa50*/  NOP ;  /* 0x0000000000007918 */ /* 0x000fc40000000000 */
[----:B------:R-:W-:Y:S04]  /*5aa60*/  STL.64 [R1+0x760], R20 ;  /* 0x0007601401007387 */ /* 0x000fe80000100a00 */
[----:B------:R0:W-:Y:S02]  /*5aa70*/  STL.64 [R1+0x768], R22 ;  /* 0x0007681601007387 */ /* 0x0001e40000100a00 */
[----:B0-----:R-:W-:Y:S02]  /*5aa80*/  IMAD.MOV.U32 R22, RZ, RZ, R17 ;  /* 0x000000ffff167224 */ /* 0x001fe400078e0011 */
[----:B------:R-:W-:-:S05]  /*5aa90*/  IMAD.MOV.U32 R23, RZ, RZ, R16 ;  /* 0x000000ffff177224 */ /* 0x000fca00078e0010 */
[----:B------:R3:W-:Y:S04]  /*5aaa0*/  STL.64 [R1+0x1e40], R22 ;  /* 0x001e401601007387 */ /* 0x0007e80000100a00 */
[----:B------:R-:W-:Y:S04]  /*5aab0*/  STL [R1+0x1dfc], R29 ;  /* 0x001dfc1d01007387 */ /* 0x000fe80000100800 */
[----:B------:R0:W-:Y:S04]  /*5aac0*/  STL.64 [R1+0x750], R4 ;  /* 0x0007500401007387 */ /* 0x0001e80000100a00 */
[----:B------:R1:W-:Y:S01]  /*5aad0*/  STL.64 [R1+0x758], R6 ;  /* 0x0007580601007387 */ /* 0x0003e20000100a00 */
[----:B---3--:R-:W-:-:S02]  /*5aae0*/  IMAD.MOV.U32 R22, RZ, RZ, R9 ;  /* 0x000000ffff167224 */ /* 0x008fc400078e0009 */
[----:B------:R-:W-:Y:S02]  /*5aaf0*/  IMAD.MOV.U32 R23, RZ, RZ, R8 ;  /* 0x000000ffff177224 */ /* 0x000fe400078e0008 */
[----:B------:R-:W2:Y:S04]  /*5ab00*/  LDL.LU R8, [R1+0x420] ;  /* 0x0004200001087983 */ /* 0x000ea80000300800 */
[----:B------:R-:W2:Y:S04]  /*5ab10*/  LDL.LU R9, [R1+0x424] ;  /* 0x0004240001097983 */ /* 0x000ea80000300800 */
[----:B------:R-:W2:Y:S04]  /*5ab20*/  LDL.LU R10, [R1+0x428] ;  /* 0x00042800010a7983 */ /* 0x000ea80000300800 */
[----:B------:R-:W2:Y:S04]  /*5ab30*/  LDL.LU R11, [R1+0x42c] ;  /* 0x00042c00010b7983 */ /* 0x000ea80000300800 */
[----:B------:R-:W-:Y:S04]  /*5ab40*/  STL.64 [R1+0x1e80], R22 ;  /* 0x001e801601007387 */ /* 0x000fe80000100a00 */
[----:B0-----:R-:W3:Y:S04]  /*5ab50*/  LDL.LU R4, [R1+0x3e0] ;  /* 0x0003e00001047983 */ /* 0x001ee80000300800 */
[----:B------:R-:W3:Y:S04]  /*5ab60*/  LDL.LU R5, [R1+0x3e4] ;  /* 0x0003e40001057983 */ /* 0x000ee80000300800 */
[----:B-1----:R-:W4:Y:S04]  /*5ab70*/  LDL.LU R6, [R1+0x3e8] ;  /* 0x0003e80001067983 */ /* 0x002f280000300800 */
[----:B------:R-:W4:Y:S04]  /*5ab80*/  LDL.LU R7, [R1+0x3ec] ;  /* 0x0003ec0001077983 */ /* 0x000f280000300800 */
[----:B----4-:R-:W-:Y:S04]  /*5ab90*/  STL.64 [R1+0x1e98], R6 ;  /* 0x001e980601007387 */ /* 0x010fe80000100a00 */
[----:B---3--:R0:W-:Y:S04]  /*5aba0*/  STL.64 [R1+0x1e90], R4 ;  /* 0x001e900401007387 */ /* 0x0081e80000100a00 */
[----:B0-----:R-:W3:Y:S04]  /*5abb0*/  LDL.LU R4, [R1+0x400] ;  /* 0x0004000001047983 */ /* 0x001ee80000300800 */
[----:B------:R-:W3:Y:S04]  /*5abc0*/  LDL.LU R5, [R1+0x404] ;  /* 0x0004040001057983 */ /* 0x000ee80000300800 */
[----:B------:R-:W4:Y:S04]  /*5abd0*/  LDL.LU R6, [R1+0x408] ;  /* 0x0004080001067983 */ /* 0x000f280000300800 */
[----:B------:R-:W4:Y:S04]  /*5abe0*/  LDL.LU R7, [R1+0x40c] ;  /* 0x00040c0001077983 */ /* 0x000f280000300800 */
[----:B----4-:R0:W-:Y:S04]  /*5abf0*/  STL.64 [R1+0x1ea8], R6 ;  /* 0x001ea80601007387 */ /* 0x0101e80000100a00 */
[----:B---3--:R-:W-:Y:S04]  /*5ac00*/  STL.64 [R1+0x1ea0], R4 ;  /* 0x001ea00401007387 */ /* 0x008fe80000100a00 */
[----:B0-----:R-:W3:Y:S04]  /*5ac10*/  LDL.LU.64 R6, [R1+0x28] ;  /* 0x0000280001067983 */ /* 0x001ee80000300a00 */
[----:B---3--:R0:W-:Y:S04]  /*5ac20*/  STL.64 [R1+0x1ec0], R6 ;  /* 0x001ec00601007387 */ /* 0x0081e80000100a00 */
[----:B0-----:R-:W2:Y:S04]  /*5ac30*/  LDL.LU.64 R6, [R1+0x38] ;  /* 0x0000380001067983 */ /* 0x001ea80000300a00 */
[----:B------:R-:W3:Y:S04]  /*5ac40*/  LDL.LU R20, [R1+0x3f0] ;  /* 0x0003f00001147983 */ /* 0x000ee80000300800 */
[----:B------:R-:W3:Y:S04]  /*5ac50*/  LDL.LU R21, [R1+0x3f4] ;  /* 0x0003f40001157983 */ /* 0x000ee80000300800 */
[----:B------:R-:W4:Y:S04]  /*5ac60*/  LDL.LU R22, [R1+0x3f8] ;  /* 0x0003f80001167983 */ /* 0x000f280000300800 */
[----:B------:R-:W4:Y:S01]  /*5ac70*/  LDL.LU R23, [R1+0x3fc] ;  /* 0x0003fc0001177983 */ /* 0x000f220000300800 */
[----:B------:R-:W-:-:S02]  /*5ac80*/  IMAD.MOV.U32 R3, RZ, RZ, R18 ;  /* 0x000000ffff037224 */ /* 0x000fc400078e0012 */
[----:B------:R-:W-:Y:S01]  /*5ac90*/  IMAD.MOV.U32 R28, RZ, RZ, R19 ;  /* 0x000000ffff1c7224 */ /* 0x000fe200078e0013 */
[----:B--2---:R-:W-:Y:S01]  /*5aca0*/  HMMA.16816.F32.BF16 R8, R12, R6, R8 ;  /* 0x000000060c08723c */ /* 0x004fe20000041808 */
[----:B----4-:R-:W-:Y:S04]  /*5acb0*/  STL.64 [R1+0x1eb8], R22 ;  /* 0x001eb81601007387 */ /* 0x010fe80000100a00 */
[----:B---3--:R0:W-:Y:S04]  /*5acc0*/  STL.64 [R1+0x1eb0], R20 ;  /* 0x001eb01401007387 */ /* 0x0081e80000100a00 */
[----:B0-----:R-:W2:Y:S04]  /*5acd0*/  LDL.LU R20, [R1+0x410] ;  /* 0x0004100001147983 */ /* 0x001ea80000300800 */
[----:B------:R-:W2:Y:S04]  /*5ace0*/  LDL.LU R21, [R1+0x414] ;  /* 0x0004140001157983 */ /* 0x000ea80000300800 */
[----:B------:R-:W2:Y:S04]  /*5acf0*/  LDL.LU R22, [R1+0x418] ;  /* 0x0004180001167983 */ /* 0x000ea80000300800 */
[----:B------:R-:W2:Y:S04]  /*5ad00*/  LDL.LU R23, [R1+0x41c] ;  /* 0x00041c0001177983 */ /* 0x000ea80000300800 */
[----:B------:R-:W3:Y:S04]  /*5ad10*/  LDL.LU.64 R26, [R1+0x8] ;  /* 0x00000800011a7983 */ /* 0x000ee80000300a00 */
[----:B------:R-:W4:Y:S04]  /*5ad20*/  LDL.LU R16, [R1+0x3c0] ;  /* 0x0003c00001107983 */ /* 0x000f280000300800 */
[----:B------:R-:W4:Y:S04]  /*5ad30*/  LDL.LU R17, [R1+0x3c4] ;  /* 0x0003c40001117983 */ /* 0x000f280000300800 */
[----:B------:R-:W4:Y:S04]  /*5ad40*/  LDL.LU R18, [R1+0x3c8] ;  /* 0x0003c80001127983 */ /* 0x000f280000300800 */
[----:B------:R-:W4:Y:S04]  /*5ad50*/  LDL.LU R19, [R1+0x3cc] ;  /* 0x0003cc0001137983 */ /* 0x000f280000300800 */
[----:B------:R-:W-:Y:S04]  /*5ad60*/  STL [R1+0x1e00], R3 ;  /* 0x001e000301007387 */ /* 0x000fe80000100800 */
[----:B------:R0:W-:Y:S04]  /*5ad70*/  STL.64 [R1+0x740], R8 ;  /* 0x0007400801007387 */ /* 0x0001e80000100a00 */
[----:B------:R1:W-:Y:S01]  /*5ad80*/  STL.64 [R1+0x748], R10 ;  /* 0x0007480a01007387 */ /* 0x0003e20000100a00 */
[----:B0-----:R-:W-:-:S03]  /*5ad90*/  IMAD.MOV.U32 R9, RZ, RZ, R6 ;  /* 0x000000ffff097224 */ /* 0x001fc600078e0006 */
[----:B-1----:R-:W3:Y:S01]  /*5ada0*/  LDL.LU.64 R10, [R1+0x1ec8] ;  /* 0x001ec800010a7983 */ /* 0x002ee20000300a00 */
[----:B------:R-:W-:-:S03]  /*5adb0*/  IMAD.MOV.U32 R8, RZ, RZ, R7 ;  /* 0x000000ffff087224 */ /* 0x000fc600078e0007 */
[----:B------:R-:W2:Y:S02]  /*5adc0*/  LDL.LU.64 R6, [R1+0x1ec0] ;  /* 0x001ec00001067983 */ /* 0x000ea40000300a00 */
        /* <DEDUP_REMOVED lines=8> */
[----:B------:R-:W3:Y:S02]  /*5ae50*/  LDL.LU.64 R4, [R1+0x1ea0] ;  /* 0x001ea00001047983 */ /* 0x000ee40000300a00 */
[----:B---3--:R-:W-:-:S15]  /*5ae60*/  HMMA.16816.F32.BF16 R4, R12, R10, R4 ;  /* 0x0000000a0c04723c */ /* 0x008fde0000041804 */
[----:B------:R-:W-:-:S08]  /*5ae70*/  NOP ;  /* 0x0000000000007918 */ /* 0x000fd00000000000 */
[----:B------:R-:W-:Y:S04]  /*5ae80*/  STL.64 [R1+0x700], R4 ;  /* 0x0007000401007387 */ /* 0x000fe80000100a00 */
[----:B------:R0:W-:Y:S04]  /*5ae90*/  STL.64 [R1+0x708], R6 ;  /* 0x0007080601007387 */ /* 0x0001e80000100a00 */
[----:B0-----:R-:W3:Y:S04]  /*5aea0*/  LDL.LU.64 R6, [R1+0x1e98] ;  /* 0x001e980001067983 */ /* 0x001ee80000300a00 */
[----:B------:R-:W3:Y:S04]  /*5aeb0*/  LDL.LU.64 R4, [R1+0x1e90] ;  /* 0x001e900001047983 */ /* 0x000ee80000300a00 */
[----:B------:R-:W-:Y:S04]  /*5aec0*/  STL.64 [R1+0x1bc0], R10 ;  /* 0x001bc00a01007387 */ /* 0x000fe80000100a00 */
[----:B------:R0:W-:Y:S04]  /*5aed0*/  STL.64 [R1+0x1e20], R8 ;  /* 0x001e200801007387 */ /* 0x0001e80000100a00 */
[----:B0-----:R-:W4:Y:S04]  /*5aee0*/  LDL.LU R8, [R1+0x390] ;  /* 0x0003900001087983 */ /* 0x001f280000300800 */
[----:B------:R-:W4:Y:S01]  /*5aef0*/  LDL.LU R9, [R1+0x394] ;  /* 0x0003940001097983 */ /* 0x000f220000300800 */
[----:B------:R-:W-:-:S02]  /*5af00*/  IMAD.MOV.U32 R10, RZ, RZ, R0 ;  /* 0x000000ffff0a7224 */ /* 0x000fc400078e0000 */
[----:B------:R-:W-:Y:S01]  /*5af10*/  IMAD.MOV.U32 R11, RZ, RZ, R2 ;  /* 0x000000ffff0b7224 */ /* 0x000fe200078e0002 */
[----:B------:R-:W3:Y:S04]  /*5af20*/  LDL.LU R0, [R1+0x1e8c] ;  /* 0x001e8c0001007983 */ /* 0x000ee80000300800 */
[----:B------:R-:W3:Y:S04]  /*5af30*/  LDL.LU R2, [R1+0x1e88] ;  /* 0x001e880001027983 */ /* 0x000ee80000300800 */
[----:B------:R-:W-:Y:S01]  /*5af40*/  STL.64 [R1+0x1e38], R10 ;  /* 0x001e380a01007387 */ /* 0x000fe20000100a00 */
[----:B--2---:R-:W-:Y:S03]  /*5af50*/  HMMA.16816.F32.BF16 R20, R12, R26, R20 ;  /* 0x0000001a0c14723c */ /* 0x004fe60000041814 */
[----:B----4-:R0:W-:Y:S04]  /*5af60*/  STL.64 [R1+0x1e30], R8 ;  /* 0x001e300801007387 */ /* 0x0101e80000100a00 */
        /* <DEDUP_REMOVED lines=8> */
[----:B------:R-:W-:Y:S01]  /*5aff0*/  STL.64 [R1+0x3d0], R20 ;  /* 0x0003d01401007387 */ /* 0x000fe20000100a00 */
[----:B---3--:R-:W-:-:S02]  /*5b000*/  IMAD.MOV.U32 R10, RZ, RZ, R2 ;  /* 0x000000ffff0a7224 */ /* 0x008fc400078e0002 */
[----:B------:R-:W-:Y:S01]  /*5b010*/  IMAD.MOV.U32 R11, RZ, RZ, R0 ;  /* 0x000000ffff0b7224 */ /* 0x000fe200078e0000 */
[----:B------:R0:W-:Y:S01]  /*5b020*/  STL.64 [R1+0x3d8], R22 ;  /* 0x0003d81601007387 */ /* 0x0001e20000100a00 */
[----:B------:R-:W-:Y:S02]  /*5b030*/  IMAD.MOV.U32 R2, RZ, RZ, R26 ;  /* 0x000000ffff027224 */ /* 0x000fe400078e001a */
[----:B------:R-:W-:Y:S01]  /*5b040*/  IMAD.MOV.U32 R0, RZ, RZ, R27 ;  /* 0x000000ffff007224 */ /* 0x000fe200078e001b */
[----:B0-----:R-:W2:Y:S04]  /*5b050*/  LDL.LU.64 R22, [R1+0x1e80] ;  /* 0x001e800001167983 */ /* 0x001ea80000300a00 */
[----:B------:R-:W3:Y:S04]  /*5b060*/  LDL.LU.64 R26, [R1+0x1e78] ;  /* 0x001e7800011a7983 */ /* 0x000ee80000300a00 */
[----:B------:R-:W4:Y:S01]  /*5b070*/  LDL.LU.64 R24, [R1+0x1e70] ;  /* 0x001e700001187983 */ /* 0x000f220000300a00 */
[----:B---3--:R-:W-:-:S15]  /*5b080*/  HMMA.16816.F32.BF16 R4, R12, R26, R4 ;  /* 0x0000001a0c04723c */ /* 0x008fde0000041804 */
[----:B------:R-:W-:-:S08]  /*5b090*/  NOP ;  /* 0x0000000000007918 */ /* 0x000fd00000000000 */
[----:B------:R-:W-:Y:S04]  /*5b0a0*/  STL.64 [R1+0x6f0], R4 ;  /* 0x0006f00401007387 */ /* 0x000fe80000100a00 */
[----:B------:R0:W-:Y:S04]  /*5b0b0*/  STL.64 [R1+0x6f8], R6 ;  /* 0x0006f80601007387 */ /* 0x0001e80000100a00 */
[----:B0-----:R-:W3:Y:S02]  /*5b0c0*/  LDL.LU.64 R6, [R1+0x1e68] ;  /* 0x001e680001067983 */ /* 0x001ee40000300a00 */
[----:B---3--:R-:W-:Y:S02]  /*5b0d0*/  HMMA.16816.F32.BF16 R12, R12, R6, R16 ;  /* 0x000000060c0c723c */ /* 0x008fe40000041810 */
[----:B------:R-:W2:Y:S04]  /*5b0e0*/  LDL.LU.64 R18, [R1+0x1e60] ;  /* 0x001e600001127983 */ /* 0x000ea80000300a00 */
[----:B------:R-:W2:-:S15]  /*5b0f0*/  LDL.LU.64 R16, [R1+0x1e58] ;  /* 0x001e580001107983 */ /* 0x000e9e0000300a00 */
[----:B------:R-:W-:-:S02]  /*5b100*/  NOP ;  /* 0x0000000000007918 */ /* 0x000fc40000000000 */
[----:B------:R0:W-:Y:S04]  /*5b110*/  STL.64 [R1+0x6d0], R12 ;  /* 0x0006d00c01007387 */ /* 0x0001e80000100a00 */
[----:B------:R1:W-:Y:S04]  /*5b120*/  STL.64 [R1+0x6d8], R14 ;  /* 0x0006d80e01007387 */ /* 0x0003e80000100a00 */
[----:B0-----:R-:W3:Y:S04]  /*5b130*/  LDL.LU R12, [R1+0x370] ;  /* 0x00037000010c7983 */ /* 0x001ee80000300800 */
[----:B------:R-:W3:Y:S04]  /*5b140*/  LDL.LU R13, [R1+0x374] ;  /* 0x00037400010d7983 */ /* 0x000ee80000300800 */
[----:B-1----:R-:W3:Y:S04]  /*5b150*/  LDL.LU R14, [R1+0x378] ;  /* 0x00037800010e7983 */ /* 0x002ee80000300800 */
[----:B------:R-:W3:Y:S04]  /*5b160*/  LDL.LU R15, [R1+0x37c] ;  /* 0x00037c00010f7983 */ /* 0x000ee80000300800 */
[----:B------:R-:W-:Y:S01]  /*5b170*/  STL.64 [R1+0x1bb8], R6 ;  /* 0x001bb80601007387 */ /* 0x000fe20000100a00 */
        /* <DEDUP_REMOVED lines=19> */
[----:B0-----:R-:W3:Y:S04]  /*5b2b0*/  LDL.LU.64 R22, [R1+0x1e18] ;  /* 0x001e180001167983 */ /* 0x001ee80000300a00 */
[----:B------:R-:W3:Y:S01]  /*5b2c0*/  LDL.LU.64 R20, [R1+0x1e10] ;  /* 0x001e100001147983 */ /* 0x000ee20000300a00 */
[----:B----4-:R-:W-:-:S02]  /*5b2d0*/  IMAD.MOV.U32 R6, RZ, RZ, R25 ;  /* 0x000000ffff067224 */ /* 0x010fc400078e0019 */
[----:B------:R-:W-:-:S07]  /*5b2e0*/  IMAD.MOV.U32 R7, RZ, RZ, R24 ;  /* 0x000000ffff077224 */ /* 0x000fce00078e0018 */
[----:B---3--:R-:W-:Y:S01]  /*5b2f0*/  HMMA.16816.F32.BF16 R4, R16, R6, R20 ;  /* 0x000000061004723c */ /* 0x008fe20000041814 */
[----:B------:R-:W3:-:S15]  /*5b300*/  LDL.LU.64 R22, [R1+0x1e08] ;  /* 0x001e080001167983 */ /* 0x000ede0000300a00 */
[----:B------:R-:W-:-:S07]  /*5b310*/  NOP ;  /* 0x0000000000007918 */ /* 0x000fce0000000000 */
[----:B------:R-:W-:Y:S04]  /*5b320*/  STL.64 [R1+0x8d0], R4 ;  /* 0x0008d00401007387 */ /* 0x000fe80000100a00 */
[----:B------:R3:W-:Y:S02]  /*5b330*/  STL.64 [R1+0x8d8], R6 ;  /* 0x0008d80601007387 */ /* 0x0007e40000100a00 */
[----:B---3--:R-:W-:-:S15]  /*5b340*/  HMMA.16816.F32.BF16 R4, R16, R22, R12 ;  /* 0x000000161004723c */ /* 0x008fde000004180c */
[----:B------:R-:W-:-:S08]  /*5b350*/  NOP ;  /* 0x0000000000007918 */ /* 0x000fd00000000000 */
[----:B------:R0:W-:Y:S04]  /*5b360*/  STL.64 [R1+0x8a0], R4 ;  /* 0x0008a00401007387 */ /* 0x0001e80000100a00 */
[----:B------:R1:W-:Y:S04]  /*5b370*/  STL.64 [R1+0x8a8], R6 ;  /* 0x0008a80601007387 */ /* 0x0003e80000100a00 */
[----:B------:R-:W3:Y:S04]  /*5b380*/  LDL.LU R20, [R1+0x1e0] ;  /* 0x0001e00001147983 */ /* 0x000ee80000300800 */
[----:B------:R-:W3:Y:S04]  /*5b390*/  LDL.LU R21, [R1+0x1e4] ;  /* 0x0001e40001157983 */ /* 0x000ee80000300800 */
[----:B------:R-:W4:Y:S04]  /*5b3a0*/  LDL.LU R22, [R1+0x1e8] ;  /* 0x0001e80001167983 */ /* 0x000f280000300800 */
[----:B------:R-:W4:Y:S01]  /*5b3b0*/  LDL.LU R23, [R1+0x1ec] ;  /* 0x0001ec0001177983 */ /* 0x000f220000300800 */
[----:B------:R-:W-:-:S02]  /*5b3c0*/  IMAD.MOV.U32 R24, RZ, RZ, R4 ;  /* 0x000000ffff187224 */ /* 0x000fc400078e0004 */
[----:B------:R-:W-:Y:S01]  /*5b3d0*/  IMAD.MOV.U32 R25, RZ, RZ, R5 ;  /* 0x000000ffff197224 */ /* 0x000fe200078e0005 */
[----:B----4-:R-:W-:Y:S04]  /*5b3e0*/  STL.64 [R1+0x1bd0], R22 ;  /* 0x001bd01601007387 */ /* 0x010fe80000100a00 */
[----:B---3--:R-:W-:Y:S04]  /*5b3f0*/  STL.64 [R1+0x1bc8], R20 ;  /* 0x001bc81401007387 */ /* 0x008fe80000100a00 */
[----:B0-----:R-:W3:Y:S04]  /*5b400*/  LDL.LU R4, [R1+0x1f0] ;  /* 0x0001f00001047983 */ /* 0x001ee80000300800 */
[----:B------:R-:W3:Y:S04]  /*5b410*/  LDL.LU R5, [R1+0x1f4] ;  /* 0x0001f40001057983 */ /* 0x000ee80000300800 */
[----:B-1----:R-:W4:Y:S04]  /*5b420*/  LDL.LU R6, [R1+0x1f8] ;  /* 0x0001f80001067983 */ /* 0x002f280000300800 */
[----:B------:R-:W4:Y:S01]  /*5b430*/  LDL.LU R7, [R1+0x1fc] ;  /* 0x0001fc0001077983 */ /* 0x000f220000300800 */
[----:B------:R-:W-:-:S02]  /*5b440*/  IMAD.MOV.U32 R10, RZ, RZ, R3 ;  /* 0x000000ffff0a7224 */ /* 0x000fc400078e0003 */
[----:B------:R-:W-:Y:S01]  /*5b450*/  IMAD.MOV.U32 R11, RZ, RZ, R29 ;  /* 0x000000ffff0b7224 */ /* 0x000fe200078e001d */
[----:B----4-:R2:W-:Y:S04]  /*5b460*/  STL.64 [R1+0x1be0], R6 ;  /* 0x001be00601007387 */ /* 0x0105e80000100a00 */
[----:B---3--:R-:W-:Y:S04]  /*5b470*/  STL.64 [R1+0x1bd8], R4 ;  /* 0x001bd80401007387 */ /* 0x008fe80000100a00 */
[----:B------:R-:W3:Y:S04]  /*5b480*/  LDL.LU R3, [R1+0x1e00] ;  /* 0x001e000001037983 */ /* 0x000ee80000300800 */
[----:B------:R-:W4:Y:S04]  /*5b490*/  LDL.LU R29, [R1+0x1dfc] ;  /* 0x001dfc00011d7983 */ /* 0x000f280000300800 */
[----:B------:R0:W-:Y:S01]  /*5b4a0*/  STL.64 [R1+0x1be8], R10 ;  /* 0x001be80a01007387 */ /* 0x0001e20000100a00 */
[----:B--2---:R-:W-:-:S02]  /*5b4b0*/  IMAD.MOV.U32 R6, RZ, RZ, R9 ;  /* 0x000000ffff067224 */ /* 0x004fc400078e0009 */
[----:B------:R-:W-:-:S05]  /*5b4c0*/  IMAD.MOV.U32 R7, RZ, RZ, R8 ;  /* 0x000000ffff077224 */ /* 0x000fca00078e0008 */
[----:B------:R1:W-:Y:S04]  /*5b4d0*/  STL.64 [R1+0x1bf0], R6 ;  /* 0x001bf00601007387 */ /* 0x0003e80000100a00 */
[----:B------:R-:W2:Y:S04]  /*5b4e0*/  LDL.LU R8, [R1+0x210] ;  /* 0x0002100001087983 */ /* 0x000ea80000300800 */
[----:B------:R-:W2:Y:S04]  /*5b4f0*/  LDL.LU R9, [R1+0x214] ;  /* 0x0002140001097983 */ /* 0x000ea80000300800 */
[----:B0-----:R-:W4:Y:S04]  /*5b500*/  LDL.LU R10, [R1+0x218] ;  /* 0x00021800010a7983 */ /* 0x001f280000300800 */
[----:B------:R-:W4:Y:S01]  /*5b510*/  LDL.LU R11, [R1+0x21c] ;  /* 0x00021c00010b7983 */ /* 0x000f220000300800 */
[----:B-1----:R-:W-:-:S02]  /*5b520*/  IMAD.MOV.U32 R7, RZ, RZ, R28 ;  /* 0x000000ffff077224 */ /* 0x002fc400078e001c */
[----:B---3--:R-:W-:Y:S01]  /*5b530*/  IMAD.MOV.U32 R6, RZ, RZ, R3 ;  /* 0x000000ffff067224 */ /* 0x008fe200078e0003 */
[----:B----4-:R-:W-:Y:S04]  /*5b540*/  STL.64 [R1+0x1c00], R10 ;  /* 0x001c000a01007387 */ /* 0x010fe80000100a00 */
[----:B--2---:R0:W-:Y:S04]  /*5b550*/  STL.64 [R1+0x1bf8], R8 ;  /* 0x001bf80801007387 */ /* 0x0041e80000100a00 */
[----:B------:R-:W2:Y:S04]  /*5b560*/  LDL.LU R3, [R1+0x1df8] ;  /* 0x001df80001037983 */ /* 0x000ea80000300800 */
[----:B------:R-:W3:Y:S04]  /*5b570*/  LDL.LU R28, [R1+0x1df4] ;  /* 0x001df400011c7983 */ /* 0x000ee80000300800 */
[----:B------:R1:W-:Y:S04]  /*5b580*/  STL.64 [R1+0x1c08], R6 ;  /* 0x001c080601007387 */ /* 0x0003e80000100a00 */
[----:B0-----:R-:W4:Y:S04]  /*5b590*/  LDL.LU R8, [R1+0x220] ;  /* 0x0002200001087983 */ /* 0x001f280000300800 */
[----:B------:R-:W4:Y:S04]  /*5b5a0*/  LDL.LU R9, [R1+0x224] ;  /* 0x0002240001097983 */ /* 0x000f280000300800 */
[----:B------:R-:W2:Y:S04]  /*5b5b0*/  LDL.LU R10, [R1+0x228] ;  /* 0x00022800010a7983 */ /* 0x000ea80000300800 */
[----:B------:R-:W2:Y:S01]  /*5b5c0*/  LDL.LU R11, [R1+0x22c] ;  /* 0x00022c00010b7983 */ /* 0x000ea20000300800 */
[----:B-1----:R-:W-:-:S03]  /*5b5d0*/  IMAD.MOV.U32 R7, RZ, RZ, R29 ;  /* 0x000000ffff077224 */ /* 0x002fc600078e001d */
[----:B--2---:R-:W-:Y:S04]  /*5b5e0*/  STL.64 [R1+0x1c18], R10 ;  /* 0x001c180a01007387 */ /* 0x004fe80000100a00 */
[----:B----4-:R-:W-:Y:S04]  /*5b5f0*/  STL.64 [R1+0x1c10], R8 ;  /* 0x001c100801007387 */ /* 0x010fe80000100a00 */
[----:B------:R-:W2:Y:S04]  /*5b600*/  LDL.LU R6, [R1+0x58] ;  /* 0x0000580001067983 */ /* 0x000ea80000300800 */
[----:B------:R-:W4:Y:S04]  /*5b610*/  LDL.LU R29, [R1+0x1df0] ;  /* 0x001df000011d7983 */ /* 0x000f280000300800 */
[----:B------:R-:W3:Y:S04]  /*5b620*/  LDL.LU R14, [R1+0x78] ;  /* 0x00007800010e7983 */ /* 0x000ee80000300800 */
[----:B------:R-:W3:Y:S04]  /*5b630*/  LDL.LU R15, [R1+0x7c] ;  /* 0x00007c00010f7983 */ /* 0x000ee80000300800 */
[----:B---3--:R-:W-:Y:S04]  /*5b640*/  STL.64 [R1+0x1c38], R14 ;  /* 0x001c380e01007387 */ /* 0x008fe80000100a00 */
[----:B--2---:R0:W-:Y:S04]  /*5b650*/  STL.64 [R1+0x1c20], R6 ;  /* 0x001c200601007387 */ /* 0x0041e80000100a00 */
[----:B------:R-:W2:Y:S04]  /*5b660*/  LDL.LU R4, [R1+0x240] ;  /* 0x0002400001047983 */ /* 0x000ea80000300800 */
[----:B------:R-:W2:Y:S04]  /*5b670*/  LDL.LU R5, [R1+0x244] ;  /* 0x0002440001057983 */ /* 0x000ea80000300800 */
[----:B0-----:R-:W3:Y:S04]  /*5b680*/  LDL.LU R6, [R1+0x248] ;  /* 0x0002480001067983 */ /* 0x001ee80000300800 */
[----:B------:R-:W3:Y:S04]  /*5b690*/  LDL.LU R7, [R1+0x24c] ;  /* 0x00024c0001077983 */ /* 0x000ee80000300800 */
[----:B------:R-:W2:Y:S01]  /*5b6a0*/  LDL.LU R14, [R1+0x88] ;  /* 0x00008800010e7983 */ /* 0x000ea20000300800 */
[----:B----4-:R-:W-:-:S03]  /*5b6b0*/  IMAD.MOV.U32 R15, RZ, RZ, R29 ;  /* 0x000000ffff0f7224 */ /* 0x010fc600078e001d */
[----:B------:R-:W4:Y:S04]  /*5b6c0*/  LDL.LU R29, [R1+0x1dec] ;  /* 0x001dec00011d7983 */ /* 0x000f280000300800 */
[----:B--2---:R-:W-:Y:S04]  /*5b6d0*/  STL.64 [R1+0x1c50], R14 ;  /* 0x001c500e01007387 */ /* 0x004fe80000100a00 */
[----:B---3--:R-:W-:Y:S04]  /*5b6e0*/  STL.64 [R1+0x1c30], R6 ;  /* 0x001c300601007387 */ /* 0x008fe80000100a00 */
[----:B------:R0:W-:Y:S04]  /*5b6f0*/  STL.64 [R1+0x1c28], R4 ;  /* 0x001c280401007387 */ /* 0x0001e80000100a00 */
[----:B0-----:R-:W2:Y:S04]  /*5b700*/  LDL.LU R4, [R1+0x250] ;  /* 0x0002500001047983 */ /* 0x001ea80000300800 */
[----:B------:R-:W2:Y:S04]  /*5b710*/  LDL.LU R5, [R1+0x254] ;  /* 0x0002540001057983 */ /* 0x000ea80000300800 */
[----:B------:R-:W3:Y:S04]  /*5b720*/  LDL.LU R6, [R1+0x258] ;  /* 0x0002580001067983 */ /* 0x000ee80000300800 */
[----:B------:R-:W3:Y:S04]  /*5b730*/  LDL.LU R7, [R1+0x25c] ;  /* 0x00025c0001077983 */ /* 0x000ee80000300800 */
[----:B------:R-:W4:Y:S04]  /*5b740*/  LDL.LU R14, [R1+0x98] ;  /* 0x00009800010e7983 */ /* 0x000f280000300800 */
[----:B------:R-:W4:Y:S04]  /*5b750*/  LDL.LU R15, [R1+0x9c] ;  /* 0x00009c00010f7983 */ /* 0x000f280000300800 */
[----:B----4-:R-:W-:Y:S04]  /*5b760*/  STL.64 [R1+0x1c68], R14 ;  /* 0x001c680e01007387 */ /* 0x010fe80000100a00 */
[----:B---3--:R-:W-:Y:S04]  /*5b770*/  STL.64 [R1+0x1c48], R6 ;  /* 0x001c480601007387 */ /* 0x008fe80000100a00 */
[----:B--2---:R0:W-:Y:S04]  /*5b780*/  STL.64 [R1+0x1c40], R4 ;  /* 0x001c400401007387 */ /* 0x0041e80000100a00 */
[----:B0-----:R-:W2:Y:S04]  /*5b790*/  LDL.LU R4, [R1+0x260] ;  /* 0x0002600001047983 */ /* 0x001ea80000300800 */
[----:B------:R-:W2:Y:S04]  /*5b7a0*/  LDL.LU R5, [R1+0x264] ;  /* 0x0002640001057983 */ /* 0x000ea80000300800 */
[----:B------:R-:W3:Y:S04]  /*5b7b0*/  LDL.LU R6, [R1+0x268] ;  /* 0x0002680001067983 */ /* 0x000ee80000300800 */
[----:B------:R-:W3:Y:S04]  /*5b7c0*/  LDL.LU R7, [R1+0x26c] ;  /* 0x00026c0001077983 */ /* 0x000ee80000300800 */
[----:B------:R-:W4:Y:S01]  /*5b7d0*/  LDL.LU R14, [R1+0xa8] ;  /* 0x0000a800010e7983 */ /* 0x000f220000300800 */
[----:B------:R-:W-:-:S03]  /*5b7e0*/  IMAD.MOV.U32 R15, RZ, RZ, R29 ;  /* 0x000000ffff0f7224 */ /* 0x000fc600078e001d */
[----:B------:R-:W2:Y:S04]  /*5b7f0*/  LDL.LU R29, [R1+0x1de8] ;  /* 0x001de800011d7983 */ /* 0x000ea80000300800 */
[----:B----4-:R0:W-:Y:S04]  /*5b800*/  STL.64 [R1+0x1c80], R14 ;  /* 0x001c800e01007387 */ /* 0x0101e80000100a00 */
[----:B0-----:R-:W4:Y:S04]  /*5b810*/  LDL.LU R14, [R1+0xb8] ;  /* 0x0000b800010e7983 */ /* 0x001f280000300800 */
        /* <DEDUP_REMOVED lines=11> */
[----:B----4-:R-:W-:Y:S04]  /*5b8d0*/  STL.64 [R1+0x1cb0], R14 ;  /* 0x001cb00e01007387 */ /* 0x010fe80000100a00 */
[----:B---3--:R-:W-:Y:S04]  /*5b8e0*/  STL.64 [R1+0x1c78], R6 ;  /* 0x001c780601007387 */ /* 0x008fe80000100a00 */
[----:B--2---:R0:W-:Y:S04]  /*5b8f0*/  STL.64 [R1+0x1c70], R4 ;  /* 0x001c700401007387 */ /* 0x0041e80000100a00 */
        /* <DEDUP_REMOVED lines=120> */
[----:B------:R-:W3:Y:S01]  /*5c080*/  LDL.LU R7, [R1+0x35c] ;  /* 0x00035c0001077983 */ /* 0x000ee20000300800 */
[----:B------:R-:W-:-:S03]  /*5c090*/  IMAD.MOV.U32 R15, RZ, RZ, R29 ;  /* 0x000000ffff0f7224 */ /* 0x000fc600078e001d */
[----:B---3--:R-:W-:Y:S04]  /*5c0a0*/  STL.64 [R1+0x1dc8], R6 ;  /* 0x001dc80601007387 */ /* 0x008fe80000100a00 */
[----:B--2---:R0:W-:Y:S04]  /*5c0b0*/  STL.64 [R1+0x1dc0], R4 ;  /* 0x001dc00401007387 */ /* 0x0041e80000100a00 */
[----:B0-----:R-:W4:Y:S04]  /*5c0c0*/  LDL.LU R4, [R1+0x360] ;  /* 0x0003600001047983 */ /* 0x001f280000300800 */
[----:B------:R-:W4:Y:S04]  /*5c0d0*/  LDL.LU R5, [R1+0x364] ;  /* 0x0003640001057983 */ /* 0x000f280000300800 */
[----:B------:R-:W4:Y:S04]  /*5c0e0*/  LDL.LU R6, [R1+0x368] ;  /* 0x0003680001067983 */ /* 0x000f280000300800 */
[----:B------:R-:W4:Y:S04]  /*5c0f0*/  LDL.LU R7, [R1+0x36c] ;  /* 0x00036c0001077983 */ /* 0x000f280000300800 */
[----:B------:R-:W2:Y:S04]  /*5c100*/  LDL.LU R8, [R1+0x230] ;  /* 0x0002300001087983 */ /* 0x000ea80000300800 */
[----:B------:R-:W2:Y:S04]  /*5c110*/  LDL.LU R9, [R1+0x234] ;  /* 0x0002340001097983 */ /* 0x000ea80000300800 */
[----:B------:R-:W2:Y:S04]  /*5c120*/  LDL.LU R10, [R1+0x238] ;  /* 0x00023800010a7983 */ /* 0x000ea80000300800 */
[----:B------:R-:W2:Y:S04]  /*5c130*/  LDL.LU R11, [R1+0x23c] ;  /* 0x00023c00010b7983 */ /* 0x000ea80000300800 */
[----:B------:R-:W3:Y:S04]  /*5c140*/  LDL.LU R20, [R1+0x200] ;  /* 0x0002000001147983 */ /* 0x000ee80000300800 */
[----:B------:R-:W3:Y:S04]  /*5c150*/  LDL.LU R21, [R1+0x204] ;  /* 0x0002040001157983 */ /* 0x000ee80000300800 */
[----:B------:R-:W3:Y:S04]  /*5c160*/  LDL.LU R22, [R1+0x208] ;  /* 0x0002080001167983 */ /* 0x000ee80000300800 */
[----:B------:R-:W3:Y:S04]  /*5c170*/  LDL.LU R23, [R1+0x20c] ;  /* 0x00020c0001177983 */ /* 0x000ee80000300800 */
[----:B------:R-:W-:Y:S04]  /*5c180*/  STL [R1+0x1b84], R24 ;  /* 0x001b841801007387 */ /* 0x000fe80000100800 */
        /* <DEDUP_REMOVED lines=8> */
[----:B----4-:R-:W-:Y:S02]  /*5c210*/  HMMA.16816.F32.BF16 R12, R16, R14, R4 ;  /* 0x0000000e100c723c */ /* 0x010fe40000041804 */
[----:B------:R-:W4:Y:S04]  /*5c220*/  LDL.LU.64 R6, [R1+0x1db0] ;  /* 0x001db00001067983 */ /* 0x000f280000300a00 */
[----:B------:R-:W4:-:S15]  /*5c230*/  LDL.LU.64 R4, [R1+0x1da8] ;  /* 0x001da80001047983 */ /* 0x000f1e0000300a00 */
[----:B------:R-:W-:-:S02]  /*5c240*/  NOP ;  /* 0x0000000000007918 */ /* 0x000fc40000000000 */
        /* <DEDUP_REMOVED lines=112> */
[----:B------:R0:W-:Y:S04]  /*5c950*/  STL.64 [R1+0x650], R12 ;  /* 0x0006500c01007387 */ /* 0x0001e80000100a00 */
[----:B------:R1:W-:Y:S01]  /*5c960*/  STL.64 [R1+0x658], R14 ;  /* 0x0006580e01007387 */ /* 0x0003e20000100a00 */
[----:B0-----:R-:W-:Y:S02]  /*5c970*/  IMAD.MOV.U32 R13, RZ, RZ, R15 ;  /* 0x000000ffff0d7224 */ /* 0x001fe400078e000f */
[----:B-1----:R-:W-:Y:S02]  /*5c980*/  IMAD.MOV.U32 R14, RZ, RZ, R28 ;  /* 0x000000ffff0e7224 */ /* 0x002fe400078e001c */
[----:B------:R-:W-:Y:S02]  /*5c990*/  IMAD.MOV.U32 R15, RZ, RZ, R3 ;  /* 0x000000ffff0f7224 */ /* 0x000fe400078e0003 */
[----:B------:R-:W0:Y:S01]  /*5c9a0*/  LDC R3, c[0x0][0x230] ;  /* 0x00008c00ff037b82 */ /* 0x000e220000000800 */
[----:B------:R4:W-:Y:S04]  /*5c9b0*/  STL [R1+0x1b88], R13 ;  /* 0x001b880d01007387 */ /* 0x0009e80000100800 */
[----:B----4-:R-:W-:Y:S01]  /*5c9c0*/  HMMA.16816.F32.BF16 R12, R16, R14, R4 ;  /* 0x0000000e100c723c */ /* 0x010fe20000041804 */
[----:B------:R-:W2:-:S15]  /*5c9d0*/  LDL.LU.64 R6, [R1+0x1c20] ;  /* 0x001c200001067983 */ /* 0x000e9e0000300a00 */
[----:B------:R-:W-:-:S07]  /*5c9e0*/  NOP ;  /* 0x0000000000007918 */ /* 0x000fce0000000000 */
[----:B------:R1:W-:Y:S04]  /*5c9f0*/  STL.64 [R1+0x640], R12 ;  /* 0x0006400c01007387 */ /* 0x0003e80000100a00 */
[----:B------:R-:W-:Y:S01]  /*5ca00*/  STL.64 [R1+0x648], R14 ;  /* 0x0006480e01007387 */ /* 0x000fe20000100a00 */
[----:B-1----:R-:W-:-:S05]  /*5ca10*/  IMAD.MOV.U32 R12, RZ, RZ, R15 ;  /* 0x000000ffff0c7224 */ /* 0x002fca00078e000f */
[----:B------:R-:W-:Y:S01]  /*5ca20*/  STL [R1+0x1b8c], R12 ;  /* 0x001b8c0c01007387 */ /* 0x000fe20000100800 */
[----:B--2---:R-:W-:Y:S03]  /*5ca30*/  HMMA.16816.F32.BF16 R4, R16, R6, R8 ;  /* 0x000000061004723c */ /* 0x004fe60000041808 */
[----:B------:R-:W2:Y:S04]  /*5ca40*/  LDL.LU.64 R10, [R1+0x1c18] ;  /* 0x001c1800010a7983 */ /* 0x000ea80000300a00 */
[----:B------:R-:W2:-:S15]  /*5ca50*/  LDL.LU.64 R8, [R1+0x1c10] ;  /* 0x001c100001087983 */ /* 0x000e9e0000300a00 */
[----:B------:R-:W-:-:S01]  /*5ca60*/  NOP ;  /* 0x0000000000007918 */ /* 0x000fc20000000000 */
[----:B------:R-:W-:Y:S04]  /*5ca70*/  STL.64 [R1+0x630], R4 ;  /* 0x0006300401007387 */ /* 0x000fe80000100a00 */
[----:B------:R1:W-:Y:S04]  /*5ca80*/  STL.64 [R1+0x638], R6 ;  /* 0x0006380601007387 */ /* 0x0003e80000100a00 */
[----:B-1----:R-:W2:Y:S02]  /*5ca90*/  LDL.LU.64 R6, [R1+0x1c08] ;  /* 0x001c080001067983 */ /* 0x002ea40000300a00 */
[----:B--2---:R-:W-:Y:S02]  /*5caa0*/  HMMA.16816.F32.BF16 R4, R16, R6, R8 ;  /* 0x000000061004723c */ /* 0x004fe40000041808 */
[----:B------:R-:W2:Y:S04]  /*5cab0*/  LDL.LU.64 R10, [R1+0x1c00] ;  /* 0x001c0000010a7983 */ /* 0x000ea80000300a00 */
[----:B------:R-:W2:-:S15]  /*5cac0*/  LDL.LU.64 R8, [R1+0x1bf8] ;  /* 0x001bf80001087983 */ /* 0x000e9e0000300a00 */
[----:B------:R-:W-:-:S02]  /*5cad0*/  NOP ;  /* 0x0000000000007918 */ /* 0x000fc40000000000 */
[----:B------:R-:W-:Y:S04]  /*5cae0*/  STL.64 [R1+0x620], R4 ;  /* 0x0006200401007387 */ /* 0x000fe80000100a00 */
[----:B------:R1:W-:Y:S04]  /*5caf0*/  STL.64 [R1+0x628], R6 ;  /* 0x0006280601007387 */ /* 0x0003e80000100a00 */
[----:B-1----:R-:W2:Y:S02]  /*5cb00*/  LDL.LU.64 R6, [R1+0x1bf0] ;  /* 0x001bf00001067983 */ /* 0x002ea40000300a00 */
[----:B--2---:R-:W-:Y:S02]  /*5cb10*/  HMMA.16816.F32.BF16 R4, R16, R6, R8 ;  /* 0x000000061004723c */ /* 0x004fe40000041808 */
[----:B------:R-:W3:-:S15]  /*5cb20*/  LDL.LU.64 R10, [R1+0x1be8] ;  /* 0x001be800010a7983 */ /* 0x000ede0000300a00 */
[----:B------:R-:W-:-:S06]  /*5cb30*/  NOP ;  /* 0x0000000000007918 */ /* 0x000fcc0000000000 */
[----:B------:R-:W-:Y:S04]  /*5cb40*/  STL.64 [R1+0x610], R4 ;  /* 0x0006100401007387 */ /* 0x000fe80000100a00 */
[----:B------:R1:W-:Y:S04]  /*5cb50*/  STL.64 [R1+0x618], R6 ;  /* 0x0006180601007387 */ /* 0x0003e80000100a00 */
[----:B-1----:R-:W2:Y:S04]  /*5cb60*/  LDL.LU.64 R6, [R1+0x1be0] ;  /* 0x001be00001067983 */ /* 0x002ea80000300a00 */
[----:B------:R-:W2:Y:S01]  /*5cb70*/  LDL.LU.64 R4, [R1+0x1bd8] ;  /* 0x001bd80001047983 */ /* 0x000ea20000300a00 */
[----:B---3--:R-:W-:Y:S03]  /*5cb80*/  HMMA.16816.F32.BF16 R8, R16, R10, R20 ;  /* 0x0000000a1008723c */ /* 0x008fe60000041814 */
[----:B------:R-:W3:Y:S04]  /*5cb90*/  LDL.LU.64 R22, [R1+0x1bd0] ;  /* 0x001bd00001167983 */ /* 0x000ee80000300a00 */
[----:B------:R-:W3:-:S15]  /*5cba0*/  LDL.LU.64 R20, [R1+0x1bc8] ;  /* 0x001bc80001147983 */ /* 0x000ede0000300a00 */
[----:B------:R-:W-:-:S01]  /*5cbb0*/  NOP ;  /* 0x0000000000007918 */ /* 0x000fc20000000000 */
[----:B------:R-:W-:Y:S04]  /*5cbc0*/  STL.64 [R1+0x600], R8 ;  /* 0x0006000801007387 */ /* 0x000fe80000100a00 */
[----:B------:R1:W-:Y:S04]  /*5cbd0*/  STL.64 [R1+0x608], R10 ;  /* 0x0006080a01007387 */ /* 0x0003e80000100a00 */
[----:B-1----:R-:W2:Y:S01]  /*5cbe0*/  LDL.LU.64 R10, [R1+0x1bc0] ;  /* 0x001bc000010a7983 */ /* 0x002ea20000300a00 */
[----:B------:R-:W-:Y:S02]  /*5cbf0*/  IMAD.MOV.U32 R14, RZ, RZ, R2 ;  /* 0x000000ffff0e7224 */ /* 0x000fe400078e0002 */
[----:B------:R-:W-:-:S07]  /*5cc00*/  IMAD.MOV.U32 R15, RZ, RZ, R0 ;  /* 0x000000ffff0f7224 */ /* 0x000fce00078e0000 */
[C---:B---3--:R-:W-:Y:S06]  /*5cc10*/  HMMA.16816.F32.BF16 R12, R16.reuse, R14, R20 ;  /* 0x0000000e100c723c */ /* 0x048fec0000041814 */
[----:B--2---:R-:W-:Y:S01]  /*5cc20*/  HMMA.16816.F32.BF16 R8, R16, R10, R4 ;  /* 0x0000000a1008723c */ /* 0x004fe20000041804 */
[----:B------:R-:W2:-:S15]  /*5cc30*/  LDL.LU.64 R6, [R1+0x1bb8] ;  /* 0x001bb80001067983 */ /* 0x000e9e0000300a00 */
[----:B------:R-:W-:-:S07]  /*5cc40*/  NOP ;  /* 0x0000000000007918 */ /* 0x000fce0000000000 */
[----:B------:R-:W-:Y:S04]  /*5cc50*/  STL.64 [R1+0x5f0], R8 ;  /* 0x0005f00801007387 */ /* 0x000fe80000100a00 */
[----:B------:R1:W-:Y:S04]  /*5cc60*/  STL.64 [R1+0x5f8], R10 ;  /* 0x0005f80a01007387 */ /* 0x0003e80000100a00 */
[----:B-1----:R-:W2:Y:S04]  /*5cc70*/  LDL.LU.64 R10, [R1+0x1bb0] ;  /* 0x001bb000010a7983 */ /* 0x002ea80000300a00 */
[----:B------:R-:W2:Y:S04]  /*5cc80*/  LDL.LU.64 R8, [R1+0x1ba8] ;  /* 0x001ba80001087983 */ /* 0x000ea80000300a00 */
[----:B------:R-:W3:Y:S04]  /*5cc90*/  LDL.LU.64 R22, [R1+0x1ba0] ;  /* 0x001ba00001167983 */ /* 0x000ee80000300a00 */
[----:B------:R-:W3:Y:S04]  /*5cca0*/  LDL.LU.64 R20, [R1+0x1b98] ;  /* 0x001b980001147983 */ /* 0x000ee80000300a00 */
[----:B------:R-:W-:Y:S04]  /*5ccb0*/  STL.64 [R1+0x5d0], R12 ;  /* 0x0005d00c01007387 */ /* 0x000fe80000100a00 */
[----:B------:R3:W-:Y:S02]  /*5ccc0*/  STL.64 [R1+0x5d8], R14 ;  /* 0x0005d80e01007387 */ /* 0x0007e40000100a00 */
[----:B---3--:R-:W-:-:S15]  /*5ccd0*/  HMMA.16816.F32.BF16 R12, R16, R26, R20 ;  /* 0x0000001a100c723c */ /* 0x008fde0000041814 */
[----:B------:R-:W-:-:S08]  /*5cce0*/  NOP ;  /* 0x0000000000007918 */ /* 0x000fd00000000000 */
[----:B------:R-:W-:Y:S04]  /*5ccf0*/  STL.64 [R1+0x5c0], R12 ;  /* 0x0005c00c01007387 */ /* 0x000fe80000100a00 */
[----:B------:R1:W-:Y:S04]  /*5cd00*/  STL.64 [R1+0x5c8], R14 ;  /* 0x0005c80e01007387 */ /* 0x0003e80000100a00 */
[----:B------:R-:W3:Y:S01]  /*5cd10*/  LDL.LU R2, [R1+0xa20] ;  /* 0x000a200001027983 */ /* 0x000ee20000300800 */
[----:B--2---:R-:W-:Y:S03]  /*5cd20*/  HMMA.16816.F32.BF16 R4, R16, R6, R8 ;  /* 0x000000061004723c */ /* 0x004fe60000041808 */
[----:B------:R-:W2:Y:S01]  /*5cd30*/  LDL.LU R29, [R1+0xaa8] ;  /* 0x000aa800011d7983 */ /* 0x000ea20000300800 */
[----:B-1----:R-:W-:-:S05]  /*5cd40*/  IMAD.MOV.U32 R14, RZ, RZ, R15 ;  /* 0x000000ffff0e7224 */ /* 0x002fca00078e000f */
[----:B------:R-:W-:-:S14]  /*5cd50*/  STL [R1+0x1b90], R14 ;  /* 0x001b900e01007387 */ /* 0x000fdc0000100800 */
[----:B------:R-:W-:Y:S04]  /*5cd60*/  STL.64 [R1+0x5b0], R4 ;  /* 0x0005b00401007387 */ /* 0x000fe80000100a00 */
[----:B------:R1:W-:Y:S04]  /*5cd70*/  STL.64 [R1+0x5b8], R6 ;  /* 0x0005b80601007387 */ /* 0x0003e80000100a00 */
[----:B------:R-:W4:Y:S04]  /*5cd80*/  LDL.LU R16, [R1+0xaa4] ;  /* 0x000aa40001107983 */ /* 0x000f280000300800 */
[----:B------:R-:W4:Y:S04]  /*5cd90*/  LDL.LU R17, [R1+0xaa0] ;  /* 0x000aa00001117983 */ /* 0x000f280000300800 */
[----:B------:R-:W4:Y:S04]  /*5cda0*/  LDL.LU R18, [R1+0xa9c] ;  /* 0x000a9c0001127983 */ /* 0x000f280000300800 */
[----:B------:R-:W4:Y:S01]  /*5cdb0*/  LDL.LU R19, [R1+0xa94] ;  /* 0x000a940001137983 */ /* 0x000f220000300800 */
[----:B0-----:R-:W-:-:S02]  /*5cdc0*/  VIADD R3, R3, 0x3f ;  /* 0x0000003f03037836 */ /* 0x001fc40000000000 */
[----:B-1----:R-:W-:Y:S02]  /*5cdd0*/  IMAD.MOV.U32 R6, RZ, RZ, R7 ;  /* 0x000000ffff067224 */ /* 0x002fe400078e0007 */
        /* <DEDUP_REMOVED lines=8> */
[----:B------:R-:W-:-:S03]  /*5ce60*/  SHF.R.S32.HI R0, RZ, 0x1f, R3 ;  /* 0x0000001fff007819 */ /* 0x000fc60000011403 */
[----:B------:R-:W4:Y:S04]  /*5ce70*/  LDL.LU R20, [R1+0xa98] ;  /* 0x000a980001147983 */ /* 0x000f280000300800 */
[----:B------:R-:W4:Y:S04]  /*5ce80*/  LDL.LU R21, [R1+0xa6c] ;  /* 0x000a6c0001157983 */ /* 0x000f280000300800 */
[----:B------:R-:W4:Y:S04]  /*5ce90*/  LDL.LU R22, [R1+0xa90] ;  /* 0x000a900001167983 */ /* 0x000f280000300800 */
[----:B------:R-:W4:Y:S01]  /*5cea0*/  LDL.LU R23, [R1+0xa64] ;  /* 0x000a640001177983 */ /* 0x000f220000300800 */
[----:B------:R-:W-:-:S03]  /*5ceb0*/  LEA.HI R0, R0, R3, RZ, 0x6 ;  /* 0x0000000300007211 */ /* 0x000fc600078f30ff */
[----:B------:R-:W4:Y:S04]  /*5cec0*/  LDL.LU R12, [R1+0xa88] ;  /* 0x000a8800010c7983 */ /* 0x000f280000300800 */
[----:B------:R-:W4:Y:S01]  /*5ced0*/  LDL.LU R3, [R1+0xa5c] ;  /* 0x000a5c0001037983 */ /* 0x000f220000300800 */
[----:B------:R-:W-:Y:S01]  /*5cee0*/  UIADD3 UR4, UR4, 0x1, URZ ;  /* 0x0000000104047890 */ /* 0x000fe2000fffe03f */
[----:B------:R-:W-:Y:S02]  /*5cef0*/  SHF.R.S32.HI R0, RZ, 0x6, R0 ;  /* 0x00000006ff007819 */ /* 0x000fe40000011400 */
[----:B------:R-:W4:Y:S04]  /*5cf00*/  LDL.LU R13, [R1+0xa80] ;  /* 0x000a8000010d7983 */ /* 0x000f280000300800 */
[----:B------:R-:W4:Y:S04]  /*5cf10*/  LDL.LU R25, [R1+0xa54] ;  /* 0x000a540001197983 */ /* 0x000f280000300800 */
[----:B------:R-:W4:Y:S04]  /*5cf20*/  LDL.LU R24, [R1+0xa78] ;  /* 0x000a780001187983 */ /* 0x000f280000300800 */
[----:B------:R-:W4:Y:S04]  /*5cf30*/  LDL.LU R15, [R1+0xa4c] ;  /* 0x000a4c00010f7983 */ /* 0x000f280000300800 */
[----:B------:R-:W4:Y:S01]  /*5cf40*/  LDL.LU R5, [R1+0xa70] ;  /* 0x000a700001057983 */ /* 0x000f220000300800 */
[----:B------:R-:W-:-:S03]  /*5cf50*/  ISETP.NE.U32.AND P0, PT, R0, UR4, PT ;  /* 0x0000000400007c0c */ /* 0x000fc6000bf05070 */
[----:B------:R-:W4:Y:S04]  /*5cf60*/  LDL.LU R4, [R1+0xa44] ;  /* 0x000a440001047983 */ /* 0x000f280000300800 */
[----:B------:R-:W4:Y:S04]  /*5cf70*/  LDL.LU R0, [R1+0xa68] ;  /* 0x000a680001007983 */ /* 0x000f280000300800 */
[----:B------:R-:W4:Y:S01]  /*5cf80*/  LDL.LU R28, [R1+0xa3c] ;  /* 0x000a3c00011c7983 */ /* 0x000f220000300800 */
[----:B---3--:R-:W-:-:S05]  /*5cf90*/  IADD3 R2, P5, R2, UR13, RZ ;  /* 0x0000000d02027c10 */ /* 0x008fca000ffbe0ff */
[----:B------:R0:W-:Y:S04]  /*5cfa0*/  STL [R1+0xa20], R2 ;  /* 0x000a200201007387 */ /* 0x0001e80000100800 */
[----:B0-----:R-:W3:Y:S01]  /*5cfb0*/  LDL.LU R2, [R1+0xa60] ;  /* 0x000a600001027983 */ /* 0x001ee20000300800 */
[----:B--2---:R-:W-:-:S05]  /*5cfc0*/  IADD3 R29, P3, R29, UR13, RZ ;  /* 0x0000000d1d1d7c10 */ /* 0x004fca000ff7e0ff */
[----:B------:R0:W-:Y:S01]  /*5cfd0*/  STL [R1+0xaa8], R29 ;  /* 0x000aa81d01007387 */ /* 0x0001e20000100800 */
[----:B----4-:R-:W-:Y:S02]  /*5cfe0*/  IADD3 R16, P2, R16, UR13, RZ ;  /* 0x0000000d10107c10 */ /* 0x010fe4000ff5e0ff */
[----:B------:R-:W-:Y:S02]  /*5cff0*/  IADD3 R17, P1, R17, UR13, RZ ;  /* 0x0000000d11117c10 */ /* 0x000fe4000ff3e0ff */
[----:B------:R-:W-:Y:S02]  /*5d000*/  IADD3 R18, P4, R18, UR13, RZ ;  /* 0x0000000d12127c10 */ /* 0x000fe4000ff9e0ff */
[----:B------:R-:W-:Y:S01]  /*5d010*/  IADD3 R19, P6, R19, UR13, RZ ;  /* 0x0000000d13137c10 */ /* 0x000fe2000ffde0ff */
[----:B0-----:R-:W2:Y:S04]  /*5d020*/  LDL.LU R29, [R1+0xa34] ;  /* 0x000a3400011d7983 */ /* 0x001ea80000300800 */
[----:B------:R-:W-:Y:S04]  /*5d030*/  STL [R1+0xaa4], R16 ;  /* 0x000aa41001007387 */ /* 0x000fe80000100800 */
[----:B------:R-:W-:Y:S04]  /*5d040*/  STL [R1+0xaa0], R17 ;  /* 0x000aa01101007387 */ /* 0x000fe80000100800 */
[----:B------:R-:W-:Y:S04]  /*5d050*/  STL [R1+0xa9c], R18 ;  /* 0x000a9c1201007387 */ /* 0x000fe80000100800 */
[----:B------:R-:W-:Y:S01]  /*5d060*/  STL [R1+0xa94], R19 ;  /* 0x000a941301007387 */ /* 0x000fe20000100800 */
[----:B------:R-:W-:-:S02]  /*5d070*/  IADD3.X R7, R7, UR8, RZ, P5, !PT ;  /* 0x0000000807077c10 */ /* 0x000fc4000affe4ff */
[----:B------:R-:W-:Y:S02]  /*5d080*/  IADD3 R8, P5, R8, UR13, RZ ;  /* 0x0000000d08087c10 */ /* 0x000fe4000ffbe0ff */
[----:B------:R-:W-:Y:S02]  /*5d090*/  IADD3.X R9, R9, UR8, RZ, P3, !PT ;  /* 0x0000000809097c10 */ /* 0x000fe40009ffe4ff */
[----:B------:R-:W-:Y:S02]  /*5d0a0*/  IADD3 R10, P3, R10, UR13, RZ ;  /* 0x0000000d0a0a7c10 */ /* 0x000fe4000ff7e0ff */
[----:B------:R-:W-:Y:S01]  /*5d0b0*/  IADD3.X R11, R11, UR8, RZ, P2, !PT ;  /* 0x000000080b0b7c10 */ /* 0x000fe200097fe4ff */
[----:B------:R-:W-:Y:S01]  /*5d0c0*/  STL [R1+0xa18], R7 ;  /* 0x000a180701007387 */ /* 0x000fe20000100800 */
[----:B------:R-:W-:-:S03]  /*5d0d0*/  IADD3 R14, P2, R14, UR13, RZ ;  /* 0x0000000d0e0e7c10 */ /* 0x000fc6000ff5e0ff */
[----:B------:R-:W-:Y:S01]  /*5d0e0*/  STL [R1+0xa8c], R8 ;  /* 0x000a8c0801007387 */ /* 0x000fe20000100800 */
[----:B------:R-:W-:-:S03]  /*5d0f0*/  IADD3.X R26, R26, UR8, RZ, P1, !PT ;  /* 0x000000081a1a7c10 */ /* 0x000fc60008ffe4ff */
[----:B------:R-:W-:Y:S01]  /*5d100*/  STL [R1+0xa1c], R9 ;  /* 0x000a1c0901007387 */ /* 0x000fe20000100800 */
[----:B------:R-:W-:-:S03]  /*5d110*/  IADD3 R27, P1, R27, UR13, RZ ;  /* 0x0000000d1b1b7c10 */ /* 0x000fc6000ff3e0ff */
[----:B------:R-:W-:Y:S01]  /*5d120*/  STL [R1+0xa84], R10 ;  /* 0x000a840a01007387 */ /* 0x000fe20000100800 */
[----:B------:R-:W-:-:S03]  /*5d130*/  IADD3.X R20, R20, UR8, RZ, P4, !PT ;  /* 0x0000000814147c10 */ /* 0x000fc6000a7fe4ff */
[----:B------:R-:W-:Y:S01]  /*5d140*/  STL [R1+0xa14], R11 ;  /* 0x000a140b01007387 */ /* 0x000fe20000100800 */
[----:B------:R-:W-:-:S03]  /*5d150*/  IADD3 R21, P4, R21, UR13, RZ ;  /* 0x0000000d15157c10 */ /* 0x000fc6000ff9e0ff */
[----:B------:R-:W-:Y:S01]  /*5d160*/  STL [R1+0xa7c], R14 ;  /* 0x000a7c0e01007387 */ /* 0x000fe20000100800 */
[----:B------:R-:W-:Y:S02]  /*5d170*/  IADD3.X R22, R22, UR8, RZ, P6, !PT ;  /* 0x0000000816167c10 */ /* 0x000fe4000b7fe4ff */
[----:B------:R-:W-:Y:S01]  /*5d180*/  IADD3.X R12, R12, UR8, RZ, P5, !PT ;  /* 0x000000080c0c7c10 */ /* 0x000fe2000affe4ff */
[----:B------:R-:W-:Y:S01]  /*5d190*/  STL [R1+0xa10], R26 ;  /* 0x000a101a01007387 */ /* 0x000fe20000100800 */
[----:B------:R-:W-:-:S03]  /*5d1a0*/  IADD3 R3, P5, R3, UR13, RZ ;  /* 0x0000000d03037c10 */ /* 0x000fc6000ffbe0ff */
[----:B------:R-:W-:Y:S01]  /*5d1b0*/  STL [R1+0xa74], R27 ;  /* 0x000a741b01007387 */ /* 0x000fe20000100800 */
[----:B------:R-:W-:-:S03]  /*5d1c0*/  IADD3 R23, P6, R23, UR13, RZ ;  /* 0x0000000d17177c10 */ /* 0x000fc6000ffde0ff */
[----:B------:R-:W-:Y:S04]  /*5d1d0*/  STL [R1+0xa98], R20 ;  /* 0x000a981401007387 */ /* 0x000fe80000100800 */
[----:B------:R-:W-:Y:S04]  /*5d1e0*/  STL [R1+0xa6c], R21 ;  /* 0x000a6c1501007387 */ /* 0x000fe80000100800 */
[----:B------:R-:W-:Y:S04]  /*5d1f0*/  STL [R1+0xa90], R22 ;  /* 0x000a901601007387 */ /* 0x000fe80000100800 */
[----:B------:R0:W-:Y:S04]  /*5d200*/  STL [R1+0xa5c], R3 ;  /* 0x000a5c0301007387 */ /* 0x0001e80000100800 */
[----:B------:R-:W-:Y:S01]  /*5d210*/  STL [R1+0xa64], R23 ;  /* 0x000a641701007387 */ /* 0x000fe20000100800 */
[----:B------:R-:W-:-:S02]  /*5d220*/  IADD3.X R13, R13, UR8, RZ, P3, !PT ;  /* 0x000000080d0d7c10 */ /* 0x000fc40009ffe4ff */
[----:B------:R-:W-:Y:S02]  /*5d230*/  IADD3 R25, P3, R25, UR13, RZ ;  /* 0x0000000d19197c10 */ /* 0x000fe4000ff7e0ff */
[----:B------:R-:W-:Y:S02]  /*5d240*/  IADD3.X R24, R24, UR8, RZ, P2, !PT ;  /* 0x0000000818187c10 */ /* 0x000fe400097fe4ff */
[----:B------:R-:W-:Y:S02]  /*5d250*/  IADD3 R15, P2, R15, UR13, RZ ;  /* 0x0000000d0f0f7c10 */ /* 0x000fe4000ff5e0ff */
[----:B------:R-:W-:Y:S01]  /*5d260*/  IADD3.X R0, R0, UR8, RZ, P4, !PT ;  /* 0x0000000800007c10 */ /* 0x000fe2000a7fe4ff */
[----:B0-----:R-:W4:Y:S04]  /*5d270*/  LDL.LU R3, [R1+0xa58] ;  /* 0x000a580001037983 */ /* 0x001f280000300800 */
[----:B------:R-:W-:Y:S04]  /*5d280*/  STL [R1+0xa88], R12 ;  /* 0x000a880c01007387 */ /* 0x000fe80000100800 */
[----:B------:R-:W-:Y:S01]  /*5d290*/  STL [R1+0xa80], R13 ;  /* 0x000a800d01007387 */ /* 0x000fe20000100800 */
[----:B------:R-:W-:-:S03]  /*5d2a0*/  IADD3.X R5, R5, UR8, RZ, P1, !PT ;  /* 0x0000000805057c10 */ /* 0x000fc60008ffe4ff */
[----:B------:R-:W-:Y:S04]  /*5d2b0*/  STL [R1+0xa54], R25 ;  /* 0x000a541901007387 */ /* 0x000fe80000100800 */
[----:B------:R-:W-:Y:S04]  /*5d2c0*/  STL [R1+0xa78], R24 ;  /* 0x000a781801007387 */ /* 0x000fe80000100800 */
[----:B------:R-:W-:Y:S04]  /*5d2d0*/  STL [R1+0xa4c], R15 ;  /* 0x000a4c0f01007387 */ /* 0x000fe80000100800 */
[----:B------:R0:W-:Y:S01]  /*5d2e0*/  STL [R1+0xa68], R0 ;  /* 0x000a680001007387 */ /* 0x0001e20000100800 */
[----:B------:R-:W-:-:S03]  /*5d2f0*/  IADD3 R4, P1, R4, UR13, RZ ;  /* 0x0000000d04047c10 */ /* 0x000fc6000ff3e0ff */
[----:B------:R-:W-:Y:S04]  /*5d300*/  STL [R1+0xa70], R5 ;  /* 0x000a700501007387 */ /* 0x000fe80000100800 */
[----:B0-----:R-:W4:Y:S04]  /*5d310*/  LDL.LU R0, [R1+0xa2c] ;  /* 0x000a2c0001007983 */ /* 0x001f280000300800 */
[----:B------:R-:W-:Y:S01]  /*5d320*/  STL [R1+0xa44], R4 ;  /* 0x000a440401007387 */ /* 0x000fe20000100800 */
[----:B---3--:R-:W-:-:S05]  /*5d330*/  IADD3.X R2, R2, UR8, RZ, P6, !PT ;  /* 0x0000000802027c10 */ /* 0x008fca000b7fe4ff */
[----:B------:R0:W-:Y:S04]  /*5d340*/  STL [R1+0xa60], R2 ;  /* 0x000a600201007387 */ /* 0x0001e80000100800 */
[----:B0-----:R-:W3:Y:S01]  /*5d350*/  LDL.LU R2, [R1+0xa50] ;  /* 0x000a500001027983 */ /* 0x001ee20000300800 */
[----:B------:R-:W-:Y:S02]  /*5d360*/  IADD3 R28, P4, R28, UR13, RZ ;  /* 0x0000000d1c1c7c10 */ /* 0x000fe4000ff9e0ff */
[----:B--2---:R-:W-:-:S03]  /*5d370*/  IADD3 R29, P6, R29, UR13, RZ ;  /* 0x0000000d1d1d7c10 */ /* 0x004fc6000ffde0ff */
[----:B------:R-:W-:Y:S04]  /*5d380*/  STL [R1+0xa3c], R28 ;  /* 0x000a3c1c01007387 */ /* 0x000fe80000100800 */
[----:B------:R-:W2:Y:S04]  /*5d390*/  LDL.LU R16, [R1+0xa24] ;  /* 0x000a240001107983 */ /* 0x000ea80000300800 */
[----:B------:R-:W2:Y:S04]  /*5d3a0*/  LDL.LU R17, [R1+0xa48] ;  /* 0x000a480001117983 */ /* 0x000ea80000300800 */
        /* <DEDUP_REMOVED lines=17> */
[----:B------:R-:W2:Y:S04]  /*5d4c0*/  LDL.LU R13, [R1+0x9c8] ;  /* 0x0009c800010d7983 */ /* 0x000ea80000300800 */
[----:B------:R-:W2:Y:S04]  /*5d4d0*/  LDL.LU R25, [R1+0x9ec] ;  /* 0x0009ec0001197983 */ /* 0x000ea80000300800 */
[----:B------:R-:W2:Y:S01]  /*5d4e0*/  LDL.LU R24, [R1+0x9c0] ;  /* 0x0009c00001187983 */ /* 0x000ea20000300800 */
[----:B----4-:R-:W-:-:S05]  /*5d4f0*/  IADD3.X R3, R3, UR8, RZ, P5, !PT ;  /* 0x0000000803037c10 */ /* 0x010fca000affe4ff */
[----:B------:R0:W-:Y:S04]  /*5d500*/  STL [R1+0xa58], R3 ;  /* 0x000a580301007387 */ /* 0x0001e80000100800 */
[----:B------:R-:W4:Y:S04]  /*5d510*/  LDL.LU R15, [R1+0x9e4] ;  /* 0x0009e400010f7983 */ /* 0x000f280000300800 */
[----:B------:R-:W4:Y:S04]  /*5d520*/  LDL.LU R5, [R1+0x9b8] ;  /* 0x0009b80001057983 */ /* 0x000f280000300800 */
[----:B------:R-:W4:Y:S04]  /*5d530*/  LDL.LU R4, [R1+0x9dc] ;  /* 0x0009dc0001047983 */ /* 0x000f280000300800 */
[----:B0-----:R-:W4:Y:S04]  /*5d540*/  LDL.LU R3, [R1+0x19c8] ;  /* 0x0019c80001037983 */ /* 0x001f280000300800 */
[----:B------:R-:W4:Y:S01]  /*5d550*/  LDL.LU R28, [R1+0x9d4] ;  /* 0x0009d400011c7983 */ /* 0x000f220000300800 */
[----:B------:R-:W-:-:S05]  /*5d560*/  IADD3 R0, P5, R0, UR13, RZ ;  /* 0x0000000d00007c10 */ /* 0x000fca000ffbe0ff */
[----:B------:R0:W-:Y:S04]  /*5d570*/  STL [R1+0xa2c], R0 ;  /* 0x000a2c0001007387 */ /* 0x0001e80000100800 */
[----:B0-----:R-:W4:Y:S01]  /*5d580*/  LDL.LU R0, [R1+0xacc] ;  /* 0x000acc0001007983 */ /* 0x001f220000300800 */
[----:B---3--:R-:W-:-:S05]  /*5d590*/  IADD3.X R2, R2, UR8, RZ, P3, !PT ;  /* 0x0000000802027c10 */ /* 0x008fca0009ffe4ff */
[----:B------:R0:W-:Y:S04]  /*5d5a0*/  STL [R1+0xa50], R2 ;  /* 0x000a500201007387 */ /* 0x0001e80000100800 */
[----:B0-----:R-:W3:Y:S01]  /*5d5b0*/  LDL.LU R2, [R1+0x9cc] ;  /* 0x0009cc0001027983 */ /* 0x001ee20000300800 */
[----:B--2---:R-:W-:Y:S02]  /*5d5c0*/  IADD3 R16, P3, R16, UR13, RZ ;  /* 0x0000000d10107c10 */ /* 0x004fe4000ff7e0ff */
[----:B------:R-:W-:Y:S02]  /*5d5d0*/  IADD3.X R17, R17, UR8, RZ, P2, !PT ;  /* 0x0000000811117c10 */ /* 0x000fe400097fe4ff */
[----:B------:R-:W-:Y:S02]  /*5d5e0*/  IADD3 R18, P2, R18, UR13, RZ ;  /* 0x0000000d12127c10 */ /* 0x000fe4000ff5e0ff */
[----:B------:R-:W-:-:S02]  /*5d5f0*/  IADD3.X R19, R19, UR8, RZ, P1, !PT ;  /* 0x0000000813137c10 */ /* 0x000fc40008ffe4ff */
[----:B------:R-:W-:Y:S01]  /*5d600*/  IADD3 R7, P1, R7, UR13, RZ ;  /* 0x0000000d07077c10 */ /* 0x000fe2000ff3e0ff */
        /* <DEDUP_REMOVED lines=23> */
[----:B------:R-:W-:-:S03]  /*5d780*/  IADD3.X R23, R23, UR8, RZ, P1, !PT ;  /* 0x0000000817177c10 */ /* 0x000fc60008ffe4ff */
[----:B------:R-:W-:Y:S04]  /*5d790*/  STL [R1+0x9e0], R20 ;  /* 0x0009e01401007387 */ /* 0x000fe80000100800 */
[----:B------:R-:W-:Y:S04]  /*5d7a0*/  STL [R1+0xa04], R21 ;  /* 0x000a041501007387 */ /* 0x000fe80000100800 */
[----:B------:R-:W-:Y:S01]  /*5d7b0*/  STL [R1+0x9d8], R22 ;  /* 0x0009d81601007387 */ /* 0x000fe20000100800 */
[----:B------:R-:W-:-:S03]  /*5d7c0*/  IADD3 R12, P1, R12, UR13, RZ ;  /* 0x0000000d0c0c7c10 */ /* 0x000fc6000ff3e0ff */
[----:B------:R0:W-:Y:S04]  /*5d7d0*/  STL [R1+0x9f4], R29 ;  /* 0x0009f41d01007387 */ /* 0x0001e80000100800 */
[----:B------:R-:W-:Y:S01]  /*5d7e0*/  STL [R1+0x9fc], R23 ;  /* 0x0009fc1701007387 */ /* 0x000fe20000100800 */
[----:B------:R-:W-:Y:S02]  /*5d7f0*/  IADD3 R13, P4, R13, UR13, RZ ;  /* 0x0000000d0d0d7c10 */ /* 0x000fe4000ff9e0ff */
[----:B------:R-:W-:Y:S02]  /*5d800*/  IADD3.X R25, R25, UR8, RZ, P6, !PT ;  /* 0x0000000819197c10 */ /* 0x000fe4000b7fe4ff */
[----:B------:R-:W-:Y:S02]  /*5d810*/  IADD3 R24, P6, R24, UR13, RZ ;  /* 0x0000000d18187c10 */ /* 0x000fe4000ffde0ff */
[----:B----4-:R-:W-:-:S02]  /*5d820*/  IADD3.X R15, R15, UR8, RZ, P5, !PT ;  /* 0x000000080f0f7c10 */ /* 0x010fc4000affe4ff */
[----:B------:R-:W-:Y:S01]  /*5d830*/  IADD3.X R4, R4, UR8, RZ, P3, !PT ;  /* 0x0000000804047c10 */ /* 0x000fe20009ffe4ff */
[----:B0-----:R-:W2:Y:S04]  /*5d840*/  LDL.LU R29, [R1+0x19c0] ;  /* 0x0019c000011d7983 */ /* 0x001ea80000300800 */
        /* <DEDUP_REMOVED lines=10> */
[----:B------:R-:W-:Y:S01]  /*5d8f0*/  IADD3 R0, P2, R0, UR12, RZ ;  /* 0x0000000c00007c10 */ /* 0x000fe2000ff5e0ff */
[----:B0-----:R-:W4:Y:S04]  /*5d900*/  LDL.LU R3, [R1+0x9c4] ;  /* 0x0009c40001037983 */ /* 0x001f280000300800 */
[----:B------:R-:W-:Y:S04]  /*5d910*/  STL [R1+0x9dc], R4 ;  /* 0x0009dc0401007387 */ /* 0x000fe80000100800 */
[----:B------:R0:W-:Y:S04]  /*5d920*/  STL [R1+0xacc], R0 ;  /* 0x000acc0001007387 */ /* 0x0001e80000100800 */
[----:B0-----:R-:W4:Y:S04]  /*5d930*/  LDL.LU R0, [R1+0x19bc] ;  /* 0x0019bc0001007983 */ /* 0x001f280000300800 */
[----:B------:R-:W-:Y:S04]  /*5d940*/  STL [R1+0x9d4], R28 ;  /* 0x0009d41c01007387 */ /* 0x000fe80000100800 */
[----:B------:R-:W4:Y:S04]  /*5d950*/  LDL.LU R16, [R1+0x9bc] ;  /* 0x0009bc0001107983 */ /* 0x000f280000300800 */
[----:B------:R-:W4:Y:S04]  /*5d960*/  LDL.LU R17, [R1+0x19b8] ;  /* 0x0019b80001117983 */ /* 0x000f280000300800 */
[----:B------:R-:W4:Y:S01]  /*5d970*/  LDL.LU R18, [R1+0x9b4] ;  /* 0x0009b40001127983 */ /* 0x000f220000300800 */
[----:B---3--:R-:W-:-:S05]  /*5d980*/  IADD3.X R2, R2, UR8, RZ, P1, !PT ;  /* 0x0000000802027c10 */ /* 0x008fca0008ffe4ff */
[----:B------:R0:W-:Y:S04]  /*5d990*/  STL [R1+0x9cc], R2 ;  /* 0x0009cc0201007387 */ /* 0x0001e80000100800 */
        /* <DEDUP_REMOVED lines=14> */
[----:B0-----:R-:W3:Y:S04]  /*5da80*/  LDL.LU R2, [R1+0x1988] ;  /* 0x0019880001027983 */ /* 0x001ee80000300800 */
[----:B------:R-:W3:Y:S04]  /*5da90*/  LDL.LU R13, [R1+0xab4] ;  /* 0x000ab400010d7983 */ /* 0x000ee80000300800 */
[----:B------:R-:W3:Y:S04]  /*5daa0*/  LDL.LU R25, [R1+0x1980] ;  /* 0x0019800001197983 */ /* 0x000ee80000300800 */
[----:B------:R-:W3:Y:S01]  /*5dab0*/  LDL.LU R24, [R1+0x19a4] ;  /* 0x0019a40001187983 */ /* 0x000ee20000300800 */
[----:B--2---:R-:W-:-:S05]  /*5dac0*/  IADD3 R29, P1, R29, UR12, RZ ;  /* 0x0000000c1d1d7c10 */ /* 0x004fca000ff3e0ff */
[----:B------:R0:W-:Y:S04]  /*5dad0*/  STL [R1+0x19c0], R29 ;  /* 0x0019c01d01007387 */ /* 0x0001e80000100800 */
[----:B------:R-:W2:Y:S04]  /*5dae0*/  LDL.LU R15, [R1+0x1978] ;  /* 0x00197800010f7983 */ /* 0x000ea80000300800 */
[----:B------:R-:W2:Y:S04]  /*5daf0*/  LDL.LU R5, [R1+0x199c] ;  /* 0x00199c0001057983 */ /* 0x000ea80000300800 */
[----:B------:R-:W2:Y:S04]  /*5db00*/  LDL.LU R4, [R1+0x1970] ;  /* 0x0019700001047983 */ /* 0x000ea80000300800 */
[----:B0-----:R-:W2:Y:S04]  /*5db10*/  LDL.LU R29, [R1+0x1994] ;  /* 0x00199400011d7983 */ /* 0x001ea80000300800 */
[----:B------:R-:W2:Y:S01]  /*5db20*/  LDL.LU R28, [R1+0x1968] ;  /* 0x00196800011c7983 */ /* 0x000ea20000300800 */
[----:B----4-:R-:W-:-:S05]  /*5db30*/  IADD3.X R3, R3, UR8, RZ, P4, !PT ;  /* 0x0000000803037c10 */ /* 0x010fca000a7fe4ff */
[----:B------:R0:W-:Y:S01]  /*5db40*/  STL [R1+0x9c4], R3 ;  /* 0x0009c40301007387 */ /* 0x0001e20000100800 */
[----:B------:R-:W-:-:S03]  /*5db50*/  IADD3 R0, P4, R0, UR12, RZ ;  /* 0x0000000c00007c10 */ /* 0x000fc6000ff9e0ff */
[----:B0-----:R-:W4:Y:S01]  /*5db60*/  LDL.LU R3, [R1+0x198c] ;  /* 0x00198c0001037983 */ /* 0x001f220000300800 */
[----:B------:R-:W-:Y:S02]  /*5db70*/  IADD3.X R16, R16, UR8, RZ, P6, !PT ;  /* 0x0000000810107c10 */ /* 0x000fe4000b7fe4ff */
[----:B------:R-:W-:Y:S01]  /*5db80*/  IADD3 R17, P6, R17, UR12, RZ ;  /* 0x0000000c11117c10 */ /* 0x000fe2000ffde0ff */
[----:B------:R0:W-:Y:S01]  /*5db90*/  STL [R1+0x19bc], R0 ;  /* 0x0019bc0001007387 */ /* 0x0001e20000100800 */
[----:B------:R-:W-:-:S03]  /*5dba0*/  IADD3.X R18, R18, UR8, RZ, P5, !PT ;  /* 0x0000000812127c10 */ /* 0x000fc6000affe4ff */
[----:B0-----:R-:W4:Y:S04]  /*5dbb0*/  LDL.LU R0, [R1+0x1960] ;  /* 0x0019600001007983 */ /* 0x001f280000300800 */
[----:B------:R-:W-:Y:S04]  /*5dbc0*/  STL [R1+0x9bc], R16 ;  /* 0x0009bc1001007387 */ /* 0x000fe80000100800 */
[----:B------:R-:W-:Y:S04]  /*5dbd0*/  STL [R1+0x19b8], R17 ;  /* 0x0019b81101007387 */ /* 0x000fe80000100800 */
[----:B------:R-:W-:Y:S01]  /*5dbe0*/  STL [R1+0x9b4], R18 ;  /* 0x0009b41201007387 */ /* 0x000fe20000100800 */
[----:B---3--:R-:W-:-:S02]  /*5dbf0*/  IADD3 R19, P5, R19, UR12, RZ ;  /* 0x0000000c13137c10 */ /* 0x008fc4000ffbe0ff */
[----:B------:R-:W-:Y:S02]  /*5dc00*/  IADD3.X R7, R7, UR9, RZ, P3, !PT ;  /* 0x0000000907077c10 */ /* 0x000fe40009ffe4ff */
[----:B------:R-:W-:Y:S02]  /*5dc10*/  IADD3 R8, P3, R8, UR12, RZ ;  /* 0x0000000c08087c10 */ /* 0x000fe4000ff7e0ff */
[----:B------:R-:W-:Y:S02]  /*5dc20*/  IADD3.X R9, R9, UR9, RZ, P2, !PT ;  /* 0x0000000909097c10 */ /* 0x000fe400097fe4ff */
        /* <DEDUP_REMOVED lines=24> */
[----:B------:R-:W-:Y:S04]  /*5ddb0*/  STL [R1+0x1990], R23 ;  /* 0x0019901701007387 */ /* 0x000fe80000100800 */
[----:B0-----:R-:W3:Y:S01]  /*5ddc0*/  LDL.LU R2, [R1+0x1984] ;  /* 0x0019840001027983 */ /* 0x001ee20000300800 */
[----:B------:R-:W-:-:S02]  /*5ddd0*/  IADD3.X R13, R13, UR9, RZ, P2, !PT ;  /* 0x000000090d0d7c10 */ /* 0x000fc400097fe4ff */
[----:B------:R-:W-:Y:S02]  /*5dde0*/  IADD3 R25, P2, R25, UR12, RZ ;  /* 0x0000000c19197c10 */ /* 0x000fe4000ff5e0ff */
[----:B------:R-:W-:Y:S01]  /*5ddf0*/  IADD3.X R24, R24, UR9, RZ, P1, !PT ;  /* 0x0000000918187c10 */ /* 0x000fe20008ffe4ff */
[----:B------:R-:W-:Y:S04]  /*5de00*/  STL [R1+0xab8], R12 ;  /* 0x000ab80c01007387 */ /* 0x000fe80000100800 */
[----:B------:R-:W-:Y:S01]  /*5de10*/  STL [R1+0xab4], R13 ;  /* 0x000ab40d01007387 */ /* 0x000fe20000100800 */
[----:B--2---:R-:W-:Y:S02]  /*5de20*/  IADD3 R15, P1, R15, UR12, RZ ;  /* 0x0000000c0f0f7c10 */ /* 0x004fe4000ff3e0ff */
[----:B------:R-:W-:Y:S01]  /*5de30*/  IADD3.X R5, R5, UR9, RZ, P4, !PT ;  /* 0x0000000905057c10 */ /* 0x000fe2000a7fe4ff */
[----:B------:R-:W-:Y:S04]  /*5de40*/  STL [R1+0x1980], R25 ;  /* 0x0019801901007387 */ /* 0x000fe80000100800 */
[----:B------:R-:W-:Y:S04]  /*5de50*/  STL [R1+0x19a4], R24 ;  /* 0x0019a41801007387 */ /* 0x000fe80000100800 */
[----:B------:R-:W-:Y:S01]  /*5de60*/  STL [R1+0x1978], R15 ;  /* 0x0019780f01007387 */ /* 0x000fe20000100800 */
[----:B------:R-:W-:-:S02]  /*5de70*/  IADD3.X R29, R29, UR9, RZ, P6, !PT ;  /* 0x000000091d1d7c10 */ /* 0x000fc4000b7fe4ff */
[----:B------:R-:W-:-:S03]  /*5de80*/  IADD3 R4, P4, R4, UR12, RZ ;  /* 0x0000000c04047c10 */ /* 0x000fc6000ff9e0ff */
[----:B------:R0:W-:Y:S04]  /*5de90*/  STL [R1+0x1994], R29 ;  /* 0x0019941d01007387 */ /* 0x0001e80000100800 */
[----:B------:R-:W-:Y:S01]  /*5dea0*/  STL [R1+0x199c], R5 ;  /* 0x00199c0501007387 */ /* 0x000fe20000100800 */
[----:B------:R-:W-:-:S03]  /*5deb0*/  IADD3 R28, P6, R28, UR12, RZ ;  /* 0x0000000c1c1c7c10 */ /* 0x000fc6000ffde0ff */
[----:B0-----:R-:W2:Y:S01]  /*5dec0*/  LDL.LU R29, [R1+0x1958] ;  /* 0x00195800011d7983 */ /* 0x001ea20000300800 */
[----:B----4-:R-:W-:-:S03]  /*5ded0*/  IADD3.X R3, R3, UR9, RZ, P5, !PT ;  /* 0x0000000903037c10 */ /* 0x010fc6000affe4ff */
[----:B------:R-:W-:Y:S04]  /*5dee0*/  STL [R1+0x1970], R4 ;  /* 0x0019700401007387 */ /* 0x000fe80000100800 */
[----:B------:R0:W-:Y:S01]  /*5def0*/  STL [R1+0x198c], R3 ;  /* 0x00198c0301007387 */ /* 0x0001e20000100800 */
[----:B------:R-:W-:-:S03]  /*5df00*/  IADD3 R0, P5, R0, UR12, RZ ;  /* 0x0000000c00007c10 */ /* 0x000fc6000ffbe0ff */
[----:B0-----:R-:W4:Y:S04]  /*5df10*/  LDL.LU R3, [R1+0x197c] ;  /* 0x00197c0001037983 */ /* 0x001f280000300800 */
[----:B------:R-:W-:Y:S04]  /*5df20*/  STL [R1+0x1968], R28 ;  /* 0x0019681c01007387 */ /* 0x000fe80000100800 */
[----:B------:R-:W4:Y:S04]  /*5df30*/  LDL.LU R16, [R1+0x1950] ;  /* 0x0019500001107983 */ /* 0x000f280000300800 */
        /* <DEDUP_REMOVED lines=26> */
[----:B0-----:R-:W3:Y:S04]  /*5e0e0*/  LDL.LU R2, [R1+0x18f0] ;  /* 0x0018f00001027983 */ /* 0x001ee80000300800 */
[----:B------:R-:W3:Y:S01]  /*5e0f0*/  LDL.LU R28, [R1+0x1914] ;  /* 0x00191400011c7983 */ /* 0x000ee20000300800 */
[----:B--2---:R-:W-:-:S05]  /*5e100*/  IADD3 R29, P3, R29, UR12, RZ ;  /* 0x0000000c1d1d7c10 */ /* 0x004fca000ff7e0ff */
[----:B------:R0:W-:Y:S04]  /*5e110*/  STL [R1+0x1958], R29 ;  /* 0x0019581d01007387 */ /* 0x0001e80000100800 */
[----:B0-----:R-:W2:Y:S01]  /*5e120*/  LDL.LU R29, [R1+0x18e8] ;  /* 0x0018e800011d7983 */ /* 0x001ea20000300800 */
[----:B----4-:R-:W-:Y:S02]  /*5e130*/  IADD3.X R3, R3, UR9, RZ, P2, !PT ;  /* 0x0000000903037c10 */ /* 0x010fe400097fe4ff */
[----:B------:R-:W-:Y:S02]  /*5e140*/  IADD3 R16, P2, R16, UR12, RZ ;  /* 0x0000000c10107c10 */ /* 0x000fe4000ff5e0ff */
[----:B------:R-:W-:Y:S01]  /*5e150*/  IADD3.X R17, R17, UR9, RZ, P1, !PT ;  /* 0x0000000911117c10 */ /* 0x000fe20008ffe4ff */
[----:B------:R0:W-:Y:S01]  /*5e160*/  STL [R1+0x197c], R3 ;  /* 0x00197c0301007387 */ /* 0x0001e20000100800 */
[----:B------:R-:W-:-:S02]  /*5e170*/  IADD3 R18, P1, R18, UR12, RZ ;  /* 0x0000000c12127c10 */ /* 0x000fc4000ff3e0ff */
[----:B------:R-:W-:Y:S02]  /*5e180*/  IADD3.X R19, R19, UR9, RZ, P4, !PT ;  /* 0x0000000913137c10 */ /* 0x000fe4000a7fe4ff */
[----:B------:R-:W-:Y:S02]  /*5e190*/  IADD3 R7, P4, R7, UR12, RZ ;  /* 0x0000000c07077c10 */ /* 0x000fe4000ff9e0ff */
[----:B------:R-:W-:Y:S02]  /*5e1a0*/  IADD3.X R8, R8, UR9, RZ, P6, !PT ;  /* 0x0000000908087c10 */ /* 0x000fe4000b7fe4ff */
[----:B------:R-:W-:Y:S01]  /*5e1b0*/  IADD3 R9, P6, R9, UR12, RZ ;  /* 0x0000000c09097c10 */ /* 0x000fe2000ffde0ff */
[----:B0-----:R-:W4:Y:S04]  /*5e1c0*/  LDL.LU R3, [R1+0x190c] ;  /* 0x00190c0001037983 */ /* 0x001f280000300800 */
[----:B------:R-:W-:Y:S04]  /*5e1d0*/  STL [R1+0x1950], R16 ;  /* 0x0019501001007387 */ /* 0x000fe80000100800 */
[----:B------:R-:W-:Y:S04]  /*5e1e0*/  STL [R1+0x1974], R17 ;  /* 0x0019741101007387 */ /* 0x000fe80000100800 */
        /* <DEDUP_REMOVED lines=28> */
[----:B------:R-:W-:Y:S01]  /*5e3b0*/  IADD3 R24, P5, R24, UR12, RZ ;  /* 0x0000000c18187c10 */ /* 0x000fe2000ffbe0ff */
[----:B0-----:R-:W4:Y:S04]  /*5e3c0*/  LDL.LU R0, [R1+0x18e0] ;  /* 0x0018e00001007983 */ /* 0x001f280000300800 */
[----:B------:R-:W-:Y:S04]  /*5e3d0*/  STL [R1+0x1910], R12 ;  /* 0x0019100c01007387 */ /* 0x000fe80000100800 */
[----:B------:R-:W-:Y:S04]  /*5e3e0*/  STL [R1+0x1908], R13 ;  /* 0x0019080d01007387 */ /* 0x000fe80000100800 */
[----:B------:R-:W-:Y:S04]  /*5e3f0*/  STL [R1+0x192c], R25 ;  /* 0x00192c1901007387 */ /* 0x000fe80000100800 */
[----:B------:R-:W-:Y:S01]  /*5e400*/  STL [R1+0x1900], R24 ;  /* 0x0019001801007387 */ /* 0x000fe20000100800 */
[----:B---3--:R-:W-:-:S02]  /*5e410*/  IADD3.X R15, R15, UR9, RZ, P3, !PT ;  /* 0x000000090f0f7c10 */ /* 0x008fc40009ffe4ff */
[----:B------:R-:W-:Y:S02]  /*5e420*/  IADD3.X R4, R4, UR9, RZ, P2, !PT ;  /* 0x0000000904047c10 */ /* 0x000fe400097fe4ff */
[----:B------:R-:W-:Y:S01]  /*5e430*/  IADD3 R5, P3, R5, UR12, RZ ;  /* 0x0000000c05057c10 */ /* 0x000fe2000ff7e0ff */
[----:B------:R-:W-:Y:S01]  /*5e440*/  STL [R1+0x1924], R15 ;  /* 0x0019240f01007387 */ /* 0x000fe20000100800 */
[----:B------:R-:W-:-:S05]  /*5e450*/  IADD3 R2, P2, R2, UR12, RZ ;  /* 0x0000000c02027c10 */ /* 0x000fca000ff5e0ff */
[----:B------:R0:W-:Y:S04]  /*5e460*/  STL [R1+0x18f0], R2 ;  /* 0x0018f00201007387 */ /* 0x0001e80000100800 */
[----:B------:R-:W-:Y:S04]  /*5e470*/  STL [R1+0x18f8], R5 ;  /* 0x0018f80501007387 */ /* 0x000fe80000100800 */
[----:B0-----:R-:W3:Y:S01]  /*5e480*/  LDL.LU R2, [R1+0x1904] ;  /* 0x0019040001027983 */ /* 0x001ee20000300800 */
[----:B------:R-:W-:-:S03]  /*5e490*/  IADD3.X R28, R28, UR9, RZ, P1, !PT ;  /* 0x000000091c1c7c10 */ /* 0x000fc60008ffe4ff */
[----:B------:R-:W-:Y:S01]  /*5e4a0*/  STL [R1+0x191c], R4 ;  /* 0x00191c0401007387 */ /* 0x000fe20000100800 */
[----:B--2---:R-:W-:-:S05]  /*5e4b0*/  IADD3 R29, P1, R29, UR12, RZ ;  /* 0x0000000c1d1d7c10 */ /* 0x004fca000ff3e0ff */
[----:B------:R0:W-:Y:S04]  /*5e4c0*/  STL [R1+0x18e8], R29 ;  /* 0x0018e81d01007387 */ /* 0x0001e80000100800 */
[----:B0-----:R-:W2:Y:S04]  /*5e4d0*/  LDL.LU R29, [R1+0x18d8] ;  /* 0x0018d800011d7983 */ /* 0x001ea80000300800 */
[----:B------:R-:W-:Y:S04]  /*5e4e0*/  STL [R1+0x1914], R28 ;  /* 0x0019141c01007387 */ /* 0x000fe80000100800 */
[----:B------:R-:W2:Y:S01]  /*5e4f0*/  LDL.LU R16, [R1+0x18fc] ;  /* 0x0018fc0001107983 */ /* 0x000ea20000300800 */
[----:B----4-:R-:W-:-:S03]  /*5e500*/  IADD3.X R3, R3, UR9, RZ, P4, !PT ;  /* 0x0000000903037c10 */ /* 0x010fc6000a7fe4ff */
        /* <DEDUP_REMOVED lines=21> */
[----:B------:R-:W-:-:S05]  /*5e660*/  IADD3 R0, P4, R0, UR12, RZ ;  /* 0x0000000c00007c10 */ /* 0x000fca000ff9e0ff */
[----:B------:R0:W-:Y:S04]  /*5e670*/  STL [R1+0x18e0], R0 ;  /* 0x0018e00001007387 */ /* 0x0001e80000100800 */
[----:B------:R-:W4:Y:S04]  /*5e680*/  LDL.LU R15, [R1+0x1880] ;  /* 0x00188000010f7983 */ /* 0x000f280000300800 */
[----:B------:R-:W4:Y:S04]  /*5e690*/  LDL.LU R5, [R1+0x18a4] ;  /* 0x0018a40001057983 */ /* 0x000f280000300800 */
[----:B------:R-:W4:Y:S04]  /*5e6a0*/  LDL.LU R4, [R1+0x1878] ;  /* 0x0018780001047983 */ /* 0x000f280000300800 */
[----:B0-----:R-:W4:Y:S04]  /*5e6b0*/  LDL.LU R0, [R1+0x189c] ;  /* 0x00189c0001007983 */ /* 0x001f280000300800 */
[----:B------:R-:W4:Y:S01]  /*5e6c0*/  LDL.LU R28, [R1+0x1870] ;  /* 0x00187000011c7983 */ /* 0x000f220000300800 */
[----:B---3--:R-:W-:-:S05]  /*5e6d0*/  IADD3.X R2, R2, UR9, RZ, P6, !PT ;  /* 0x0000000902027c10 */ /* 0x008fca000b7fe4ff */
[----:B------:R0:W-:Y:S04]  /*5e6e0*/  STL [R1+0x1904], R2 ;  /* 0x0019040201007387 */ /* 0x0001e80000100800 */
[----:B0-----:R-:W3:Y:S01]  /*5e6f0*/  LDL.LU R2, [R1+0x1894] ;  /* 0x0018940001027983 */ /* 0x001ee20000300800 */
[----:B--2---:R-:W-:Y:S02]  /*5e700*/  IADD3 R29, P6, R29, UR12, RZ ;  /* 0x0000000c1d1d7c10 */ /* 0x004fe4000ffde0ff */
[----:B------:R-:W-:Y:S02]  /*5e710*/  IADD3.X R16, R16, UR9, RZ, P5, !PT ;  /* 0x0000000910107c10 */ /* 0x000fe4000affe4ff */
[----:B----4-:R-:W-:Y:S01]  /*5e720*/  IADD3 R17, P5, R17, UR12, RZ ;  /* 0x0000000c11117c10 */ /* 0x010fe2000ffbe0ff */
[----:B------:R0:W-:Y:S01]  /*5e730*/  STL [R1+0x18d8], R29 ;  /* 0x0018d81d01007387 */ /* 0x0001e20000100800 */
[----:B------:R-:W-:-:S02]  /*5e740*/  IADD3.X R18, R18, UR9, RZ, P3, !PT ;  /* 0x0000000912127c10 */ /* 0x000fc40009ffe4ff */
[----:B------:R-:W-:Y:S02]  /*5e750*/  IADD3 R19, P3, R19, UR12, RZ ;  /* 0x0000000c13137c10 */ /* 0x000fe4000ff7e0ff */
[----:B------:R-:W-:Y:S02]  /*5e760*/  IADD3.X R7, R7, UR9, RZ, P2, !PT ;  /* 0x0000000907077c10 */ /* 0x000fe400097fe4ff */
[----:B------:R-:W-:Y:S01]  /*5e770*/  IADD3 R8, P2, R8, UR12, RZ ;  /* 0x0000000c08087c10 */ /* 0x000fe2000ff5e0ff */
[----:B0-----:R-:W2:Y:S04]  /*5e780*/  LDL.LU R29, [R1+0x1868] ;  /* 0x00186800011d7983 */ /* 0x001ea80000300800 */
        /* <DEDUP_REMOVED lines=35> */
[----:B------:R-:W-:Y:S01]  /*5e9c0*/  STL [R1+0x18bc], R12 ;  /* 0x0018bc0c01007387 */ /* 0x000fe20000100800 */
[----:B------:R-:W-:-:S03]  /*5e9d0*/  IADD3.X R0, R0, UR9, RZ, P5, !PT ;  /* 0x0000000900007c10 */ /* 0x000fc6000affe4ff */
[----:B------:R-:W-:Y:S04]  /*5e9e0*/  STL [R1+0x18b4], R13 ;  /* 0x0018b40d01007387 */ /* 0x000fe80000100800 */
        /* <DEDUP_REMOVED lines=11> */
[----:B------:R-:W-:-:S05]  /*5eaa0*/  IADD3 R28, P5, R28, UR12, RZ ;  /* 0x0000000c1c1c7c10 */ /* 0x000fca000ffbe0ff */
[----:B------:R-:W-:Y:S04]  /*5eab0*/  STL [R1+0x1870], R28 ;  /* 0x0018701c01007387 */ /* 0x000fe80000100800 */
        /* <DEDUP_REMOVED lines=36> */
[----:B------:R-:W-:Y:S02]  /*5ed00*/  IADD3 R16, P1, R16, UR12, RZ ;  /* 0x0000000c10107c10 */ /* 0x000fe4000ff3e0ff */
[----:B------:R-:W-:Y:S02]  /*5ed10*/  IADD3.X R17, R17, UR9, RZ, P4, !PT ;  /* 0x0000000911117c10 */ /* 0x000fe4000a7fe4ff */
[----:B------:R-:W-:Y:S02]  /*5ed20*/  IADD3 R18, P4, R18, UR12, RZ ;  /* 0x0000000c12127c10 */ /* 0x000fe4000ff9e0ff */
[----:B--2---:R-:W-:-:S02]  /*5ed30*/  IADD3.X R19, R19, UR9, RZ, P6, !PT ;  /* 0x0000000913137c10 */ /* 0x004fc4000b7fe4ff */
        /* <DEDUP_REMOVED lines=34> */
[----:B----4-:R-:W-:Y:S01]  /*5ef60*/  IADD3.X R15, R15, UR9, RZ, P2, !PT ;  /* 0x000000090f0f7c10 */ /* 0x010fe200097fe4ff */
[----:B0-----:R-:W2:Y:S01]  /*5ef70*/  LDL.LU R29, [R1+0x17e8] ;  /* 0x0017e800011d7983 */ /* 0x001ea20000300800 */
[----:B------:R-:W-:-:S03]  /*5ef80*/  IADD3.X R4, R4, UR9, RZ, P1, !PT ;  /* 0x0000000904047c10 */ /* 0x000fc60008ffe4ff */
[----:B------:R-:W-:Y:S04]  /*5ef90*/  STL [R1+0x1818], R12 ;  /* 0x0018180c01007387 */ /* 0x000fe80000100800 */
[----:B------:R-:W-:Y:S01]  /*5efa0*/  STL [R1+0x1810], R13 ;  /* 0x0018100d01007387 */ /* 0x000fe20000100800 */
[----:B------:R-:W-:-:S03]  /*5efb0*/  IADD3 R5, P2, R5, UR12, RZ ;  /* 0x0000000c05057c10 */ /* 0x000fc6000ff5e0ff */
[----:B------:R-:W-:Y:S01]  /*5efc0*/  STL [R1+0x1834], R25 ;  /* 0x0018341901007387 */ /* 0x000fe20000100800 */
[----:B------:R-:W-:-:S03]  /*5efd0*/  IADD3 R3, P1, R3, UR12, RZ ;  /* 0x0000000c03037c10 */ /* 0x000fc6000ff3e0ff */
[----:B------:R-:W-:Y:S04]  /*5efe0*/  STL [R1+0x1808], R24 ;  /* 0x0018081801007387 */ /* 0x000fe80000100800 */
[----:B------:R-:W-:Y:S04]  /*5eff0*/  STL [R1+0x182c], R15 ;  /* 0x00182c0f01007387 */ /* 0x000fe80000100800 */
[----:B------:R0:W-:Y:S04]  /*5f000*/  STL [R1+0x17f8], R3 ;  /* 0x0017f80301007387 */ /* 0x0001e80000100800 */
[----:B------:R-:W-:Y:S01]  /*5f010*/  STL [R1+0x1800], R5 ;  /* 0x0018000501007387 */ /* 0x000fe20000100800 */
[----:B------:R-:W-:-:S03]  /*5f020*/  IADD3.X R28, R28, UR9, RZ, P4, !PT ;  /* 0x000000091c1c7c10 */ /* 0x000fc6000a7fe4ff */
[----:B0-----:R-:W4:Y:S01]  /*5f030*/  LDL.LU R3, [R1+0x180c] ;  /* 0x00180c0001037983 */ /* 0x001f220000300800 */
[----:B------:R-:W-:-:S03]  /*5f040*/  IADD3 R0, P4, R0, UR12, RZ ;  /* 0x0000000c00007c10 */ /* 0x000fc6000ff9e0ff */
        /* <DEDUP_REMOVED lines=35> */
[----:B------:R0:W-:Y:S04]  /*5f280*/  STL [R1+0x180c], R3 ;  /* 0x00180c0301007387 */ /* 0x0001e80000100800 */
[----:B0-----:R-:W4:Y:S01]  /*5f290*/  LDL.LU R3, [R1+0x179c] ;  /* 0x00179c0001037983 */ /* 0x001f220000300800 */
[----:B------:R-:W-:Y:S02]  /*5f2a0*/  IADD3 R0, P5, R0, UR12, RZ ;  /* 0x0000000c00007c10 */ /* 0x000fe4000ffbe0ff */
        /* <DEDUP_REMOVED lines=42> */
[----:B------:R-:W-:Y:S04]  /*5f550*/  STL [R1+0x17bc], R13 ;  /* 0x0017bc0d01007387 */ /* 0x000fe80000100800 */
[----:B------:R-:W-:Y:S01]  /*5f560*/  STL [R1+0x1790], R25 ;  /* 0x0017901901007387 */ /* 0x000fe20000100800 */
[----:B--2---:R-:W-:-:S02]  /*5f570*/  IADD3 R15, P6, R15, UR12, RZ ;  /* 0x0000000c0f0f7c10 */ /* 0x004fc4000ffde0ff */
[----:B------:R-:W-:Y:S01]  /*5f580*/  IADD3.X R5, R5, UR9, RZ, P5, !PT ;  /* 0x0000000905057c10 */ /* 0x000fe2000affe4ff */
[----:B------:R-:W-:Y:S04]  /*5f590*/  STL [R1+0x17b4], R24 ;  /* 0x0017b41801007387 */ /* 0x000fe80000100800 */
[----:B------:R-:W-:Y:S01]  /*5f5a0*/  STL [R1+0x1788], R15 ;  /* 0x0017880f01007387 */ /* 0x000fe20000100800 */
[----:B------:R-:W-:Y:S02]  /*5f5b0*/  IADD3.X R29, R29, UR9, RZ, P3, !PT ;  /* 0x000000091d1d7c10 */ /* 0x000fe40009ffe4ff */
[----:B------:R-:W-:-:S03]  /*5f5c0*/  IADD3 R4, P5, R4, UR12, RZ ;  /* 0x0000000c04047c10 */ /* 0x000fc6000ffbe0ff */
[----:B------:R0:W-:Y:S04]  /*5f5d0*/  STL [R1+0x17a4], R29 ;  /* 0x0017a41d01007387 */ /* 0x0001e80000100800 */
[----:B------:R-:W-:Y:S01]  /*5f5e0*/  STL [R1+0x17ac], R5 ;  /* 0x0017ac0501007387 */ /* 0x000fe20000100800 */
[----:B------:R-:W-:-:S03]  /*5f5f0*/  IADD3 R28, P3, R28, UR12, RZ ;  /* 0x0000000c1c1c7c10 */ /* 0x000fc6000ff7e0ff */
[----:B0-----:R-:W2:Y:S04]  /*5f600*/  LDL.LU R29, [R1+0x1768] ;  /* 0x00176800011d7983 */ /* 0x001ea80000300800 */
[----:B------:R-:W-:Y:S01]  /*5f610*/  STL [R1+0x1780], R4 ;  /* 0x0017800401007387 */ /* 0x000fe20000100800 */
[----:B----4-:R-:W-:-:S05]  /*5f620*/  IADD3.X R3, R3, UR9, RZ, P2, !PT ;  /* 0x0000000903037c10 */ /* 0x010fca00097fe4ff */
[----:B------:R0:W-:Y:S04]  /*5f630*/  STL [R1+0x179c], R3 ;  /* 0x00179c0301007387 */ /* 0x0001e80000100800 */
[----:B0-----:R-:W4:Y:S04]  /*5f640*/  LDL.LU R3, [R1+0x178c] ;  /* 0x00178c0001037983 */ /* 0x001f280000300800 */
[----:B------:R-:W-:Y:S04]  /*5f650*/  STL [R1+0x1778], R28 ;  /* 0x0017781c01007387 */ /* 0x000fe80000100800 */
[----:B------:R-:W4:Y:S04]  /*5f660*/  LDL.LU R16, [R1+0x1760] ;  /* 0x0017600001107983 */ /* 0x000f280000300800 */
[----:B------:R-:W4:Y:S01]  /*5f670*/  LDL.LU R17, [R1+0x1784] ;  /* 0x0017840001117983 */ /* 0x000f220000300800 */
[----:B------:R-:W-:-:S03]  /*5f680*/  IADD3 R0, P2, R0, UR12, RZ ;  /* 0x0000000c00007c10 */ /* 0x000fc6000ff5e0ff */
        /* <DEDUP_REMOVED lines=36> */
[----:B------:R-:W-:Y:S01]  /*5f8d0*/  IADD3 R7, P5, R7, UR12, RZ ;  /* 0x0000000c07077c10 */ /* 0x000fe2000ffbe0ff */
[----:B0-----:R-:W4:Y:S04]  /*5f8e0*/  LDL.LU R3, [R1+0x171c] ;  /* 0x00171c0001037983 */ /* 0x001f280000300800 */
        /* <DEDUP_REMOVED lines=87> */
[----:B------:R-:W-:Y:S01]  /*5fe60*/  IADD3 R17, P2, R17, UR12, RZ ;  /* 0x0000000c11117c10 */ /* 0x000fe2000ff5e0ff */
[----:B------:R0:W-:Y:S01]  /*5fe70*/  STL [R1+0x16e8], R29 ;  /* 0x0016e81d01007387 */ /* 0x0001e20000100800 */
[----:B------:R-:W-:-:S02]  /*5fe80*/  IADD3.X R18, R18, UR9, RZ, P1, !PT ;  /* 0x0000000912127c10 */ /* 0x000fc40008ffe4ff */
[----:B----4-:R-:W-:Y:S02]  /*5fe90*/  IADD3 R19, P1, R19, UR12, RZ ;  /* 0x0000000c13137c10 */ /* 0x010fe4000ff3e0ff */
[----:B------:R-:W-:Y:S01]  /*5fea0*/  IADD3.X R7, R7, UR9, RZ, P4, !PT ;  /* 0x0000000907077c10 */ /* 0x000fe2000a7fe4ff */
[----:B0-----:R-:W2:Y:S04]  /*5feb0*/  LDL.LU R29, [R1+0x1678] ;  /* 0x00167800011d7983 */ /* 0x001ea80000300800 */
        /* <DEDUP_REMOVED lines=33> */
[----:B------:R-:W-:Y:S01]  /*600d0*/  IADD3 R15, P5, R15, UR12, RZ ;  /* 0x0000000c0f0f7c10 */ /* 0x000fe2000ffbe0ff */
[----:B0-----:R-:W4:Y:S04]  /*600e0*/  LDL.LU R3, [R1+0x169c] ;  /* 0x00169c0001037983 */ /* 0x001f280000300800 */
[----:B------:R-:W-:Y:S04]  /*600f0*/  STL [R1+0x16cc], R12 ;  /* 0x0016cc0c01007387 */ /* 0x000fe80000100800 */
[----:B------:R-:W-:Y:S01]  /*60100*/  STL [R1+0x16c4], R13 ;  /* 0x0016c40d01007387 */ /* 0x000fe20000100800 */
[----:B------:R-:W-:-:S02]  /*60110*/  IADD3.X R5, R5, UR9, RZ, P3, !PT ;  /* 0x0000000905057c10 */ /* 0x000fc40009ffe4ff */
[----:B------:R-:W-:Y:S01]  /*60120*/  IADD3.X R0, R0, UR9, RZ, P2, !PT ;  /* 0x0000000900007c10 */ /* 0x000fe200097fe4ff */
[----:B------:R-:W-:Y:S04]  /*60130*/  STL [R1+0x1698], R25 ;  /* 0x0016981901007387 */ /* 0x000fe80000100800 */
[----:B------:R-:W-:Y:S04]  /*60140*/  STL [R1+0x16bc], R24 ;  /* 0x0016bc1801007387 */ /* 0x000fe80000100800 */
[----:B------:R-:W-:Y:S01]  /*60150*/  STL [R1+0x1690], R15 ;  /* 0x0016900f01007387 */ /* 0x000fe20000100800 */
[----:B------:R-:W-:-:S03]  /*60160*/  IADD3 R4, P3, R4, UR12, RZ ;  /* 0x0000000c04047c10 */ /* 0x000fc6000ff7e0ff */
[----:B------:R0:W-:Y:S04]  /*60170*/  STL [R1+0x16ac], R0 ;  /* 0x0016ac0001007387 */ /* 0x0001e80000100800 */
        /* <DEDUP_REMOVED lines=46> */
[----:B------:R-:W-:Y:S01]  /*60460*/  IADD3 R18, P5, R18, UR12, RZ ;  /* 0x0000000c12127c10 */ /* 0x000fe2000ffbe0ff */
[----:B------:R-:W-:Y:S04]  /*60470*/  STL [R1+0x1668], R16 ;  /* 0x0016681001007387 */ /* 0x000fe80000100800 */
[----:B------:R-:W-:Y:S01]  /*60480*/  STL [R1+0x168c], R17 ;  /* 0x00168c1101007387 */ /* 0x000fe20000100800 */
[----:B--2---:R-:W-:-:S02]  /*60490*/  IADD3.X R19, R19, UR9, RZ, P3, !PT ;  /* 0x0000000913137c10 */ /* 0x004fc40009ffe4ff */
        /* <DEDUP_REMOVED lines=32> */
[----:B0-----:R-:W2:Y:S01]  /*606a0*/  LDL.LU R29, [R1+0x15f8] ;  /* 0x0015f800011d7983 */ /* 0x001ea20000300800 */
[----:B----4-:R-:W-:-:S03]  /*606b0*/  IADD3.X R15, R15, UR9, RZ, P4, !PT ;  /* 0x000000090f0f7c10 */ /* 0x010fc6000a7fe4ff */
[----:B------:R-:W-:Y:S01]  /*606c0*/  STL [R1+0x1628], R12 ;  /* 0x0016280c01007387 */ /* 0x000fe20000100800 */
[----:B------:R-:W-:-:S03]  /*606d0*/  IADD3.X R4, R4, UR9, RZ, P6, !PT ;  /* 0x0000000904047c10 */ /* 0x000fc6000b7fe4ff */
[----:B------:R-:W-:Y:S01]  /*606e0*/  STL [R1+0x1620], R13 ;  /* 0x0016200d01007387 */ /* 0x000fe20000100800 */
[----:B------:R-:W-:-:S03]  /*606f0*/  IADD3 R5, P4, R5, UR12, RZ ;  /* 0x0000000c05057c10 */ /* 0x000fc6000ff9e0ff */
[----:B------:R-:W-:Y:S04]  /*60700*/  STL [R1+0x1644], R25 ;  /* 0x0016441901007387 */ /* 0x000fe80000100800 */
[----:B------:R-:W-:Y:S01]  /*60710*/  STL [R1+0x1618], R24 ;  /* 0x0016181801007387 */ /* 0x000fe20000100800 */
[----:B------:R-:W-:-:S03]  /*60720*/  IADD3 R3, P6, R3, UR12, RZ ;  /* 0x0000000c03037c10 */ /* 0x000fc6000ffde0ff */
[----:B------:R-:W-:Y:S01]  /*60730*/  STL [R1+0x163c], R15 ;  /* 0x00163c0f01007387 */ /* 0x000fe20000100800 */
[----:B------:R-:W-:-:S03]  /*60740*/  IADD3.X R28, R28, UR9, RZ, P5, !PT ;  /* 0x000000091c1c7c10 */ /* 0x000fc6000affe4ff */
[----:B------:R0:W-:Y:S04]  /*60750*/  STL [R1+0x1608], R3 ;  /* 0x0016080301007387 */ /* 0x0001e80000100800 */
[----:B------:R-:W-:Y:S04]  /*60760*/  STL [R1+0x1610], R5 ;  /* 0x0016100501007387 */ /* 0x000fe80000100800 */
[----:B0-----:R-:W4:Y:S04]  /*60770*/  LDL.LU R3, [R1+0x161c] ;  /* 0x00161c0001037983 */ /* 0x001f280000300800 */
[----:B------:R-:W-:Y:S01]  /*60780*/  STL [R1+0x1634], R4 ;  /* 0x0016340401007387 */ /* 0x000fe20000100800 */
[----:B------:R-:W-:-:S05]  /*60790*/  IADD3 R0, P5, R0, UR12, RZ ;  /* 0x0000000c00007c10 */ /* 0x000fca000ffbe0ff */
        /* <DEDUP_REMOVED lines=226> */
[----:B------:R-:W-:-:S03]  /*615c0*/  IADD3.X R18, R18, UR9, RZ, P6, !PT ;  /* 0x0000000912127c10 */ /* 0x000fc6000b7fe4ff */
[----:B0-----:R-:W2:Y:S01]  /*615d0*/  LDL.LU R29, [R1+0x1488] ;  /* 0x00148800011d7983 */ /* 0x001ea20000300800 */
[----:B----4-:R-:W-:Y:S02]  /*615e0*/  IADD3 R19, P6, R19, UR12, RZ ;  /* 0x0000000c13137c10 */ /* 0x010fe4000ffde0ff */
        /* <DEDUP_REMOVED lines=33> */
[----:B------:R-:W-:Y:S01]  /*61800*/  IADD3.X R24, R24, UR9, RZ, P2, !PT ;  /* 0x0000000918187c10 */ /* 0x000fe200097fe4ff */
[----:B0-----:R-:W4:Y:S01]  /*61810*/  LDL.LU R3, [R1+0x14ac] ;  /* 0x0014ac0001037983 */ /* 0x001f220000300800 */
[----:B------:R-:W-:-:S03]  /*61820*/  IADD3 R15, P2, R15, UR12, RZ ;  /* 0x0000000c0f0f7c10 */ /* 0x000fc6000ff5e0ff */
[----:B------:R-:W-:Y:S04]  /*61830*/  STL [R1+0x14dc], R12 ;  /* 0x0014dc0c01007387 */ /* 0x000fe80000100800 */
[----:B------:R-:W-:Y:S01]  /*61840*/  STL [R1+0x14d4], R13 ;  /* 0x0014d40d01007387 */ /* 0x000fe20000100800 */
[----:B------:R-:W-:-:S03]  /*61850*/  IADD3.X R5, R5, UR9, RZ, P1, !PT ;  /* 0x0000000905057c10 */ /* 0x000fc60008ffe4ff */
[----:B------:R-:W-:Y:S01]  /*61860*/  STL [R1+0x14a8], R25 ;  /* 0x0014a81901007387 */ /* 0x000fe20000100800 */
[----:B------:R-:W-:-:S03]  /*61870*/  IADD3.X R0, R0, UR9, RZ, P4, !PT ;  /* 0x0000000900007c10 */ /* 0x000fc6000a7fe4ff */
        /* <DEDUP_REMOVED lines=86> */
[----:B0-----:R-:W2:Y:S04]  /*61de0*/  LDL.LU R29, [R1+0x1408] ;  /* 0x00140800011d7983 */ /* 0x001ea80000300800 */
[----:B------:R-:W-:Y:S01]  /*61df0*/  STL [R1+0x1438], R12 ;  /* 0x0014380c01007387 */ /* 0x000fe20000100800 */
[----:B----4-:R-:W-:-:S02]  /*61e00*/  IADD3.X R15, R15, UR9, RZ, P5, !PT ;  /* 0x000000090f0f7c10 */ /* 0x010fc4000affe4ff */
[----:B------:R-:W-:Y:S01]  /*61e10*/  IADD3.X R4, R4, UR9, RZ, P3, !PT ;  /* 0x0000000904047c10 */ /* 0x000fe20009ffe4ff */
        /* <DEDUP_REMOVED lines=92> */
[----:B------:R-:W-:Y:S04]  /*623e0*/  STL [R1+0x13b0], R25 ;  /* 0x0013b01901007387 */ /* 0x000fe80000100800 */
[----:B------:R-:W-:Y:S01]  /*623f0*/  STL [R1+0x13d4], R24 ;  /* 0x0013d41801007387 */ /* 0x000fe20000100800 */
[----:B--2---:R-:W-:-:S02]  /*62400*/  IADD3 R15, P1, R15, UR12, RZ ;  /* 0x0000000c0f0f7c10 */ /* 0x004fc4000ff3e0ff */
[----:B------:R-:W-:Y:S02]  /*62410*/  IADD3.X R5, R5, UR9, RZ, P4, !PT ;  /* 0x0000000905057c10 */ /* 0x000fe4000a7fe4ff */
[----:B------:R-:W-:Y:S01]  /*62420*/  IADD3 R4, P4, R4, UR12, RZ ;  /* 0x0000000c04047c10 */ /* 0x000fe2000ff9e0ff */
[----:B------:R-:W-:Y:S01]  /*62430*/  STL [R1+0x13a8], R15 ;  /* 0x0013a80f01007387 */ /* 0x000fe20000100800 */
[----:B------:R-:W-:Y:S02]  /*62440*/  IADD3.X R29, R29, UR9, RZ, P6, !PT ;  /* 0x000000091d1d7c10 */ /* 0x000fe4000b7fe4ff */
[----:B------:R-:W-:-:S03]  /*62450*/  IADD3 R28, P6, R28, UR12, RZ ;  /* 0x0000000c1c1c7c10 */ /* 0x000fc6000ffde0ff */
[----:B------:R0:W-:Y:S04]  /*62460*/  STL [R1+0x13c4], R29 ;  /* 0x0013c41d01007387 */ /* 0x0001e80000100800 */
[----:B------:R-:W-:Y:S04]  /*62470*/  STL [R1+0x13cc], R5 ;  /* 0x0013cc0501007387 */ /* 0x000fe80000100800 */
        /* <DEDUP_REMOVED lines=43> */
[----:B------:R-:W-:-:S03]  /*62730*/  IADD3 R18, P1, R18, UR12, RZ ;  /* 0x0000000c12127c10 */ /* 0x000fc6000ff3e0ff */
[----:B0-----:R-:W4:Y:S01]  /*62740*/  LDL.LU R3, [R1+0x133c] ;  /* 0x00133c0001037983 */ /* 0x001f220000300800 */
        /* <DEDUP_REMOVED lines=92> */
[----:B0-----:R-:W2:Y:S04]  /*62d10*/  LDL.LU R29, [R1+0x1298] ;  /* 0x00129800011d7983 */ /* 0x001ea80000300800 */
[----:B------:R-:W-:Y:S01]  /*62d20*/  STL [R1+0x132c], R16 ;  /* 0x00132c1001007387 */ /* 0x000fe20000100800 */
[----:B----4-:R-:W-:Y:S02]  /*62d30*/  IADD3 R19, P3, R19, UR12, RZ ;  /* 0x0000000c13137c10 */ /* 0x010fe4000ff7e0ff */
        /* <DEDUP_REMOVED lines=33> */
[----:B0-----:R-:W4:Y:S04]  /*62f50*/  LDL.LU R3, [R1+0x12bc] ;  /* 0x0012bc0001037983 */ /* 0x001f280000300800 */
[----:B------:R-:W-:Y:S01]  /*62f60*/  STL [R1+0x12ec], R12 ;  /* 0x0012ec0c01007387 */ /* 0x000fe20000100800 */
[----:B------:R-:W-:-:S03]  /*62f70*/  IADD3 R15, P4, R15, UR12, RZ ;  /* 0x0000000c0f0f7c10 */ /* 0x000fc6000ff9e0ff */
[----:B------:R-:W-:Y:S01]  /*62f80*/  STL [R1+0x12e4], R13 ;  /* 0x0012e40d01007387 */ /* 0x000fe20000100800 */
[----:B------:R-:W-:-:S03]  /*62f90*/  IADD3.X R5, R5, UR9, RZ, P6, !PT ;  /* 0x0000000905057c10 */ /* 0x000fc6000b7fe4ff */
[----:B------:R-:W-:Y:S04]  /*62fa0*/  STL [R1+0x12b8], R25 ;  /* 0x0012b81901007387 */ /* 0x000fe80000100800 */
[----:B------:R-:W-:Y:S04]  /*62fb0*/  STL [R1+0x12dc], R24 ;  /* 0x0012dc1801007387 */ /* 0x000fe80000100800 */
[----:B------:R-:W-:Y:S01]  /*62fc0*/  STL [R1+0x12b0], R15 ;  /* 0x0012b00f01007387 */ /* 0x000fe20000100800 */
[----:B------:R-:W-:Y:S02]  /*62fd0*/  IADD3.X R0, R0, UR9, RZ, P5, !PT ;  /* 0x0000000900007c10 */ /* 0x000fe4000affe4ff */
        /* <DEDUP_REMOVED lines=50> */
[----:B------:R-:W-:Y:S04]  /*63300*/  STL [R1+0x12ac], R17 ;  /* 0x0012ac1101007387 */ /* 0x000fe80000100800 */
[----:B------:R-:W-:Y:S01]  /*63310*/  STL [R1+0x1280], R18 ;  /* 0x0012801201007387 */ /* 0x000fe20000100800 */
[----:B--2---:R-:W-:-:S02]  /*63320*/  IADD3.X R19, R19, UR9, RZ, P6, !PT ;  /* 0x0000000913137c10 */ /* 0x004fc4000b7fe4ff */
        /* <DEDUP_REMOVED lines=32> */
[----:B------:R-:W-:Y:S04]  /*63530*/  STL [R1+0x1248], R12 ;  /* 0x0012480c01007387 */ /* 0x000fe80000100800 */
[----:B------:R-:W-:Y:S01]  /*63540*/  STL [R1+0x1240], R13 ;  /* 0x0012400d01007387 */ /* 0x000fe20000100800 */
[----:B----4-:R-:W-:-:S02]  /*63550*/  IADD3.X R15, R15, UR9, RZ, P2, !PT ;  /* 0x000000090f0f7c10 */ /* 0x010fc400097fe4ff */
[----:B------:R-:W-:Y:S02]  /*63560*/  IADD3.X R4, R4, UR9, RZ, P1, !PT ;  /* 0x0000000904047c10 */ /* 0x000fe40008ffe4ff */
[----:B------:R-:W-:Y:S01]  /*63570*/  IADD3 R5, P2, R5, UR12, RZ ;  /* 0x0000000c05057c10 */ /* 0x000fe2000ff5e0ff */
        /* <DEDUP_REMOVED lines=238> */
[----:B------:R-:W-:Y:S04]  /*64460*/  STL [R1+0x113c], R16 ;  /* 0x00113c1001007387 */ /* 0x000fe80000100800 */
[----:B------:R-:W-:Y:S01]  /*64470*/  STL [R1+0x1110], R17 ;  /* 0x0011101101007387 */ /* 0x000fe20000100800 */
[----:B----4-:R-:W-:Y:S02]  /*64480*/  IADD3 R19, P1, R19, UR12, RZ ;  /* 0x0000000c13137c10 */ /* 0x010fe4000ff3e0ff */
[----:B------:R-:W-:-:S02]  /*64490*/  IADD3.X R7, R7, UR9, RZ, P4, !PT ;  /* 0x0000000907077c10 */ /* 0x000fc4000a7fe4ff */
        /* <DEDUP_REMOVED lines=32> */
[----:B------:R-:W-:Y:S04]  /*646a0*/  STL [R1+0x10fc], R12 ;  /* 0x0010fc0c01007387 */ /* 0x000fe80000100800 */
[----:B------:R-:W-:Y:S01]  /*646b0*/  STL [R1+0x10f4], R13 ;  /* 0x0010f40d01007387 */ /* 0x000fe20000100800 */
[----:B------:R-:W-:-:S02]  /*646c0*/  IADD3 R15, P5, R15, UR12, RZ ;  /* 0x0000000c0f0f7c10 */ /* 0x000fc4000ffbe0ff */
[----:B------:R-:W-:Y:S01]  /*646d0*/  IADD3.X R5, R5, UR9, RZ, P3, !PT ;  /* 0x0000000905057c10 */ /* 0x000fe20009ffe4ff */
[----:B------:R-:W-:Y:S04]  /*646e0*/  STL [R1+0x10c8], R25 ;  /* 0x0010c81901007387 */ /* 0x000fe80000100800 */
[----:B------:R-:W-:Y:S04]  /*646f0*/  STL [R1+0x10ec], R24 ;  /* 0x0010ec1801007387 */ /* 0x000fe80000100800 */
[----:B------:R-:W-:Y:S01]  /*64700*/  STL [R1+0x10c0], R15 ;  /* 0x0010c00f01007387 */ /* 0x000fe20000100800 */
[----:B------:R-:W-:-:S02]  /*64710*/  IADD3.X R0, R0, UR9, RZ, P2, !PT ;  /* 0x0000000900007c10 */ /* 0x000fc400097fe4ff */
        /* <DEDUP_REMOVED lines=86> */
[----:B------:R-:W-:Y:S04]  /*64c80*/  STL [R1+0x1050], R13 ;  /* 0x0010500d01007387 */ /* 0x000fe80000100800 */
[----:B------:R-:W-:Y:S01]  /*64c90*/  STL [R1+0x1074], R25 ;  /* 0x0010741901007387 */ /* 0x000fe20000100800 */
[----:B----4-:R-:W-:-:S02]  /*64ca0*/  IADD3.X R15, R15, UR9, RZ, P4, !PT ;  /* 0x000000090f0f7c10 */ /* 0x010fc4000a7fe4ff */
[----:B------:R-:W-:Y:S02]  /*64cb0*/  IADD3.X R4, R4, UR9, RZ, P6, !PT ;  /* 0x0000000904047c10 */ /* 0x000fe4000b7fe4ff */
[----:B------:R-:W-:Y:S01]  /*64cc0*/  IADD3 R5, P4, R5, UR12, RZ ;  /* 0x0000000c05057c10 */ /* 0x000fe2000ff9e0ff */
[----:B------:R-:W-:Y:S04]  /*64cd0*/  STL [R1+0x1048], R24 ;  /* 0x0010481801007387 */ /* 0x000fe80000100800 */
[----:B------:R-:W-:Y:S01]  /*64ce0*/  STL [R1+0x106c], R15 ;  /* 0x00106c0f01007387 */ /* 0x000fe20000100800 */
[----:B------:R-:W-:Y:S02]  /*64cf0*/  IADD3 R3, P6, R3, UR12, RZ ;  /* 0x0000000c03037c10 */ /* 0x000fe4000ffde0ff */
        /* <DEDUP_REMOVED lines=140> */
[----:B0-----:R-:W4:Y:S04]  /*655c0*/  LDL.LU R3, [R1+0xf5c] ;  /* 0x000f5c0001037983 */ /* 0x001f280000300800 */
[----:B------:R-:W-:Y:S01]  /*655d0*/  STL [R1+0xfa0], R16 ;  /* 0x000fa01001007387 */ /* 0x000fe20000100800 */
        /* <DEDUP_REMOVED lines=88> */
[----:B------:R-:W-:Y:S02]  /*65b60*/  IADD3 R17, P4, R17, UR12, RZ ;  /* 0x0000000c11117c10 */ /* 0x000fe4000ff9e0ff */
[----:B------:R-:W-:Y:S01]  /*65b70*/  IADD3.X R18, R18, UR9, RZ, P6, !PT ;  /* 0x0000000912127c10 */ /* 0x000fe2000b7fe4ff */
[----:B------:R0:W-:Y:S04]  /*65b80*/  STL [R1+0xf28], R29 ;  /* 0x000f281d01007387 */ /* 0x0001e80000100800 */
[----:B0-----:R-:W2:Y:S04]  /*65b90*/  LDL.LU R29, [R1+0xeb8] ;  /* 0x000eb800011d7983 */ /* 0x001ea80000300800 */
[----:B------:R-:W-:Y:S04]  /*65ba0*/  STL [R1+0xf4c], R16 ;  /* 0x000f4c1001007387 */ /* 0x000fe80000100800 */
[----:B------:R-:W-:Y:S01]  /*65bb0*/  STL [R1+0xf20], R17 ;  /* 0x000f201101007387 */ /* 0x000fe20000100800 */
[----:B----4-:R-:W-:-:S02]  /*65bc0*/  IADD3 R19, P6, R19, UR12, RZ ;  /* 0x0000000c13137c10 */ /* 0x010fc4000ffde0ff */
        /* <DEDUP_REMOVED lines=116> */
[----:B------:R-:W-:Y:S01]  /*66310*/  STL [R1+0xe78], R20 ;  /* 0x000e781401007387 */ /* 0x000fe20000100800 */
[----:B------:R-:W-:-:S03]  /*66320*/  IADD3 R12, P1, R12, UR12, RZ ;  /* 0x0000000c0c0c7c10 */ /* 0x000fc6000ff3e0ff */
[----:B------:R-:W-:Y:S04]  /*66330*/  STL [R1+0xe9c], R21 ;  /* 0x000e9c1501007387 */ /* 0x000fe80000100800 */
[----:B------:R-:W-:Y:S01]  /*66340*/  STL [R1+0xe70], R22 ;  /* 0x000e701601007387 */ /* 0x000fe20000100800 */
[----:B------:R-:W-:-:S03]  /*66350*/  IADD3 R13, P4, R13, UR12, RZ ;  /* 0x0000000c0d0d7c10 */ /* 0x000fc6000ff9e0ff */
[----:B------:R0:W-:Y:S01]  /*66360*/  STL [R1+0xe8c], R29 ;  /* 0x000e8c1d01007387 */ /* 0x0001e20000100800 */
[----:B------:R-:W-:-:S03]  /*66370*/  IADD3.X R25, R25, UR9, RZ, P6, !PT ;  /* 0x0000000919197c10 */ /* 0x000fc6000b7fe4ff */
[----:B------:R-:W-:Y:S01]  /*66380*/  STL [R1+0xe94], R23 ;  /* 0x000e941701007387 */ /* 0x000fe20000100800 */
[----:B------:R-:W-:-:S03]  /*66390*/  IADD3 R24, P6, R24, UR12, RZ ;  /* 0x0000000c18187c10 */ /* 0x000fc6000ffde0ff */
        /* <DEDUP_REMOVED lines=147> */
[----:B------:R-:W-:Y:S02]  /*66cd0*/  IADD3.X R17, R17, UR9, RZ, P1, !PT ;  /* 0x0000000911117c10 */ /* 0x000fe40008ffe4ff */
[----:B------:R-:W-:Y:S01]  /*66ce0*/  IADD3 R18, P1, R18, UR12, RZ ;  /* 0x0000000c12127c10 */ /* 0x000fe2000ff3e0ff */
[----:B------:R0:W-:Y:S04]  /*66cf0*/  STL [R1+0xddc], R3 ;  /* 0x000ddc0301007387 */ /* 0x0001e80000100800 */
[----:B0-----:R-:W4:Y:S04]  /*66d00*/  LDL.LU R3, [R1+0xd6c] ;  /* 0x000d6c0001037983 */ /* 0x001f280000300800 */
[----:B------:R-:W-:Y:S04]  /*66d10*/  STL [R1+0xdb0], R16 ;  /* 0x000db01001007387 */ /* 0x000fe80000100800 */
[----:B------:R-:W-:Y:S01]  /*66d20*/  STL [R1+0xdd4], R17 ;  /* 0x000dd41101007387 */ /* 0x000fe20000100800 */
[----:B------:R-:W-:-:S02]  /*66d30*/  IADD3.X R19, R19, UR9, RZ, P4, !PT ;  /* 0x0000000913137c10 */ /* 0x000fc4000a7fe4ff */
        /* <DEDUP_REMOVED lines=119> */
[----:B------:R-:W-:Y:S01]  /*674b0*/  STL [R1+0xd24], R22 ;  /* 0x000d241601007387 */ /* 0x000fe20000100800 */
[----:B------:R-:W-:-:S03]  /*674c0*/  IADD3.X R13, R13, UR9, RZ, P1, !PT ;  /* 0x000000090d0d7c10 */ /* 0x000fc60008ffe4ff */
[----:B------:R0:W-:Y:S01]  /*674d0*/  STL [R1+0xcf0], R3 ;  /* 0x000cf00301007387 */ /* 0x0001e20000100800 */
[----:B------:R-:W-:-:S03]  /*674e0*/  IADD3 R25, P1, R25, UR12, RZ ;  /* 0x0000000c19197c10 */ /* 0x000fc6000ff3e0ff */
[----:B------:R-:W-:Y:S01]  /*674f0*/  STL [R1+0xcf8], R23 ;  /* 0x000cf81701007387 */ /* 0x000fe20000100800 */
[----:B------:R-:W-:-:S03]  /*67500*/  IADD3.X R24, R24, UR9, RZ, P4, !PT ;  /* 0x0000000918187c10 */ /* 0x000fc6000a7fe4ff */
[----:B0-----:R-:W4:Y:S04]  /*67510*/  LDL.LU R3, [R1+0xcec] ;  /* 0x000cec0001037983 */ /* 0x001f280000300800 */
[----:B------:R-:W-:Y:S04]  /*67520*/  STL [R1+0xd1c], R12 ;  /* 0x000d1c0c01007387 */ /* 0x000fe80000100800 */
[----:B------:R-:W-:Y:S01]  /*67530*/  STL [R1+0xd14], R13 ;  /* 0x000d140d01007387 */ /* 0x000fe20000100800 */
[----:B------:R-:W-:Y:S02]  /*67540*/  IADD3 R15, P4, R15, UR12, RZ ;  /* 0x0000000c0f0f7c10 */ /* 0x000fe4000ff9e0ff */
        /* <DEDUP_REMOVED lines=143> */
[----:B------:R-:W-:Y:S02]  /*67e40*/  IADD3 R17, P3, R17, UR12, RZ ;  /* 0x0000000c11117c10 */ /* 0x000fe4000ff7e0ff */
[----:B------:R-:W-:Y:S01]  /*67e50*/  IADD3.X R18, R18, UR9, RZ, P2, !PT ;  /* 0x0000000912127c10 */ /* 0x000fe200097fe4ff */
[----:B------:R0:W-:Y:S04]  /*67e60*/  STL [R1+0xc40], R0 ;  /* 0x000c400001007387 */ /* 0x0001e80000100800 */
        /* <DEDUP_REMOVED lines=94> */
[----:B------:R-:W-:Y:S01]  /*68450*/  STL [R1+0xbc0], R16 ;  /* 0x000bc01001007387 */ /* 0x000fe20000100800 */
        /* <DEDUP_REMOVED lines=93> */
[----:B------:R-:W-:Y:S04]  /*68a30*/  STL [R1+0xb40], R17 ;  /* 0x000b401101007387 */ /* 0x000fe80000100800 */
[----:B------:R-:W-:Y:S01]  /*68a40*/  STL [R1+0xb64], R18 ;  /* 0x000b641201007387 */ /* 0x000fe20000100800 */
[----:B----4-:R-:W-:-:S02]  /*68a50*/  IADD3 R19, P1, R19, UR12, RZ ;  /* 0x0000000c13137c10 */ /* 0x010fc4000ff3e0ff */
        /* <DEDUP_REMOVED lines=33> */
[----:B------:R-:W-:Y:S04]  /*68c70*/  STL [R1+0xb24], R13 ;  /* 0x000b240d01007387 */ /* 0x000fe80000100800 */
[----:B------:R-:W-:Y:S01]  /*68c80*/  STL [R1+0xaf8], R25 ;  /* 0x000af81901007387 */ /* 0x000fe20000100800 */
[----:B------:R-:W-:-:S02]  /*68c90*/  IADD3 R15, P5, R15, UR12, RZ ;  /* 0x0000000c0f0f7c10 */ /* 0x000fc4000ffbe0ff */
[----:B------:R-:W-:Y:S01]  /*68ca0*/  IADD3.X R5, R5, UR9, RZ, P3, !PT ;  /* 0x0000000905057c10 */ /* 0x000fe20009ffe4ff */
[----:B------:R-:W-:Y:S01]  /*68cb0*/  STL [R1+0xb1c], R24 ;  /* 0x000b1c1801007387 */ /* 0x000fe20000100800 */
[----:B------:R-:W-:-:S03]  /*68cc0*/  IADD3 R4, P3, R4, UR12, RZ ;  /* 0x0000000c04047c10 */ /* 0x000fc6000ff7e0ff */
[----:B------:R-:W-:Y:S01]  /*68cd0*/  STL [R1+0xaf0], R15 ;  /* 0x000af00f01007387 */ /* 0x000fe20000100800 */
[----:B------:R-:W-:-:S05]  /*68ce0*/  IADD3.X R0, R0, UR9, RZ, P2, !PT ;  /* 0x0000000900007c10 */ /* 0x000fca00097fe4ff */
        /* <DEDUP_REMOVED lines=8> */
[----:B------:R0:W-:Y:S04]  /*68d70*/  STL [R1+0x19d8], R28 ;  /* 0x0019d81c01007387 */ /* 0x0001e80000100800 */
        /* <DEDUP_REMOVED lines=23> */
[----:B----4-:R-:W-:-:S05]  /*68ef0*/  IADD3.X R3, R3, UR9, RZ, P4, !PT ;  /* 0x0000000903037c10 */ /* 0x010fca000a7fe4ff */
[----:B------:R4:W-:Y:S04]  /*68f00*/  STL [R1+0xafc], R3 ;  /* 0x000afc0301007387 */ /* 0x0009e80000100800 */
[----:B------:R-:W2:Y:S04]  /*68f10*/  LDL.LU R5, [R1+0x19dc] ;  /* 0x0019dc0001057983 */ /* 0x000ea80000300800 */
[----:B------:R-:W2:Y:S04]  /*68f20*/  LDL.LU R4, [R1+0x1a48] ;  /* 0x001a480001047983 */ /* 0x000ea80000300800 */
[----:B0-----:R-:W2:Y:S04]  /*68f30*/  LDL.LU R28, [R1+0x19e4] ;  /* 0x0019e400011c7983 */ /* 0x001ea80000300800 */
[----:B-1----:R-:W2:Y:S04]  /*68f40*/  LDL.LU R29, [R1+0x1a50] ;  /* 0x001a5000011d7983 */ /* 0x002ea80000300800 */
[----:B----4-:R-:W4:Y:S01]  /*68f50*/  LDL.LU R3, [R1+0x19ec] ;  /* 0x0019ec0001037983 */ /* 0x010f220000300800 */
        /* <DEDUP_REMOVED lines=31> */
[----:B------:R-:W-:Y:S04]  /*69150*/  STL [R1+0x1a18], R26 ;  /* 0x001a181a01007387 */ /* 0x000fe80000100800 */
[----:B------:R-:W-:Y:S01]  /*69160*/  STL [R1+0xad8], R27 ;  /* 0x000ad81b01007387 */ /* 0x000fe20000100800 */
[----:B------:R-:W-:-:S03]  /*69170*/  IADD3.X R23, R23, UR9, RZ, P3, !PT ;  /* 0x0000000917177c10 */ /* 0x000fc60009ffe4ff */
[----:B------:R-:W-:Y:S01]  /*69180*/  STL [R1+0x1a20], R20 ;  /* 0x001a201401007387 */ /* 0x000fe20000100800 */
[----:B------:R-:W-:-:S03]  /*69190*/  IADD3 R12, P3, R12, UR12, RZ ;  /* 0x0000000c0c0c7c10 */ /* 0x000fc6000ff7e0ff */
[----:B------:R-:W-:Y:S01]  /*691a0*/  STL [R1+0xad4], R21 ;  /* 0x000ad41501007387 */ /* 0x000fe20000100800 */
[----:B------:R-:W-:-:S03]  /*691b0*/  IADD3.X R13, R13, UR9, RZ, P2, !PT ;  /* 0x000000090d0d7c10 */ /* 0x000fc600097fe4ff */
[----:B------:R0:W-:Y:S01]  /*691c0*/  STL [R1+0x1a28], R22 ;  /* 0x001a281601007387 */ /* 0x0001e20000100800 */
[----:B------:R-:W-:Y:S02]  /*691d0*/  IADD3 R25, P2, R25, UR12, RZ ;  /* 0x0000000c19197c10 */ /* 0x000fe4000ff5e0ff */
[----:B------:R-:W-:Y:S02]  /*691e0*/  IADD3.X R24, R24, UR9, RZ, P1, !PT ;  /* 0x0000000918187c10 */ /* 0x000fe40008ffe4ff */
[----:B------:R-:W-:Y:S01]  /*691f0*/  IADD3 R15, P1, R15, UR12, RZ ;  /* 0x0000000c0f0f7c10 */ /* 0x000fe2000ff3e0ff */
[----:B0-----:R-:W2:Y:S04]  /*69200*/  LDL.LU R22, [R1+0x1a60] ;  /* 0x001a600001167983 */ /* 0x001ea80000300800 */
[----:B------:R0:W-:Y:S04]  /*69210*/  STL [R1+0xad0], R23 ;  /* 0x000ad01701007387 */ /* 0x0001e80000100800 */
[----:B------:R-:W-:Y:S04]  /*69220*/  STL [R1+0x1a30], R12 ;  /* 0x001a300c01007387 */ /* 0x000fe80000100800 */
[----:B------:R-:W-:Y:S04]  /*69230*/  STL [R1+0x19cc], R13 ;  /* 0x0019cc0d01007387 */ /* 0x000fe80000100800 */
[----:B------:R-:W-:Y:S04]  /*69240*/  STL [R1+0x1a38], R25 ;  /* 0x001a381901007387 */ /* 0x000fe80000100800 */
[----:B------:R-:W-:Y:S01]  /*69250*/  STL [R1+0x19d4], R24 ;  /* 0x0019d41801007387 */ /* 0x000fe20000100800 */
[----:B------:R-:W-:-:S02]  /*69260*/  IADD3.X R5, R5, UR9, RZ, P4, !PT ;  /* 0x0000000905057c10 */ /* 0x000fc4000a7fe4ff */
[----:B------:R-:W-:Y:S02]  /*69270*/  IADD3 R4, P4, R4, UR12, RZ ;  /* 0x0000000c04047c10 */ /* 0x000fe4000ff9e0ff */
[----:B------:R-:W-:Y:S01]  /*69280*/  IADD3.X R28, R28, UR9, RZ, P6, !PT ;  /* 0x000000091c1c7c10 */ /* 0x000fe2000b7fe4ff */
[----:B------:R1:W-:Y:S01]  /*69290*/  STL [R1+0x1a40], R15 ;  /* 0x001a400f01007387 */ /* 0x0003e20000100800 */
[----:B------:R-:W-:-:S03]  /*692a0*/  IADD3 R29, P6, R29, UR12, RZ ;  /* 0x0000000c1d1d7c10 */ /* 0x000fc6000ffde0ff */
[----:B------:R-:W-:Y:S04]  /*692b0*/  STL [R1+0x19dc], R5 ;  /* 0x0019dc0501007387 */ /* 0x000fe80000100800 */
[----:B0-----:R-:W2:Y:S04]  /*692c0*/  LDL.LU R23, [R1+0x19fc] ;  /* 0x0019fc0001177983 */ /* 0x001ea80000300800 */
[----:B------:R0:W-:Y:S01]  /*692d0*/  STL [R1+0x1a48], R4 ;  /* 0x001a480401007387 */ /* 0x0001e20000100800 */
[----:B----4-:R-:W-:-:S03]  /*692e0*/  IADD3.X R3, R3, UR9, RZ, P5, !PT ;  /* 0x0000000903037c10 */ /* 0x010fc6000affe4ff */
[----:B------:R4:W-:Y:S04]  /*692f0*/  STL [R1+0x19e4], R28 ;  /* 0x0019e41c01007387 */ /* 0x0009e80000100800 */
[----:B------:R-:W-:Y:S04]  /*69300*/  STL [R1+0x1a50], R29 ;  /* 0x001a501d01007387 */ /* 0x000fe80000100800 */
[----:B-1----:R-:W2:Y:S04]  /*69310*/  LDL.LU R15, [R1+0x1a68] ;  /* 0x001a6800010f7983 */ /* 0x002ea80000300800 */
[----:B------:R1:W-:Y:S04]  /*69320*/  STL [R1+0x19ec], R3 ;  /* 0x0019ec0301007387 */ /* 0x0003e80000100800 */
[----:B------:R-:W2:Y:S01]  /*69330*/  LDL.LU R14, [R1+0x1a04] ;  /* 0x001a0400010e7983 */ /* 0x000ea20000300800 */
[----:B------:R-:W-:-:S05]  /*69340*/  IADD3 R0, P5, R0, UR12, RZ ;  /* 0x0000000c00007c10 */ /* 0x000fca000ffbe0ff */
[----:B------:R1:W-:Y:S04]  /*69350*/  STL [R1+0x1a58], R0 ;  /* 0x001a580001007387 */ /* 0x0003e80000100800 */
[----:B------:R-:W2:Y:S04]  /*69360*/  LDL.LU R12, [R1+0x1a70] ;  /* 0x001a7000010c7983 */ /* 0x000ea80000300800 */
[----:B------:R-:W2:Y:S01]  /*69370*/  LDL.LU R13, [R1+0x1a0c] ;  /* 0x001a0c00010d7983 */ /* 0x000ea20000300800 */
[----:B---3--:R-:W-:-:S05]  /*69380*/  IADD3.X R2, R2, UR9, RZ, P3, !PT ;  /* 0x0000000902027c10 */ /* 0x008fca0009ffe4ff */
[----:B------:R3:W-:Y:S04]  /*69390*/  STL [R1+0x19f4], R2 ;  /* 0x0019f40201007387 */ /* 0x0007e80000100800 */
[----:B------:R-:W2:Y:S04]  /*693a0*/  LDL.LU R24, [R1+0x1a78] ;  /* 0x001a780001187983 */ /* 0x000ea80000300800 */
[----:B------:R-:W2:Y:S04]  /*693b0*/  LDL.LU R25, [R1+0x1a14] ;  /* 0x001a140001197983 */ /* 0x000ea80000300800 */
[----:B0-----:R-:W2:Y:S04]  /*693c0*/  LDL.LU R4, [R1+0x1a80] ;  /* 0x001a800001047983 */ /* 0x001ea80000300800 */
[----:B------:R-:W2:Y:S04]  /*693d0*/  LDL.LU R5, [R1+0x1a1c] ;  /* 0x001a1c0001057983 */ /* 0x000ea80000300800 */
[----:B----4-:R-:W4:Y:S04]  /*693e0*/  LDL.LU R28, [R1+0x1a88] ;  /* 0x001a8800011c7983 */ /* 0x010f280000300800 */
[----:B-1----:R-:W4:Y:S04]  /*693f0*/  LDL.LU R3, [R1+0x1a24] ;  /* 0x001a240001037983 */ /* 0x002f280000300800 */
[----:B------:R-:W4:Y:S04]  /*69400*/  LDL.LU R29, [R1+0x1a90] ;  /* 0x001a9000011d7983 */ /* 0x000f280000300800 */
[----:B------:R-:W4:Y:S04]  /*69410*/  LDL.LU R0, [R1+0x1a2c] ;  /* 0x001a2c0001007983 */ /* 0x000f280000300800 */
[----:B---3--:R-:W3:Y:S04]  /*69420*/  LDL.LU R2, [R1+0x1aac] ;  /* 0x001aac0001027983 */ /* 0x008ee80000300800 */
        /* <DEDUP_REMOVED lines=14> */
[----:B------:R-:W2:Y:S01]  /*69510*/  LDL.LU R21, [R1+0xab0] ;  /* 0x000ab00001157983 */ /* 0x000ea20000300800 */
[----:B------:R-:W-:-:S03]  /*69520*/  IADD3.X R23, R23, UR9, RZ, P2, !PT ;  /* 0x0000000917177c10 */ /* 0x000fc600097fe4ff */
[----:B0-----:R-:W2:Y:S01]  /*69530*/  LDL.LU R22, [R1+0x1a74] ;  /* 0x001a740001167983 */ /* 0x001ea20000300800 */
[----:B------:R-:W-:-:S03]  /*69540*/  IADD3 R15, P2, R15, UR12, RZ ;  /* 0x0000000c0f0f7c10 */ /* 0x000fc6000ff5e0ff */
[----:B------:R0:W-:Y:S01]  /*69550*/  STL [R1+0x19fc], R23 ;  /* 0x0019fc1701007387 */ /* 0x0001e20000100800 */
[----:B------:R-:W-:-:S03]  /*69560*/  IADD3.X R14, R14, UR9, RZ, P1, !PT ;  /* 0x000000090e0e7c10 */ /* 0x000fc60008ffe4ff */
[----:B0-----:R-:W2:Y:S04]  /*69570*/  LDL.LU R23, [R1+0x1a7c] ;  /* 0x001a7c0001177983 */ /* 0x001ea80000300800 */
[----:B------:R0:W-:Y:S04]  /*69580*/  STL [R1+0x1a68], R15 ;  /* 0x001a680f01007387 */ /* 0x0001e80000100800 */
[----:B0-----:R-:W2:Y:S04]  /*69590*/  LDL.LU R15, [R1+0x1a8c] ;  /* 0x001a8c00010f7983 */ /* 0x001ea80000300800 */
[----:B------:R0:W-:Y:S01]  /*695a0*/  STL [R1+0x1a04], R14 ;  /* 0x001a040e01007387 */ /* 0x0001e20000100800 */
[----:B------:R-:W-:-:S02]  /*695b0*/  IADD3 R12, P1, R12, UR12, RZ ;  /* 0x0000000c0c0c7c10 */ /* 0x000fc4000ff3e0ff */
[----:B------:R-:W-:Y:S01]  /*695c0*/  IADD3.X R13, R13, UR9, RZ, P4, !PT ;  /* 0x000000090d0d7c10 */ /* 0x000fe2000a7fe4ff */
[----:B0-----:R1:W5:Y:S04]  /*695d0*/  LDL.LU R14, [R1+0x1b90] ;  /* 0x001b9000010e7983 */ /* 0x0013680000300800 */
[----:B------:R0:W-:Y:S04]  /*695e0*/  STL [R1+0x1a70], R12 ;  /* 0x001a700c01007387 */ /* 0x0001e80000100800 */
[----:B0-----:R1:W5:Y:S04]  /*695f0*/  LDL.LU R12, [R1+0x1b8c] ;  /* 0x001b8c00010c7983 */ /* 0x0013680000300800 */
[----:B------:R0:W-:Y:S04]  /*69600*/  STL [R1+0x1a0c], R13 ;  /* 0x001a0c0d01007387 */ /* 0x0001e80000100800 */
[----:B0-----:R1:W5:Y:S01]  /*69610*/  LDL.LU R13, [R1+0x1b88] ;  /* 0x001b8800010d7983 */ /* 0x0013620000300800 */
[----:B------:R-:W-:-:S02]  /*69620*/  IADD3 R24, P4, R24, UR12, RZ ;  /* 0x0000000c18187c10 */ /* 0x000fc4000ff9e0ff */
[----:B------:R-:W-:Y:S02]  /*69630*/  IADD3.X R25, R25, UR9, RZ, P6, !PT ;  /* 0x0000000919197c10 */ /* 0x000fe4000b7fe4ff */
[----:B------:R-:W-:Y:S02]  /*69640*/  IADD3 R4, P6, R4, UR12, RZ ;  /* 0x0000000c04047c10 */ /* 0x000fe4000ffde0ff */
[----:B------:R-:W-:Y:S01]  /*69650*/  IADD3.X R5, R5, UR9, RZ, P5, !PT ;  /* 0x0000000905057c10 */ /* 0x000fe2000affe4ff */
[----:B------:R0:W-:Y:S01]  /*69660*/  STL [R1+0x1a78], R24 ;  /* 0x001a781801007387 */ /* 0x0001e20000100800 */
[----:B----4-:R-:W-:Y:S02]  /*69670*/  IADD3 R28, P5, R28, UR12, RZ ;  /* 0x0000000c1c1c7c10 */ /* 0x010fe4000ffbe0ff */
[----:B------:R-:W-:Y:S02]  /*69680*/  IADD3.X R3, R3, UR9, RZ, P3, !PT ;  /* 0x0000000903037c10 */ /* 0x000fe40009ffe4ff */
[----:B------:R-:W-:Y:S01]  /*69690*/  IADD3 R29, P3, R29, UR12, RZ ;  /* 0x0000000c1d1d7c10 */ /* 0x000fe2000ff7e0ff */
[----:B0-----:R1:W5:Y:S04]  /*696a0*/  LDL.LU R24, [R1+0x1b84] ;  /* 0x001b840001187983 */ /* 0x0013680000300800 */
[----:B------:R0:W-:Y:S01]  /*696b0*/  STL [R1+0x1a14], R25 ;  /* 0x001a141901007387 */ /* 0x0001e20000100800 */
[----:B------:R-:W-:-:S03]  /*696c0*/  IADD3.X R0, R0, UR9, RZ, P2, !PT ;  /* 0x0000000900007c10 */ /* 0x000fc600097fe4ff */
[----:B0-----:R1:W5:Y:S04]  /*696d0*/  LDL.LU R25, [R1+0x1b80] ;  /* 0x001b800001197983 */ /* 0x0013680000300800 */
[----:B------:R0:W-:Y:S04]  /*696e0*/  STL [R1+0x1a80], R4 ;  /* 0x001a800401007387 */ /* 0x0001e80000100800 */
        /* <DEDUP_REMOVED lines=10> */
[----:B0-----:R-:W4:Y:S01]  /*69790*/  LDL.LU R0, [R1+0x1b68] ;  /* 0x001b680001007983 */ /* 0x001f220000300800 */
[----:B---3--:R-:W-:-:S02]  /*697a0*/  IADD3 R2, P2, R2, UR12, RZ ;  /* 0x0000000c02027c10 */ /* 0x008fc4000ff5e0ff */
[----:B------:R-:W-:Y:S02]  /*697b0*/  IADD3.X R16, R16, UR9, RZ, P1, !PT ;  /* 0x0000000910107c10 */ /* 0x000fe40008ffe4ff */
[----:B------:R-:W-:Y:S02]  /*697c0*/  IADD3 R17, P1, R17, UR12, RZ ;  /* 0x0000000c11117c10 */ /* 0x000fe4000ff3e0ff */
[----:B------:R-:W-:Y:S02]  /*697d0*/  IADD3.X R18, R18, UR9, RZ, P4, !PT ;  /* 0x0000000912127c10 */ /* 0x000fe4000a7fe4ff */
[----:B------:R-:W-:Y:S01]  /*697e0*/  IADD3 R19, P4, R19, UR12, RZ ;  /* 0x0000000c13137c10 */ /* 0x000fe2000ff9e0ff */
[----:B------:R0:W-:Y:S01]  /*697f0*/  STL [R1+0x1aac], R2 ;  /* 0x001aac0201007387 */ /* 0x0001e20000100800 */
[----:B------:R-:W-:-:S03]  /*69800*/  IADD3.X R7, R7, UR9, RZ, P6, !PT ;  /* 0x0000000907077c10 */ /* 0x000fc6000b7fe4ff */
[----:B0-----:R-:W3:Y:S04]  /*69810*/  LDL.LU R2, [R1+0x1b64] ;  /* 0x001b640001027983 */ /* 0x001ee80000300800 */
[----:B------:R-:W-:Y:S04]  /*69820*/  STL [R1+0x1a34], R16 ;  /* 0x001a341001007387 */ /* 0x000fe80000100800 */
[----:B------:R-:W-:Y:S04]  /*69830*/  STL [R1+0x1aa8], R17 ;  /* 0x001aa81101007387 */ /* 0x000fe80000100800 */
[----:B------:R-:W-:Y:S04]  /*69840*/  STL [R1+0x1a3c], R18 ;  /* 0x001a3c1201007387 */ /* 0x000fe80000100800 */
[----:B------:R-:W-:Y:S01]  /*69850*/  STL [R1+0x1aa4], R19 ;  /* 0x001aa41301007387 */ /* 0x000fe20000100800 */
[----:B----4-:R-:W-:-:S05]  /*69860*/  IADD3.X R0, R0, UR9, RZ, P5, !PT ;  /* 0x0000000900007c10 */ /* 0x010fca000affe4ff */
[----:B------:R0:W-:Y:S04]  /*69870*/  STL [R1+0x1a4c], R0 ;  /* 0x001a4c0001007387 */ /* 0x0001e80000100800 */
[----:B------:R-:W-:Y:S04]  /*69880*/  STL [R1+0x1a44], R7 ;  /* 0x001a440701007387 */ /* 0x000fe80000100800 */
[----:B0-----:R-:W4:Y:S01]  /*69890*/  LDL.LU R0, [R1+0x1b60] ;  /* 0x001b600001007983 */ /* 0x001f220000300800 */
[----:B------:R-:W-:Y:S02]  /*698a0*/  IADD3 R8, P6, R8, UR12, RZ ;  /* 0x0000000c08087c10 */ /* 0x000fe4000ffde0ff */
[----:B------:R-:W-:-:S02]  /*698b0*/  IADD3 R9, P5, R9, UR12, RZ ;  /* 0x0000000c09097c10 */ /* 0x000fc4000ffbe0ff */
[----:B------:R-:W-:Y:S02]  /*698c0*/  IADD3.X R10, R10, UR9, RZ, P3, !PT ;  /* 0x000000090a0a7c10 */ /* 0x000fe40009ffe4ff */
[----:B------:R-:W-:Y:S02]  /*698d0*/  IADD3 R11, P3, R11, UR12, RZ ;  /* 0x0000000c0b0b7c10 */ /* 0x000fe4000ff7e0ff */
[----:B--2---:R-:W-:Y:S01]  /*698e0*/  IADD3.X R26, R26, UR9, RZ, P2, !PT ;  /* 0x000000091a1a7c10 */ /* 0x004fe200097fe4ff */
[----:B------:R-:W-:Y:S01]  /*698f0*/  STL [R1+0x1aa0], R8 ;  /* 0x001aa00801007387 */ /* 0x000fe20000100800 */
[----:B------:R-:W-:-:S03]  /*69900*/  IADD3 R27, P2, R27, UR12, RZ ;  /* 0x0000000c1b1b7c10 */ /* 0x000fc6000ff5e0ff */
[----:B------:R-:W-:Y:S04]  /*69910*/  STL [R1+0x1a9c], R9 ;  /* 0x001a9c0901007387 */ /* 0x000fe80000100800 */
[----:B------:R-:W-:Y:S01]  /*69920*/  STL [R1+0x1a54], R10 ;  /* 0x001a540a01007387 */ /* 0x000fe20000100800 */
[----:B------:R-:W-:-:S03]  /*69930*/  IADD3.X R20, R20, UR9, RZ, P1, !PT ;  /* 0x0000000914147c10 */ /* 0x000fc60008ffe4ff */
[----:B------:R-:W-:Y:S04]  /*69940*/  STL [R1+0x1a98], R11 ;  /* 0x001a980b01007387 */ /* 0x000fe80000100800 */
[----:B------:R-:W-:Y:S04]  /*69950*/  STL [R1+0x1a5c], R26 ;  /* 0x001a5c1a01007387 */ /* 0x000fe80000100800 */
[----:B------:R-:W-:Y:S01]  /*69960*/  STL [R1+0x1a94], R27 ;  /* 0x001a941b01007387 */ /* 0x000fe20000100800 */
[----:B----4-:R-:W-:-:S05]  /*69970*/  IADD3.X R0, R0, UR9, RZ, P4, !PT ;  /* 0x0000000900007c10 */ /* 0x010fca000a7fe4ff */
[----:B------:R0:W-:Y:S04]  /*69980*/  STL [R1+0x1a6c], R0 ;  /* 0x001a6c0001007387 */ /* 0x0001e80000100800 */
[----:B------:R-:W-:Y:S04]  /*69990*/  STL [R1+0x1a64], R20 ;  /* 0x001a641401007387 */ /* 0x000fe80000100800 */
[----:B0-----:R-:W2:Y:S01]  /*699a0*/  LDL.LU R0, [R1+0x1b5c] ;  /* 0x001b5c0001007983 */ /* 0x001ea20000300800 */
[----:B------:R-:W-:Y:S02]  /*699b0*/  IADD3 R21, P1, R21, UR13, RZ ;  /* 0x0000000d15157c10 */ /* 0x000fe4000ff3e0ff */
[----:B---3--:R-:W-:-:S03]  /*699c0*/  IADD3.X R2, R2, UR9, RZ, P3, !PT ;  /* 0x0000000902027c10 */ /* 0x008fc60009ffe4ff */
[----:B------:R-:W-:Y:S04]  /*699d0*/  STL [R1+0xab0], R21 ;  /* 0x000ab01501007387 */ /* 0x000fe80000100800 */
[----:B------:R0:W-:Y:S01]  /*699e0*/  STL [R1+0x1a84], R2 ;  /* 0x001a840201007387 */ /* 0x0001e20000100800 */
[----:B------:R-:W-:Y:S01]  /*699f0*/  IADD3.X R22, R22, UR9, RZ, P6, !PT ;  /* 0x0000000916167c10 */ /* 0x000fe2000b7fe4ff */
[----:B0-----:R-:W0:Y:S01]  /*69a00*/  S2R R2, SR_TID.X ;  /* 0x0000000000027919 */ /* 0x001e220000002100 */
[----:B------:R-:W-:Y:S02]  /*69a10*/  IADD3.X R23, R23, UR9, RZ, P5, !PT ;  /* 0x0000000917177c10 */ /* 0x000fe4000affe4ff */
[----:B------:R-:W-:Y:S01]  /*69a20*/  IADD3.X R15, R15, UR9, RZ, P2, !PT ;  /* 0x000000090f0f7c10 */ /* 0x000fe200097fe4ff */
[----:B------:R-:W-:Y:S04]  /*69a30*/  STL [R1+0x1a74], R22 ;  /* 0x001a741601007387 */ /* 0x000fe80000100800 */
[----:B------:R-:W-:Y:S01]  /*69a40*/  STL [R1+0x1a7c], R23 ;  /* 0x001a7c1701007387 */ /* 0x000fe20000100800 */
[----:B0-----:R-:W-:-:S05]  /*69a50*/  LOP3.LUT R2, R2, 0x3f, RZ, 0xc0, !PT ;  /* 0x0000003f02027812 */ /* 0x001fca00078ec0ff */
[----:B------:R-:W-:Y:S01]  /*69a60*/  IMAD.SHL.U32 R2, R2, 0x2, RZ ;  /* 0x0000000202027824 */ /* 0x000fe200078e00ff */
[----:B--2---:R-:W-:-:S05]  /*69a70*/  IADD3.X R0, R0, UR8, RZ, P1, !PT ;  /* 0x0000000800007c10 */ /* 0x004fca0008ffe4ff */
[----:B------:R0:W-:Y:S04]  /*69a80*/  STL [R1+0xaac], R0 ;  /* 0x000aac0001007387 */ /* 0x0001e80000100800 */
[----:B0-----:R1:W5:Y:S04]  /*69a90*/  LDL.LU R0, [R1+0x1b58] ;  /* 0x001b580001007983 */ /* 0x0013680000300800 */
[----:B------:R1:W-:Y:S01]  /*69aa0*/  STL [R1+0x1a8c], R15 ;  /* 0x001a8c0f01007387 */ /* 0x0003e20000100800 */
[----:B------:R-:W-:Y:S05]  /*69ab0*/  @P0 BRA `(.L_x_2) ;  /* 0xfffffc9c00780947 */ /* 0x000fea000383ffff */
[----:B-----5:R0:W-:Y:S04]  /*69ac0*/  STL [R1+0x1d04], R13 ;  /* 0x001d040d01007387 */ /* 0x0201e80000100800 */
[----:B0-----:R-:W2:Y:S04]  /*69ad0*/  LDL.LU R13, [R1+0x618] ;  /* 0x00061800010d7983 */ /* 0x001ea80000300800 */
[----:B--2---:R0:W-:Y:S04]  /*69ae0*/  STL [R1+0x1d0c], R13 ;  /* 0x001d0c0d01007387 */ /* 0x0041e80000100800 */
        /* <DEDUP_REMOVED lines=32> */
[----:B------:R2:W-:Y:S01]  /*69cf0*/  STL [R1+0x1d00], R12 ;  /* 0x001d000c01007387 */ /* 0x0005e20000100800 */
[----:B0-----:R-:W-:-:S03]  /*69d00*/  IMAD.MOV.U32 R13, RZ, RZ, R14 ;  /* 0x000000ffff0d7224 */ /* 0x001fc600078e000e */
[----:B--2---:R-:W2:Y:S04]  /*69d10*/  LDL.LU R12, [R1+0x604] ;  /* 0x00060400010c7983 */ /* 0x004ea80000300800 */
        /* <DEDUP_REMOVED lines=35> */
[----:B------:R-:W2:Y:S04]  /*69f50*/  LDL.LU R2, [R1+0x744] ;  /* 0x0007440001027983 */ /* 0x000ea80000300800 */
[----:B------:R-:W3:Y:S01]  /*69f60*/  LDL.LU R16, [R1+0x730] ;  /* 0x0007300001107983 */ /* 0x000ee20000300800 */
[----:B0-----:R-:W-:-:S03]  /*69f70*/  IMAD.MOV.U32 R12, RZ, RZ, R6 ;  /* 0x000000ffff0c7224 */ /* 0x001fc600078e0006 */
        /* <DEDUP_REMOVED lines=16> */
[----:B-1----:R-:W4:Y:S04]  /*6a080*/  LDL.LU R15, [R1+0x760] ;  /* 0x00076000010f7983 */ /* 0x002f280000300800 */
[----:B------:R0:W-:Y:S04]  /*6a090*/  STL [R1+0x1ba0], R25 ;  /* 0x001ba01901007387 */ /* 0x0001e80000100800 */
[----:B0-----:R-:W2:Y:S04]  /*6a0a0*/  LDL.LU R25, [R1+0x734] ;  /* 0x0007340001197983 */ /* 0x001ea80000300800 */
[----:B------:R0:W-:Y:S01]  /*6a0b0*/  STL [R1+0x1b9c], R24 ;  /* 0x001b9c1801007387 */ /* 0x0001e20000100800 */
[----:B------:R-:W-:-:S03]  /*6a0c0*/  F2FP.BF16.F32.PACK_AB R13, R12, R13 ;  /* 0x0000000d0c0d723e */ /* 0x000fc600000010ff */
[----:B0-----:R-:W3:Y:S04]  /*6a0d0*/  LDL.LU R24, [R1+0x748] ;  /* 0x0007480001187983 */ /* 0x001ee80000300800 */
[----:B------:R0:W-:Y:S04]  /*6a0e0*/  STL [R1+0x1b90], R5 ;  /* 0x001b900501007387 */ /* 0x0001e80000100800 */
[----:B0-----:R-:W3:Y:S04]  /*6a0f0*/  LDL.LU R5, [R1+0x738] ;  /* 0x0007380001057983 */ /* 0x001ee80000300800 */
[----:B------:R0:W-:Y:S04]  /*6a100*/  STL [R1+0x1b8c], R4 ;  /* 0x001b8c0401007387 */ /* 0x0001e80000100800 */
[----:B0-----:R-:W4:Y:S04]  /*6a110*/  LDL.LU R4, [R1+0x74c] ;  /* 0x00074c0001047983 */ /* 0x001f280000300800 */
[----:B------:R0:W-:Y:S04]  /*6a120*/  STL [R1+0x1b64], R29 ;  /* 0x001b641d01007387 */ /* 0x0001e80000100800 */
[----:B0-----:R-:W4:Y:S04]  /*6a130*/  LDL.LU R29, [R1+0x73c] ;  /* 0x00073c00011d7983 */ /* 0x001f280000300800 */
[----:B------:R0:W-:Y:S04]  /*6a140*/  STL [R1+0x1b60], R3 ;  /* 0x001b600301007387 */ /* 0x0001e80000100800 */
[----:B0-----:R-:W2:Y:S04]  /*6a150*/  LDL.LU R3, [R1+0x610] ;  /* 0x0006100001037983 */ /* 0x001ea80000300800 */
[----:B------:R0:W-:Y:S04]  /*6a160*/  STL [R1+0x1b5c], R28 ;  /* 0x001b5c1c01007387 */ /* 0x0001e80000100800 */
[----:B0-----:R-:W2:Y:S04]  /*6a170*/  LDL.LU R28, [R1+0x600] ;  /* 0x00060000011c7983 */ /* 0x001ea80000300800 */
[----:B------:R0:W-:Y:S04]  /*6a180*/  STL [R1+0x1b58], R0 ;  /* 0x001b580001007387 */ /* 0x0001e80000100800 */
[----:B0-----:R-:W4:Y:S04]  /*6a190*/  LDL.LU R0, [R1+0x614] ;  /* 0x0006140001007983 */ /* 0x001f280000300800 */
[----:B------:R-:W3:Y:S04]  /*6a1a0*/  LDL.LU R12, [R1+0x1d90] ;  /* 0x001d9000010c7983 */ /* 0x000ee80000300800 */
[----:B------:R0:W-:Y:S04]  /*6a1b0*/  STL [R1+0x19c], R13 ;  /* 0x00019c0d01007387 */ /* 0x0001e80000100800 */
[----:B0-----:R-:W3:Y:S02]  /*6a1c0*/  LDL.LU R13, [R1+0x1d8c] ;  /* 0x001d8c00010d7983 */ /* 0x001ee40000300800 */
[----:B---3--:R-:W-:-:S02]  /*6a1d0*/  F2FP.BF16.F32.PACK_AB R13, R12, R13 ;  /* 0x0000000d0c0d723e */ /* 0x008fc400000010ff */
        /* <DEDUP_REMOVED lines=64> */
[----:B------:R-:W4:Y:S01]  /*6a5e0*/  LDL.LU R12, [R1+0x1d08] ;  /* 0x001d0800010c7983 */ /* 0x000f220000300800 */
[----:B--2---:R-:W-:-:S03]  /*6a5f0*/  F2FP.BF16.F32.PACK_AB R28, R28, R3 ;  /* 0x000000031c1c723e */ /* 0x004fc600000010ff */
[----:B------:R0:W-:Y:S01]  /*6a600*/  STL [R1+0x158], R13 ;  /* 0x0001580d01007387 */ /* 0x0001e20000100800 */
[----:B------:R-:W-:-:S03]  /*6a610*/  F2FP.BF16.F32.PACK_AB R3, R5, R24 ;  /* 0x000000180503723e */ /* 0x000fc600000010ff */
[----:B0-----:R-:W2:Y:S01]  /*6a620*/  LDL.LU R13, [R1+0x1d04] ;  /* 0x001d0400010d7983 */ /* 0x001ea20000300800 */
[----:B------:R-:W-:Y:S02]  /*6a630*/  F2FP.BF16.F32.PACK_AB R2, R25, R2 ;  /* 0x000000021902723e */ /* 0x000fe400000010ff */
[----:B----4-:R-:W-:Y:S02]  /*6a640*/  F2FP.BF16.F32.PACK_AB R0, R12, R0 ;  /* 0x000000000c00723e */ /* 0x010fe400000010ff */
[----:B------:R-:W3:Y:S04]  /*6a650*/  LDL.LU R12, [R1+0x1d00] ;  /* 0x001d0000010c7983 */ /* 0x000ee80000300800 */
[----:B------:R0:W-:Y:S04]  /*6a660*/  STL [R1+0x154], R0 ;  /* 0x0001540001007387 */ /* 0x0001e80000100800 */
[----:B------:R-:W-:Y:S01]  /*6a670*/  STL [R1+0x150], R28 ;  /* 0x0001501c01007387 */ /* 0x000fe20000100800 */
[----:B0-----:R-:W-:-:S05]  /*6a680*/  F2FP.BF16.F32.PACK_AB R0, R29, R4 ;  /* 0x000000041d00723e */ /* 0x001fca00000010ff */
[----:B------:R0:W-:Y:S04]  /*6a690*/  STL [R1+0x14c], R0 ;  /* 0x00014c0001007387 */ /* 0x0001e80000100800 */
[----:B------:R1:W-:Y:S01]  /*6a6a0*/  STL [R1+0x148], R3 ;  /* 0x0001480301007387 */ /* 0x0003e20000100800 */
[----:B0-----:R-:W-:-:S03]  /*6a6b0*/  F2FP.BF16.F32.PACK_AB R0, R16, R17 ;  /* 0x000000111000723e */ /* 0x001fc600000010ff */
[----:B------:R0:W-:Y:S01]  /*6a6c0*/  STL [R1+0x144], R2 ;  /* 0x0001440201007387 */ /* 0x0001e20000100800 */
[----:B-1----:R-:W-:-:S03]  /*6a6d0*/  F2FP.BF16.F32.PACK_AB R3, R18, R19 ;  /* 0x000000131203723e */ /* 0x002fc600000010ff */
[----:B------:R1:W-:Y:S01]  /*6a6e0*/  STL [R1+0x140], R0 ;  /* 0x0001400001007387 */ /* 0x0003e20000100800 */
[----:B0-----:R-:W-:-:S03]  /*6a6f0*/  F2FP.BF16.F32.PACK_AB R2, R6, R7 ;  /* 0x000000070602723e */ /* 0x001fc600000010ff */
[----:B------:R0:W-:Y:S01]  /*6a700*/  STL [R1+0x13c], R3 ;  /* 0x00013c0301007387 */ /* 0x0001e20000100800 */
[----:B-1----:R-:W-:-:S03]  /*6a710*/  F2FP.BF16.F32.PACK_AB R0, R8, R9 ;  /* 0x000000090800723e */ /* 0x002fc600000010ff */
[----:B------:R1:W-:Y:S04]  /*6a720*/  STL [R1+0x138], R2 ;  /* 0x0001380201007387 */ /* 0x0003e80000100800 */
[----:B------:R4:W-:Y:S01]  /*6a730*/  STL [R1+0x134], R0 ;  /* 0x0001340001007387 */ /* 0x0009e20000100800 */
[----:B0-----:R-:W-:Y:S02]  /*6a740*/  F2FP.BF16.F32.PACK_AB R3, R10, R11 ;  /* 0x0000000b0a03723e */ /* 0x001fe400000010ff */
[----:B-1----:R-:W-:-:S03]  /*6a750*/  F2FP.BF16.F32.PACK_AB R2, R26, R27 ;  /* 0x0000001b1a02723e */ /* 0x002fc600000010ff */
[----:B------:R-:W-:Y:S01]  /*6a760*/  STL [R1+0x130], R3 ;  /* 0x0001300301007387 */ /* 0x000fe20000100800 */
[----:B----4-:R-:W-:-:S03]  /*6a770*/  F2FP.BF16.F32.PACK_AB R0, R20, R21 ;  /* 0x000000151400723e */ /* 0x010fc600000010ff */
[----:B------:R-:W-:Y:S04]  /*6a780*/  STL [R1+0x12c], R2 ;  /* 0x00012c0201007387 */ /* 0x000fe80000100800 */
[----:B------:R0:W-:Y:S04]  /*6a790*/  STL [R1+0x128], R0 ;  /* 0x0001280001007387 */ /* 0x0001e80000100800 */
[----:B0-----:R-:W4:Y:S01]  /*6a7a0*/  LDL.LU R0, [R1+0x698] ;  /* 0x0006980001007983 */ /* 0x001f220000300800 */
[----:B------:R-:W-:Y:S02]  /*6a7b0*/  F2FP.BF16.F32.PACK_AB R3, R22, R23 ;  /* 0x000000171603723e */ /* 0x000fe400000010ff */
[----:B------:R-:W-:-:S03]  /*6a7c0*/  F2FP.BF16.F32.PACK_AB R2, R14, R15 ;  /* 0x0000000f0e02723e */ /* 0x000fc600000010ff */
[----:B------:R-:W-:Y:S04]  /*6a7d0*/  STL [R1+0x124], R3 ;  /* 0x0001240301007387 */ /* 0x000fe80000100800 */
[----:B----4-:R0:W-:Y:S04]  /*6a7e0*/  STL [R1+0x1c78], R0 ;  /* 0x001c780001007387 */ /* 0x0101e80000100800 */
[----:B------:R-:W-:Y:S04]  /*6a7f0*/  STL [R1+0x120], R2 ;  /* 0x0001200201007387 */ /* 0x000fe80000100800 */
[----:B0-----:R-:W4:Y:S04]  /*6a800*/  LDL.LU R0, [R1+0x69c] ;  /* 0x00069c0001007983 */ /* 0x001f280000300800 */
[----:B----4-:R0:W-:Y:S04]  /*6a810*/  STL [R1+0x1c80], R0 ;  /* 0x001c800001007387 */ /* 0x0101e80000100800 */
        /* <DEDUP_REMOVED lines=29> */
[----:B----4-:R-:W-:Y:S04]  /*6a9f0*/  STL [R1+0x1cf8], R0 ;  /* 0x001cf80001007387 */ /* 0x010fe80000100800 */
[----:B------:R-:W4:Y:S04]  /*6aa00*/  LDL.LU R28, [R1+0x684] ;  /* 0x00068400011c7983 */ /* 0x000f280000300800 */
        /* <DEDUP_REMOVED lines=33> */
[----:B0-----:R-:W4:Y:S01]  /*6ac20*/  LDL.LU R28, [R1+0x648] ;  /* 0x00064800011c7983 */ /* 0x001f220000300800 */
[----:B--2---:R-:W-:-:S03]  /*6ac30*/  IMAD.MOV.U32 R0, RZ, RZ, R13 ;  /* 0x000000ffff007224 */ /* 0x004fc600078e000d */
[----:B----4-:R3:W-:Y:S04]  /*6ac40*/  STL [R1+0x1cfc], R28 ;  /* 0x001cfc1c01007387 */ /* 0x0107e80000100800 */
[----:B------:R-:W2:Y:S04]  /*6ac50*/  LDL.LU R3, [R1+0x694] ;  /* 0x0006940001037983 */ /* 0x000ea80000300800 */
[----:B------:R-:W4:Y:S04]  /*6ac60*/  LDL.LU R29, [R1+0x680] ;  /* 0x00068000011d7983 */ /* 0x000f280000300800 */
[----:B------:R-:W4:Y:S04]  /*6ac70*/  LDL.LU R4, [R1+0x690] ;  /* 0x0006900001047983 */ /* 0x000f280000300800 */
        /* <DEDUP_REMOVED lines=12> */
[----:B---3--:R-:W-:-:S03]  /*6ad40*/  IMAD.MOV.U32 R28, RZ, RZ, R12 ;  /* 0x000000ffff1c7224 */ /* 0x008fc600078e000c */
[----:B------:R-:W3:Y:S04]  /*6ad50*/  LDL.LU R10, [R1+0x6a4] ;  /* 0x0006a400010a7983 */ /* 0x000ee80000300800 */
[----:B------:R-:W3:Y:S04]  /*6ad60*/  LDL.LU R11, [R1+0x6b4] ;  /* 0x0006b400010b7983 */ /* 0x000ee80000300800 */
[----:B------:R-:W3:Y:S04]  /*6ad70*/  LDL.LU R26, [R1+0x6a0] ;  /* 0x0006a000011a7983 */ /* 0x000ee80000300800 */
[----:B------:R-:W3:Y:S04]  /*6ad80*/  LDL.LU R27, [R1+0x6b0] ;  /* 0x0006b000011b7983 */ /* 0x000ee80000300800 */
[----:B------:R-:W3:Y:S01]  /*6ad90*/  LDL.LU R20, [R1+0x81c] ;  /* 0x00081c0001147983 */ /* 0x000ee20000300800 */
[----:B------:R-:W-:-:S03]  /*6ada0*/  F2FP.BF16.F32.PACK_AB R0, R28, R0 ;  /* 0x000000001c00723e */ /* 0x000fc600000010ff */
[----:B------:R-:W3:Y:S04]  /*6adb0*/  LDL.LU R21, [R1+0x82c] ;  /* 0x00082c0001157983 */ /* 0x000ee80000300800 */
[----:B------:R-:W3:Y:S04]  /*6adc0*/  LDL.LU R22, [R1+0x818] ;  /* 0x0008180001167983 */ /* 0x000ee80000300800 */
[----:B------:R-:W3:Y:S04]  /*6add0*/  LDL.LU R23, [R1+0x828] ;  /* 0x0008280001177983 */ /* 0x000ee80000300800 */
[----:B------:R-:W3:Y:S04]  /*6ade0*/  LDL.LU R12, [R1+0x814] ;  /* 0x00081400010c7983 */ /* 0x000ee80000300800 */
[----:B------:R-:W3:Y:S04]  /*6adf0*/  LDL.LU R13, [R1+0x824] ;  /* 0x00082400010d7983 */ /* 0x000ee80000300800 */
[----:B------:R-:W3:Y:S04]  /*6ae00*/  LDL.LU R14, [R1+0x810] ;  /* 0x00081000010e7983 */ /* 0x000ee80000300800 */
[----:B------:R-:W3:Y:S04]  /*6ae10*/  LDL.LU R15, [R1+0x820] ;  /* 0x00082000010f7983 */ /* 0x000ee80000300800 */
[----:B------:R-:W4:Y:S04]  /*6ae20*/  LDL.LU R28, [R1+0x1cfc] ;  /* 0x001cfc00011c7983 */ /* 0x000f280000300800 */
[----:B------:R0:W-:Y:S04]  /*6ae30*/  STL [R1+0x11c], R0 ;  /* 0x00011c0001007387 */ /* 0x0001e80000100800 */
[----:B0-----:R-:W4:Y:S02]  /*6ae40*/  LDL.LU R0, [R1+0x1cf8] ;  /* 0x001cf80001007983 */ /* 0x001f240000300800 */
[----:B----4-:R-:W-:-:S02]  /*6ae50*/  F2FP.BF16.F32.PACK_AB R0, R28, R0 ;  /* 0x000000001c00723e */ /* 0x010fc400000010ff */
        /* <DEDUP_REMOVED lines=64> */
[----:B------:R-:W4:Y:S01]  /*6b260*/  LDL.LU R28, [R1+0x1c74] ;  /* 0x001c7400011c7983 */ /* 0x000f220000300800 */
[----:B------:R-:W-:-:S03]  /*6b270*/  F2FP.BF16.F32.PACK_AB R4, R29, R4 ;  /* 0x000000041d04723e */ /* 0x000fc600000010ff */
[----:B------:R2:W-:Y:S02]  /*6b280*/  STL [R1+0xd8], R0 ;  /* 0x0000d80001007387 */ /* 0x0005e40000100800 */
[----:B--2---:R-:W-:Y:S02]  /*6b290*/  F2FP.BF16.F32.PACK_AB R0, R5, R24 ;  /* 0x000000180500723e */ /* 0x004fe400000010ff */
[----:B----4-:R-:W-:-:S05]  /*6b2a0*/  F2FP.BF16.F32.PACK_AB R3, R28, R3 ;  /* 0x000000031c03723e */ /* 0x010fca00000010ff */
[----:B------:R0:W-:Y:S04]  /*6b2b0*/  STL [R1+0xd4], R3 ;  /* 0x0000d40301007387 */ /* 0x0001e80000100800 */
[----:B------:R-:W-:Y:S04]  /*6b2c0*/  STL [R1+0xd0], R4 ;  /* 0x0000d00401007387 */ /* 0x000fe80000100800 */
[----:B------:R1:W-:Y:S01]  /*6b2d0*/  STL [R1+0xcc], R0 ;  /* 0x0000cc0001007387 */ /* 0x0003e20000100800 */
[----:B0-----:R-:W-:Y:S02]  /*6b2e0*/  F2FP.BF16.F32.PACK_AB R3, R25, R2 ;  /* 0x000000021903723e */ /* 0x001fe400000010ff */
[----:B------:R-:W-:-:S03]  /*6b2f0*/  F2FP.BF16.F32.PACK_AB R2, R16, R17 ;  /* 0x000000111002723e */ /* 0x000fc600000010ff */
[----:B------:R0:W-:Y:S01]  /*6b300*/  STL [R1+0xc8], R3 ;  /* 0x0000c80301007387 */ /* 0x0001e20000100800 */
[----:B-1----:R-:W-:-:S03]  /*6b310*/  F2FP.BF16.F32.PACK_AB R0, R18, R19 ;  /* 0x000000131200723e */ /* 0x002fc600000010ff */
[----:B------:R1:W-:Y:S04]  /*6b320*/  STL [R1+0xc4], R2 ;  /* 0x0000c40201007387 */ /* 0x0003e80000100800 */
[----:B------:R3:W-:Y:S01]  /*6b330*/  STL [R1+0xc0], R0 ;  /* 0x0000c00001007387 */ /* 0x0007e20000100800 */
[----:B0-----:R-:W-:Y:S02]  /*6b340*/  F2FP.BF16.F32.PACK_AB R3, R6, R7 ;  /* 0x000000070603723e */ /* 0x001fe400000010ff */
[----:B-1----:R-:W-:-:S03]  /*6b350*/  F2FP.BF16.F32.PACK_AB R2, R8, R9 ;  /* 0x000000090802723e */ /* 0x002fc600000010ff */
[----:B------:R0:W-:Y:S01]  /*6b360*/  STL [R1+0xbc], R3 ;  /* 0x0000bc0301007387 */ /* 0x0001e20000100800 */
[----:B---3--:R-:W-:-:S03]  /*6b370*/  F2FP.BF16.F32.PACK_AB R0, R10, R11 ;  /* 0x0000000b0a00723e */ /* 0x008fc600000010ff */
[----:B------:R1:W-:Y:S04]  /*6b380*/  STL [R1+0xb8], R2 ;  /* 0x0000b80201007387 */ /* 0x0003e80000100800 */
[----:B------:R2:W-:Y:S01]  /*6b390*/  STL [R1+0xb4], R0 ;  /* 0x0000b40001007387 */ /* 0x0005e20000100800 */
[----:B0-----:R-:W-:Y:S02]  /*6b3a0*/  F2FP.BF16.F32.PACK_AB R3, R26, R27 ;  /* 0x0000001b1a03723e */ /* 0x001fe400000010ff */
[----:B-1----:R-:W-:-:S03]  /*6b3b0*/  F2FP.BF16.F32.PACK_AB R2, R20, R21 ;  /* 0x000000151402723e */ /* 0x002fc600000010ff */
[----:B------:R-:W-:Y:S01]  /*6b3c0*/  STL [R1+0xb0], R3 ;  /* 0x0000b00301007387 */ /* 0x000fe20000100800 */
[----:B--2---:R-:W-:-:S03]  /*6b3d0*/  F2FP.BF16.F32.PACK_AB R0, R22, R23 ;  /* 0x000000171600723e */ /* 0x004fc600000010ff */
[----:B------:R-:W-:Y:S04]  /*6b3e0*/  STL [R1+0xac], R2 ;  /* 0x0000ac0201007387 */ /* 0x000fe80000100800 */
[----:B------:R0:W-:Y:S04]  /*6b3f0*/  STL [R1+0xa8], R0 ;  /* 0x0000a80001007387 */ /* 0x0001e80000100800 */
[----:B0-----:R-:W2:Y:S01]  /*6b400*/  LDL.LU R0, [R1+0x788] ;  /* 0x0007880001007983 */ /* 0x001ea20000300800 */
[----:B------:R-:W-:Y:S02]  /*6b410*/  F2FP.BF16.F32.PACK_AB R3, R12, R13 ;  /* 0x0000000d0c03723e */ /* 0x000fe400000010ff */
[----:B------:R-:W-:-:S03]  /*6b420*/  F2FP.BF16.F32.PACK_AB R2, R14, R15 ;  /* 0x0000000f0e02723e */ /* 0x000fc600000010ff */
        /* <DEDUP_REMOVED lines=36> */
[----:B------:R-:W3:Y:S04]  /*6b670*/  LDL.LU R28, [R1+0x774] ;  /* 0x00077400011c7983 */ /* 0x000ee80000300800 */
[----:B---3--:R0:W-:Y:S04]  /*6b680*/  STL [R1+0x1be8], R28 ;  /* 0x001be81c01007387 */ /* 0x0081e80000100800 */
[----:B0-----:R-:W3:Y:S04]  /*6b690*/  LDL.LU R28, [R1+0x778] ;  /* 0x00077800011c7983 */ /* 0x001ee80000300800 */
        /* <DEDUP_REMOVED lines=33> */
[----:B0-----:R-:W2:Y:S04]  /*6b8b0*/  LDL.LU R28, [R1+0x6cc] ;  /* 0x0006cc00011c7983 */ /* 0x001ea80000300800 */
[----:B------:R-:W3:Y:S04]  /*6b8c0*/  LDL.LU R3, [R1+0x784] ;  /* 0x0007840001037983 */ /* 0x000ee80000300800 */
[----:B------:R-:W4:Y:S04]  /*6b8d0*/  LDL.LU R29, [R1+0x770] ;  /* 0x00077000011d7983 */ /* 0x000f280000300800 */
[----:B------:R-:W4:Y:S04]  /*6b8e0*/  LDL.LU R4, [R1+0x780] ;  /* 0x0007800001047983 */ /* 0x000f280000300800 */
[----:B------:R-:W3:Y:S04]  /*6b8f0*/  LDL.LU R5, [R1+0x8bc] ;  /* 0x0008bc0001057983 */ /* 0x000ee80000300800 */
[----:B------:R-:W3:Y:S04]  /*6b900*/  LDL.LU R24, [R1+0x8cc] ;  /* 0x0008cc0001187983 */ /* 0x000ee80000300800 */
[----:B------:R-:W4:Y:S04]  /*6b910*/  LDL.LU R25, [R1+0x8b8] ;  /* 0x0008b80001197983 */ /* 0x000f280000300800 */
[----:B------:R-:W4:Y:S04]  /*6b920*/  LDL.LU R2, [R1+0x8c8] ;  /* 0x0008c80001027983 */ /* 0x000f280000300800 */
        /* <DEDUP_REMOVED lines=20> */
[----:B--2---:R-:W-:-:S03]  /*6ba70*/  F2FP.BF16.F32.PACK_AB R0, R28, R0 ;  /* 0x000000001c00723e */ /* 0x004fc600000010ff */
[----:B------:R-:W2:Y:S04]  /*6ba80*/  LDL.LU R28, [R1+0x1c70] ;  /* 0x001c7000011c7983 */ /* 0x000ea80000300800 */
[----:B------:R0:W-:Y:S04]  /*6ba90*/  STL [R1+0x9c], R0 ;  /* 0x00009c0001007387 */ /* 0x0001e80000100800 */
[----:B0-----:R-:W2:Y:S02]  /*6baa0*/  LDL.LU R0, [R1+0x1c6c] ;  /* 0x001c6c0001007983 */ /* 0x001ea40000300800 */
[----:B--2---:R-:W-:-:S02]  /*6bab0*/  F2FP.BF16.F32.PACK_AB R0, R28, R0 ;  /* 0x000000001c00723e */ /* 0x004fc400000010ff */
        /* <DEDUP_REMOVED lines=64> */
[----:B------:R-:W3:Y:S04]  /*6bec0*/  LDL.LU R28, [R1+0x1be8] ;  /* 0x001be800011c7983 */ /* 0x000ee80000300800 */
[----:B------:R0:W-:Y:S01]  /*6bed0*/  STL [R1+0x58], R0 ;  /* 0x0000580001007387 */ /* 0x0001e20000100800 */
[----:B----4-:R-:W-:Y:S02]  /*6bee0*/  F2FP.BF16.F32.PACK_AB R2, R25, R2 ;  /* 0x000000021902723e */ /* 0x010fe400000010ff */
[----:B0-----:R-:W-:Y:S02]  /*6bef0*/  F2FP.BF16.F32.PACK_AB R0, R29, R4 ;  /* 0x000000041d00723e */ /* 0x001fe400000010ff */
[----:B---3--:R-:W-:Y:S02]  /*6bf00*/  F2FP.BF16.F32.PACK_AB R28, R28, R3 ;  /* 0x000000031c1c723e */ /* 0x008fe400000010ff */
[----:B------:R-:W-:-:S03]  /*6bf10*/  F2FP.BF16.F32.PACK_AB R3, R5, R24 ;  /* 0x000000180503723e */ /* 0x000fc600000010ff */
[----:B------:R-:W-:Y:S04]  /*6bf20*/  STL [R1+0x54], R28 ;  /* 0x0000541c01007387 */ /* 0x000fe80000100800 */
[----:B------:R0:W-:Y:S04]  /*6bf30*/  STL [R1+0x50], R0 ;  /* 0x0000500001007387 */ /* 0x0001e80000100800 */
        /* <DEDUP_REMOVED lines=8> */
[----:B------:R0:W-:Y:S01]  /*6bfc0*/  STL [R1+0x3c], R2 ;  /* 0x00003c0201007387 */ /* 0x0001e20000100800 */
[----:B--2---:R-:W-:-:S03]  /*6bfd0*/  F2FP.BF16.F32.PACK_AB R3, R10, R11 ;  /* 0x0000000b0a03723e */ /* 0x004fc600000010ff */
[----:B------:R1:W-:Y:S04]  /*6bfe0*/  STL [R1+0x38], R0 ;  /* 0x0000380001007387 */ /* 0x0003e80000100800 */
[----:B------:R2:W-:Y:S01]  /*6bff0*/  STL [R1+0x34], R3 ;  /* 0x0000340301007387 */ /* 0x0005e20000100800 */
[----:B0-----:R-:W-:Y:S02]  /*6c000*/  F2FP.BF16.F32.PACK_AB R2, R26, R27 ;  /* 0x0000001b1a02723e */ /* 0x001fe400000010ff */
[----:B-1----:R-:W-:-:S03]  /*6c010*/  F2FP.BF16.F32.PACK_AB R0, R20, R21 ;  /* 0x000000151400723e */ /* 0x002fc600000010ff */
[----:B------:R0:W-:Y:S01]  /*6c020*/  STL [R1+0x30], R2 ;  /* 0x0000300201007387 */ /* 0x0001e20000100800 */
[----:B--2---:R-:W-:-:S03]  /*6c030*/  F2FP.BF16.F32.PACK_AB R3, R22, R23 ;  /* 0x000000171603723e */ /* 0x004fc600000010ff */
[----:B------:R1:W-:Y:S04]  /*6c040*/  STL [R1+0x2c], R0 ;  /* 0x00002c0001007387 */ /* 0x0003e80000100800 */
[----:B------:R-:W-:Y:S04]  /*6c050*/  STL [R1+0x28], R3 ;  /* 0x0000280301007387 */ /* 0x000fe80000100800 */
[----:B------:R-:W2:Y:S01]  /*6c060*/  LDL.LU R27, [R1+0x8ac] ;  /* 0x0008ac00011b7983 */ /* 0x000ea20000300800 */
[----:B0-----:R-:W-:Y:S02]  /*6c070*/  F2FP.BF16.F32.PACK_AB R2, R12, R13 ;  /* 0x0000000d0c02723e */ /* 0x001fe400000010ff */
[----:B-1----:R-:W-:-:S03]  /*6c080*/  F2FP.BF16.F32.PACK_AB R0, R14, R15 ;  /* 0x0000000f0e00723e */ /* 0x002fc600000010ff */
        /* <DEDUP_REMOVED lines=39> */
[----:B------:R-:W2:Y:S04]  /*6c300*/  LDL.LU R7, [R1+0x95c] ;  /* 0x00095c0001077983 */ /* 0x000ea80000300800 */
[----:B--2---:R0:W-:Y:S04]  /*6c310*/  STL [R1+0x1b98], R7 ;  /* 0x001b980701007387 */ /* 0x0041e80000100800 */
[----:B0-----:R-:W2:Y:S04]  /*6c320*/  LDL.LU R7, [R1+0x890] ;  /* 0x0008900001077983 */ /* 0x001ea80000300800 */
[----:B------:R-:W3:Y:S04]  /*6c330*/  LDL.LU R5, [R1+0x948] ;  /* 0x0009480001057983 */ /* 0x000ee80000300800 */
[----:B---3--:R0:W-:Y:S04]  /*6c340*/  STL [R1+0x1b94], R5 ;  /* 0x001b940501007387 */ /* 0x0081e80000100800 */
[----:B0-----:R-:W3:Y:S04]  /*6c350*/  LDL.LU R5, [R1+0x94c] ;  /* 0x00094c0001057983 */ /* 0x001ee80000300800 */
[----:B------:R-:W3:Y:S04]  /*6c360*/  LDL.LU R6, [R1+0x958] ;  /* 0x0009580001067983 */ /* 0x000ee80000300800 */
[----:B------:R-:W3:Y:S04]  /*6c370*/  LDL.LU R4, [R1+0x944] ;  /* 0x0009440001047983 */ /* 0x000ee80000300800 */
[----:B------:R-:W4:Y:S04]  /*6c380*/  LDL.LU R11, [R1+0x90c] ;  /* 0x00090c00010b7983 */ /* 0x000f280000300800 */
[----:B----4-:R0:W-:Y:S04]  /*6c390*/  STL [R1+0x1b88], R11 ;  /* 0x001b880b01007387 */ /* 0x0101e80000100800 */
[----:B0-----:R-:W4:Y:S04]  /*6c3a0*/  LDL.LU R11, [R1+0x940] ;  /* 0x00094000010b7983 */ /* 0x001f280000300800 */
[----:B------:R-:W2:Y:S04]  /*6c3b0*/  LDL.LU R10, [R1+0x908] ;  /* 0x00090800010a7983 */ /* 0x000ea80000300800 */
[----:B--2---:R0:W-:Y:S04]  /*6c3c0*/  STL [R1+0x1b84], R10 ;  /* 0x001b840a01007387 */ /* 0x0041e80000100800 */
[----:B0-----:R-:W2:Y:S04]  /*6c3d0*/  LDL.LU R10, [R1+0x8dc] ;  /* 0x0008dc00010a7983 */ /* 0x001ea80000300800 */
[----:B------:R-:W3:Y:S04]  /*6c3e0*/  LDL.LU R9, [R1+0x904] ;  /* 0x0009040001097983 */ /* 0x000ee80000300800 */
[----:B---3--:R0:W-:Y:S04]  /*6c3f0*/  STL [R1+0x1b80], R9 ;  /* 0x001b800901007387 */ /* 0x0081e80000100800 */
[----:B0-----:R-:W3:Y:S04]  /*6c400*/  LDL.LU R9, [R1+0x8d8] ;  /* 0x0008d80001097983 */ /* 0x001ee80000300800 */
        /* <DEDUP_REMOVED lines=15> */
[----:B------:R-:W3:Y:S01]  /*6c500*/  LDL.LU R29, [R1+0x93c] ;  /* 0x00093c00011d7983 */ /* 0x000ee20000300800 */
[----:B------:R-:W-:-:S03]  /*6c510*/  F2FP.BF16.F32.PACK_AB R27, R25, R27 ;  /* 0x0000001b191b723e */ /* 0x000fc600000010ff */
[----:B---3--:R0:W-:Y:S04]  /*6c520*/  STL [R1+0x1b68], R29 ;  /* 0x001b681d01007387 */ /* 0x0081e80000100800 */
[----:B0-----:R-:W3:Y:S04]  /*6c530*/  LDL.LU R29, [R1+0x970] ;  /* 0x00097000011d7983 */ /* 0x001ee80000300800 */
        /* <DEDUP_REMOVED lines=41> */
[----:B------:R0:W-:Y:S04]  /*6c7d0*/  STL [R1], R27 ;  /* 0x0000001b01007387 */ /* 0x0001e80000100800 */
[----:B0-----:R-:W4:Y:S02]  /*6c7e0*/  LDL.LU R27, [R1+0x1ba8] ;  /* 0x001ba800011b7983 */ /* 0x001f240000300800 */
[----:B----4-:R-:W-:-:S02]  /*6c7f0*/  F2FP.BF16.F32.PACK_AB R27, R25, R27 ;  /* 0x0000001b191b723e */ /* 0x010fc400000010ff */
[----:B------:R-:W4:Y:S02]  /*6c800*/  LDL.LU R25, [R1+0x1ba4] ;  /* 0x001ba40001197983 */ /* 0x000f240000300800 */
[----:B----4-:R-:W-:Y:S02]  /*6c810*/  F2FP.BF16.F32.PACK_AB R26, R25, R26 ;  /* 0x0000001a191a723e */ /* 0x010fe400000010ff */
[----:B------:R-:W4:Y:S02]  /*6c820*/  LDL.LU R25, [R1+0x1ba0] ;  /* 0x001ba00001197983 */ /* 0x000f240000300800 */
[----:B----4-:R-:W-:Y:S02]  /*6c830*/  F2FP.BF16.F32.PACK_AB R25, R24, R25 ;  /* 0x000000191819723e */ /* 0x010fe400000010ff */
[----:B------:R-:W4:Y:S02]  /*6c840*/  LDL.LU R24, [R1+0x1b9c] ;  /* 0x001b9c0001187983 */ /* 0x000f240000300800 */
        /* <DEDUP_REMOVED lines=21> */
[----:B------:R-:W2:Y:S02]  /*6c9a0*/  LDL.LU R13, [R1+0x1b70] ;  /* 0x001b7000010d7983 */ /* 0x000ea40000300800 */
[----:B--2---:R-:W-:Y:S02]  /*6c9b0*/  F2FP.BF16.F32.PACK_AB R13, R12, R13 ;  /* 0x0000000d0c0d723e */ /* 0x004fe400000010ff */
[----:B------:R-:W3:Y:S02]  /*6c9c0*/  LDL.LU R12, [R1+0x1b6c] ;  /* 0x001b6c00010c7983 */ /* 0x000ee40000300800 */
[----:B---3--:R-:W-:-:S02]  /*6c9d0*/  F2FP.BF16.F32.PACK_AB R12, R29, R12 ;  /* 0x0000000c1d0c723e */ /* 0x008fc400000010ff */
[----:B------:R-:W2:Y:S01]  /*6c9e0*/  LDL.LU R29, [R1+0x1b68] ;  /* 0x001b6800011d7983 */ /* 0x000ea20000300800 */
[----:B------:R-:W-:Y:S02]  /*6c9f0*/  F2FP.BF16.F32.PACK_AB R18, R3, R18 ;  /* 0x000000120312723e */ /* 0x000fe400000010ff */
[----:B------:R-:W-:Y:S02]  /*6ca00*/  F2FP.BF16.F32.PACK_AB R17, R28, R17 ;  /* 0x000000111c11723e */ /* 0x000fe400000010ff */
[----:B------:R-:W-:Y:S02]  /*6ca10*/  F2FP.BF16.F32.PACK_AB R16, R0, R16 ;  /* 0x000000100010723e */ /* 0x000fe400000010ff */
[----:B--2---:R-:W-:Y:S02]  /*6ca20*/  F2FP.BF16.F32.PACK_AB R19, R29, R19 ;  /* 0x000000131d13723e */ /* 0x004fe400000010ff */
[----:B------:R-:W2:Y:S04]  /*6ca30*/  LDL.LU R29, [R1+0x1b64] ;  /* 0x001b6400011d7983 */ /* 0x000ea80000300800 */
[----:B------:R-:W3:Y:S04]  /*6ca40*/  LDL.LU R3, [R1+0x1b60] ;  /* 0x001b600001037983 */ /* 0x000ee80000300800 */
[----:B------:R-:W3:Y:S04]  /*6ca50*/  LDL.LU R28, [R1+0x1b5c] ;  /* 0x001b5c00011c7983 */ /* 0x000ee80000300800 */
[----:B------:R0:W5:Y:S01]  /*6ca60*/  LDL.LU R0, [R1+0x1b58] ;  /* 0x001b580001007983 */ /* 0x0001620000300800 */
[----:B------:R-:W-:-:S02]  /*6ca70*/  F2FP.BF16.F32.PACK_AB R22, R20, R22 ;  /* 0x000000161416723e */ /* 0x000fc400000010ff */
[----:B------:R-:W-:Y:S02]  /*6ca80*/  F2FP.BF16.F32.PACK_AB R23, R2, R23 ;  /* 0x000000170217723e */ /* 0x000fe400000010ff */
[----:B--2---:R-:W-:Y:S02]  /*6ca90*/  F2FP.BF16.F32.PACK_AB R21, R21, R29 ;  /* 0x0000001d1515723e */ /* 0x004fe400000010ff */
[----:B0--3--:R-:W-:-:S07]  /*6caa0*/  F2FP.BF16.F32.PACK_AB R20, R28, R3 ;  /* 0x000000031c14723e */ /* 0x009fce00000010ff */
.L_x_1:
[----:B0-----:R-:W2:Y:S01]  /*6cab0*/  LDL.LU R2, [R1+0x1b50] ;  /* 0x001b500001027983 */ /* 0x001ea20000300800 */
[----:B------:R-:W0:Y:S01]  /*6cac0*/  S2R R29, SR_TID.X ;  /* 0x00000000001d7919 */ /* 0x000e220000002100 */
[----:B------:R-:W1:Y:S01]  /*6cad0*/  S2UR UR5, SR_CgaCtaId ;  /* 0x00000000000579c3 */ /* 0x000e620000008800 */
[----:B------:R-:W-:Y:S01]  /*6cae0*/  UMOV UR4, 0x400 ;  /* 0x0000040000047882 */ /* 0x000fe20000000000 */
[----:B------:R-:W-:Y:S01]  /*6caf0*/  ULDC.64 UR8, c[0x0][0x228] ;  /* 0x00008a0000087ab9 */ /* 0x000fe20000000a00 */
[----:B------:R3:W-:Y:S01]  /*6cb00*/  STL.64 [R1+0x1c20], R26 ;  /* 0x001c201a01007387 */ /* 0x0007e20000100a00 */
[----:B------:R-:W-:Y:S01]  /*6cb10*/  ULDC.64 UR6, c[0x0][0x220] ;  /* 0x0000880000067ab9 */ /* 0x000fe20000000a00 */
[----:B------:R-:W-:Y:S01]  /*6cb20*/  ULDC UR12, c[0x0][0x22c] ;  /* 0x00008b00000c7ab9 */ /* 0x000fe20000000800 */
[----:B------:R-:W-:Y:S01]  /*6cb30*/  ULDC UR13, c[0x0][0x22c] ;  /* 0x00008b00000d7ab9 */ /* 0x000fe20000000800 */
[----:B---3--:R-:W3:Y:S04]  /*6cb40*/  LDL.LU R26, [R1+0x1b4c] ;  /* 0x001b4c00011a7983 */ /* 0x008ee80000300800 */
[----:B------:R-:W4:Y:S04]  /*6cb50*/  LDL.LU R27, [R1+0x1b54] ;  /* 0x001b5400011b7983 */ /* 0x000f280000300800 */
[----:B------:R4:W-:Y:S01]  /*6cb60*/  STL.64 [R1+0x1c18], R24 ;  /* 0x001c181801007387 */ /* 0x0009e20000100a00 */
[----:B-1----:R-:W-:-:S03]  /*6cb70*/  ULEA UR4, UR5, UR4, 0x18 ;  /* 0x0000000405047291 */ /* 0x002fc6000f8ec03f */
[----:B------:R-:W-:Y:S01]  /*6cb80*/  ULDC UR5, c[0x0][0x244] ;  /* 0x0000910000057ab9 */ /* 0x000fe20000000800 */
[C---:B0-----:R-:W-:Y:S02]  /*6cb90*/  IMAD.SHL.U32 R3, R29.reuse, 0x40, RZ ;  /* 0x000000401d037824 */ /* 0x041fe400078e00ff */
[----:B------:R-:W-:Y:S01]  /*6cba0*/  IMAD.SHL.U32 R28, R29, 0x10, RZ ;  /* 0x000000101d1c7824 */ /* 0x000fe200078e00ff */
[----:B------:R-:W-:Y:S02]  /*6cbb0*/  SHF.R.U32.HI R29, RZ, 0x5, R29 ;  /* 0x00000005ff1d7819 */ /* 0x000fe4000001161d */
[----:B------:R-:W-:Y:S02]  /*6cbc0*/  LOP3.LUT R3, R3, 0x200, RZ, 0xc0, !PT ;  /* 0x0000020003037812 */ /* 0x000fe400078ec0ff */
[----:B------:R-:W-:Y:S02]  /*6cbd0*/  LOP3.LUT R28, R28, 0x70, RZ, 0xc0, !PT ;  /* 0x000000701c1c7812 */ /* 0x000fe400078ec0ff */
[----:B------:R-:W-:Y:S01]  /*6cbe0*/  SGXT.U32 R29, R29, 0x1 ;  /* 0x000000011d1d781a */ /* 0x000fe20000000000 */
[----:B------:R-:W-:Y:S01]  /*6cbf0*/  BAR.SYNC.DEFER_BLOCKING 0x0 ;  /* 0x0000000000007b1d */ /* 0x000fe20000010000 */
[----:B--2---:R-:W-:-:S04]  /*6cc00*/  LOP3.LUT R2, R2, 0x80, RZ, 0xc0, !PT ;  /* 0x0000008002027812 */ /* 0x004fc800078ec0ff */
[----:B------:R-:W-:-:S04]  /*6cc10*/  IADD3 R2, R2, UR4, R3 ;  /* 0x0000000402027c10 */ /* 0x000fc8000fffe003 */
[----:B---3--:R-:W-:Y:S02]  /*6cc20*/  IADD3 R28, R28, R2, R26 ;  /* 0x000000021c1c7210 */ /* 0x008fe40007ffe01a */
[C---:B----4-:R-:W-:Y:S01]  /*6cc30*/  ISETP.GE.AND P0, PT, R27.reuse, UR8, PT ;  /* 0x000000081b007c0c */ /* 0x050fe2000bf06270 */
[----:B------:R-:W-:Y:S02]  /*6cc40*/  IMAD R24, R27, UR5, RZ ;  /* 0x000000051b187c24 */ /* 0x000fe4000f8e02ff */
[----:B------:R0:W-:Y:S01]  /*6cc50*/  STSM.16.M88.4 [R28], R20 ;  /* 0x000000141c007844 */ /* 0x0001e20000000200 */
[----:B------:R-:W-:Y:S01]  /*6cc60*/  ULDC UR5, c[0x0][0x22c] ;  /* 0x00008b0000057ab9 */ /* 0x000fe20000000800 */
[----:B------:R-:W-:Y:S01]  /*6cc70*/  ULDC UR8, c[0x0][0x22c] ;  /* 0x00008b0000087ab9 */ /* 0x000fe20000000800 */
[----:B------:R-:W1:Y:S01]  /*6cc80*/  S2R R27, SR_TID.X ;  /* 0x00000000001b7919 */ /* 0x000e620000002100 */
[----:B------:R-:W-:Y:S01]  /*6cc90*/  LEA R2, P1, R24, UR6, 0x1 ;  /* 0x0000000618027c11 */ /* 0x000fe2000f8208ff */
[----:B------:R-:W-:Y:S01]  /*6cca0*/  ULDC UR6, c[0x0][0x248] ;  /* 0x0000920000067ab9 */ /* 0x000fe20000000800 */
[----:B------:R2:W-:Y:S01]  /*6ccb0*/  STSM.16.M88.4 [R28+0x100], R16 ;  /* 0x000100101c007844 */ /* 0x0005e20000000200 */
[----:B0----5:R-:W-:-:S02]  /*6ccc0*/  LOP3.LUT R20, R0, R29, RZ, 0xfc, !PT ;  /* 0x0000001d00147212 */ /* 0x021fc400078efcff */
[----:B--2---:R-:W-:Y:S01]  /*6ccd0*/  LEA.HI.X.SX32 R16, R24, UR7, 0x1, P1 ;  /* 0x0000000718107c11 */ /* 0x004fe200088f0eff */
[----:B------:R-:W-:-:S04]  /*6cce0*/  ULDC UR7, c[0x0][0x248] ;  /* 0x0000920000077ab9 */ /* 0x000fc80000000800 */
[----:B------:R0:W-:Y:S01]  /*6ccf0*/  STL [R1+0x1bb0], R16 ;  /* 0x001bb01001007387 */ /* 0x0001e20000100800 */
[----:B-1----:R-:W-:-:S03]  /*6cd00*/  LOP3.LUT R27, R27, 0x3f, RZ, 0xc0, !PT ;  /* 0x0000003f1b1b7812 */ /* 0x002fc600078ec0ff */
[----:B0-----:R-:W2:Y:S01]  /*6cd10*/  LDL.LU R16, [R1+0x10] ;  /* 0x0000100001107983 */ /* 0x001ea20000300800 */
[----:B------:R-:W-:Y:S01]  /*6cd20*/  LEA R3, R27, UR4, 0x4 ;  /* 0x000000041b037c11 */ /* 0x000fe2000f8e20ff */
[----:B------:R-:W-:Y:S01]  /*6cd30*/  ULDC UR4, c[0x0][0x248] ;  /* 0x0000920000047ab9 */ /* 0x000fe20000000800 */
[----:B------:R-:W-:Y:S01]  /*6cd40*/  BAR.SYNC.DEFER_BLOCKING 0x0 ;  /* 0x0000000000007b1d */ /* 0x000fe20000010000 */
[----:B------:R-:W-:-:S05]  /*6cd50*/  ISETP.LT.AND P1, PT, R20, UR9, !P0 ;  /* 0x0000000914007c0c */ /* 0x000fca000c721270 */
[----:B------:R-:W-:Y:S01]  /*6cd60*/  ULDC UR9, c[0x0][0x22c] ;  /* 0x00008b0000097ab9 */ /* 0x000fe20000000800 */
[----:B------:R-:W2:Y:S04]  /*6cd70*/  LDL.LU R17, [R1+0x14] ;  /* 0x0000140001117983 */ /* 0x000ea80000300800 */
[----:B------:R-:W2:Y:S04]  /*6cd80*/  LDL.LU R18, [R1+0x18] ;  /* 0x0000180001127983 */ /* 0x000ea80000300800 */
[----:B------:R-:W2:Y:S04]  /*6cd90*/  LDL.LU R19, [R1+0x1c] ;  /* 0x00001c0001137983 */ /* 0x000ea80000300800 */
[----:B------:R-:W0:Y:S04]  /*6cda0*/  LDS.128 R24, [R3] ;  /* 0x0000000003187984 */ /* 0x000e280000000c00 */
[----:B------:R-:W-:Y:S04]  /*6cdb0*/  STL.64 [R1+0x1bd0], R22 ;  /* 0x001bd01601007387 */ /* 0x000fe80000100a00 */
[----:B------:R1:W-:Y:S04]  /*6cdc0*/  STL [R1+0x1bc8], R20 ;  /* 0x001bc81401007387 */ /* 0x0003e80000100800 */
[----:B-1----:R-:W3:Y:S04]  /*6cdd0*/  LDL.LU R20, [R1] ;  /* 0x0000000001147983 */ /* 0x002ee80000300800 */
[----:B------:R-:W3:Y:S04]  /*6cde0*/  LDL.LU R21, [R1+0x4] ;  /* 0x0000040001157983 */ /* 0x000ee80000300800 */
[----:B------:R-:W3:Y:S04]  /*6cdf0*/  LDL.LU R22, [R1+0x8] ;  /* 0x0000080001167983 */ /* 0x000ee80000300800 */
[----:B------:R-:W3:Y:S04]  /*6ce00*/  LDL.LU R23, [R1+0xc] ;  /* 0x00000c0001177983 */ /* 0x000ee80000300800 */
[----:B0-----:R-:W-:Y:S04]  /*6ce10*/  STL.64 [R1+0x1a0], R24 ;  /* 0x0001a01801007387 */ /* 0x001fe80000100a00 */
[----:B------:R-:W-:Y:S04]  /*6ce20*/  STL.64 [R1+0x1a8], R26 ;  /* 0x0001a81a01007387 */ /* 0x000fe80000100a00 */
[----:B------:R-:W0:Y:S01]  /*6ce30*/  LDS.128 R24, [R3+0x400] ;  /* 0x0004000003187984 */ /* 0x000e220000000c00 */
[----:B------:R-:W-:Y:S06]  /*6ce40*/  BAR.SYNC.DEFER_BLOCKING 0x0 ;  /* 0x0000000000007b1d */ /* 0x000fec0000010000 */
[----:B0-----:R-:W-:Y:S04]  /*6ce50*/  STL.64 [R1+0x1b0], R24 ;  /* 0x0001b01801007387 */ /* 0x001fe80000100a00 */
[----:B------:R0:W-:Y:S04]  /*6ce60*/  STL.64 [R1+0x1b8], R26 ;  /* 0x0001b81a01007387 */ /* 0x0001e80000100a00 */
[----:B0-----:R-:W4:Y:S04]  /*6ce70*/  LDL.LU.64 R26, [R1+0x1c20] ;  /* 0x001c2000011a7983 */ /* 0x001f280000300a00 */
[----:B------:R-:W4:Y:S04]  /*6ce80*/  LDL.LU.64 R24, [R1+0x1c18] ;  /* 0x001c180001187983 */ /* 0x000f280000300a00 */
[----:B------:R-:W-:Y:S04]  /*6ce90*/  STSM.16.M88.4 [R28], R12 ;  /* 0x0000000c1c007844 */ /* 0x000fe80000000200 */
[----:B------:R-:W-:Y:S01]  /*6cea0*/  STSM.16.M88.4 [R28+0x100], R8 ;  /* 0x000100081c007844 */ /* 0x000fe20000000200 */
[----:B------:R-:W-:Y:S06]  /*6ceb0*/  BAR.SYNC.DEFER_BLOCKING 0x0 ;  /* 0x0000000000007b1d */ /* 0x000fec0000010000 */
[----:B------:R-:W0:Y:S04]  /*6cec0*/  LDS.128 R12, [R3] ;  /* 0x00000000030c7984 */ /* 0x000e280000000c00 */
[----:B------:R-:W1:Y:S01]  /*6ced0*/  LDS.128 R8, [R3+0x400] ;  /* 0x0004000003087984 */ /* 0x000e620000000c00 */
[----:B------:R-:W-:Y:S06]  /*6cee0*/  BAR.SYNC.DEFER_BLOCKING 0x0 ;  /* 0x0000000000007b1d */ /* 0x000fec0000010000 */
[----:B------:R-:W-:Y:S04]  /*6cef0*/  STSM.16.M88.4 [R28], R4 ;  /* 0x000000041c007844 */ /* 0x000fe80000000200 */
[----:B0-----:R-:W-:Y:S04]  /*6cf00*/  STL.64 [R1+0x1c0], R12 ;  /* 0x0001c00c01007387 */ /* 0x001fe80000100a00 */
[----:B------:R-:W-:Y:S04]  /*6cf10*/  STL.64 [R1+0x1c8], R14 ;  /* 0x0001c80e01007387 */ /* 0x000fe80000100a00 */
[----:B-1----:R-:W-:Y:S04]  /*6cf20*/  STL.64 [R1+0x1d0], R8 ;  /* 0x0001d00801007387 */ /* 0x002fe80000100a00 */
[----:B------:R-:W-:Y:S04]  /*6cf30*/  STL.64 [R1+0x1d8], R10 ;  /* 0x0001d80a01007387 */ /* 0x000fe80000100a00 */
[----:B----4-:R0:W-:Y:S01]  /*6cf40*/  STSM.16.M88.4 [R28+0x100], R24 ;  /* 0x000100181c007844 */ /* 0x0101e20000000200 */
[----:B------:R-:W-:Y:S06]  /*6cf50*/  BAR.SYNC.DEFER_BLOCKING 0x0 ;  /* 0x0000000000007b1d */ /* 0x000fec0000010000 */
[----:B0-----:R-:W4:Y:S04]  /*6cf60*/  LDL.LU R24, [R1+0x30] ;  /* 0x0000300001187983 */ /* 0x001f280000300800 */
[----:B------:R-:W4:Y:S04]  /*6cf70*/  LDL.LU R25, [R1+0x34] ;  /* 0x0000340001197983 */ /* 0x000f280000300800 */
[----:B------:R-:W4:Y:S04]  /*6cf80*/  LDL.LU R26, [R1+0x38] ;  /* 0x00003800011a7983 */ /* 0x000f280000300800 */
[----:B------:R-:W4:Y:S04]  /*6cf90*/  LDL.LU R27, [R1+0x3c] ;  /* 0x00003c00011b7983 */ /* 0x000f280000300800 */
[----:B------:R-:W0:Y:S04]  /*6cfa0*/  LDS.128 R8, [R3] ;  /* 0x0000000003087984 */ /* 0x000e280000000c00 */
[----:B------:R-:W1:Y:S01]  /*6cfb0*/  LDS.128 R4, [R3+0x400] ;  /* 0x0004000003047984 */ /* 0x000e620000000c00 */
[----:B------:R-:W-:Y:S06]  /*6cfc0*/  BAR.SYNC.DEFER_BLOCKING 0x0 ;  /* 0x0000000000007b1d */ /* 0x000fec0000010000 */
[----:B---3--:R-:W-:Y:S04]  /*6cfd0*/  STSM.16.M88.4 [R28], R20 ;  /* 0x000000141c007844 */ /* 0x008fe80000000200 */
[----:B--2---:R-:W-:Y:S01]  /*6cfe0*/  STSM.16.M88.4 [R28+0x100], R16 ;  /* 0x000100101c007844 */ /* 0x004fe20000000200 */
[----:B------:R-:W-:Y:S06]  /*6cff0*/  BAR.SYNC.DEFER_BLOCKING 0x0 ;  /* 0x0000000000007b1d */ /* 0x000fec0000010000 */
[----:B------:R-:W2:Y:S04]  /*6d000*/  LDS.128 R20, [R3] ;  /* 0x0000000003147984 */ /* 0x000ea80000000c00 */
[----:B------:R-:W3:Y:S01]  /*6d010*/  LDS.128 R16, [R3+0x400] ;  /* 0x0004000003107984 */ /* 0x000ee20000000c00 */
[----:B------:R-:W-:Y:S06]  /*6d020*/  BAR.SYNC.DEFER_BLOCKING 0x0 ;  /* 0x0000000000007b1d */ /* 0x000fec0000010000 */
[----:B----4-:R-:W-:Y:S04]  /*6d030*/  STL.64 [R1+0x1c10], R26 ;  /* 0x001c101a01007387 */ /* 0x010fe80000100a00 */
[----:B------:R4:W-:Y:S04]  /*6d040*/  STL.64 [R1+0x1c08], R24 ;  /* 0x001c081801007387 */ /* 0x0009e80000100a00 */
[----:B----4-:R-:W4:Y:S04]  /*6d050*/  LDL.LU R24, [R1+0x20] ;  /* 0x0000200001187983 */ /* 0x010f280000300800 */
[----:B------:R-:W4:Y:S04]  /*6d060*/  LDL.LU R25, [R1+0x24] ;  /* 0x0000240001197983 */ /* 0x000f280000300800 */
[----:B------:R-:W4:Y:S04]  /*6d070*/  LDL.LU R26, [R1+0x28] ;  /* 0x00002800011a7983 */ /* 0x000f280000300800 */
[----:B------:R-:W4:Y:S04]  /*6d080*/  LDL.LU R27, [R1+0x2c] ;  /* 0x00002c00011b7983 */ /* 0x000f280000300800 */
[----:B0-----:R0:W-:Y:S04]  /*6d090*/  STL.64 [R1+0x1e0], R8 ;  /* 0x0001e00801007387 */ /* 0x0011e80000100a00 */
[----:B------:R2:W-:Y:S04]  /*6d0a0*/  STL.64 [R1+0x1e8], R10 ;  /* 0x0001e80a01007387 */ /* 0x0005e80000100a00 */
[----:B-1----:R1:W-:Y:S04]  /*6d0b0*/  STL.64 [R1+0x1f0], R4 ;  /* 0x0001f00401007387 */ /* 0x0023e80000100a00 */
[----:B------:R3:W-:Y:S04]  /*6d0c0*/  STL.64 [R1+0x1f8], R6 ;  /* 0x0001f80601007387 */ /* 0x0007e80000100a00 */
[----:B0-----:R-:W4:Y:S04]  /*6d0d0*/  LDL.LU R8, [R1+0x50] ;  /* 0x0000500001087983 */ /* 0x001f280000300800 */
[----:B------:R-:W4:Y:S04]  /*6d0e0*/  LDL.LU R9, [R1+0x54] ;  /* 0x0000540001097983 */ /* 0x000f280000300800 */
[----:B--2---:R-:W2:Y:S04]  /*6d0f0*/  LDL.LU R10, [R1+0x58] ;  /* 0x00005800010a7983 */ /* 0x004ea80000300800 */
[----:B------:R-:W2:Y:S04]  /*6d100*/  LDL.LU R11, [R1+0x5c] ;  /* 0x00005c00010b7983 */ /* 0x000ea80000300800 */
[----:B-1----:R-:W2:Y:S04]  /*6d110*/  LDL.LU R4, [R1+0x40] ;  /* 0x0000400001047983 */ /* 0x002ea80000300800 */
[----:B------:R-:W2:Y:S04]  /*6d120*/  LDL.LU R5, [R1+0x44] ;  /* 0x0000440001057983 */ /* 0x000ea80000300800 */
[----:B---3--:R-:W2:Y:S04]  /*6d130*/  LDL.LU R6, [R1+0x48] ;  /* 0x0000480001067983 */ /* 0x008ea80000300800 */
[----:B------:R-:W2:Y:S04]  /*6d140*/  LDL.LU R7, [R1+0x4c] ;  /* 0x00004c0001077983 */ /* 0x000ea80000300800 */
[----:B------:R-:W3:Y:S04]  /*6d150*/  LDL.LU R12, [R1+0x70] ;  /* 0x00007000010c7983 */ /* 0x000ee80000300800 */
[----:B------:R0:W-:Y:S04]  /*6d160*/  STL.64 [R1], R20 ;  /* 0x0000001401007387 */ /* 0x0001e80000100a00 */
[----:B------:R1:W-:Y:S04]  /*6d170*/  STL.64 [R1+0x8], R22 ;  /* 0x0000081601007387 */ /* 0x0003e80000100a00 */
[----:B------:R1:W-:Y:S04]  /*6d180*/  STL.64 [R1+0x10], R16 ;  /* 0x0000101001007387 */ /* 0x0003e80000100a00 */
[----:B------:R1:W-:Y:S04]  /*6d190*/  STL.64 [R1+0x18], R18 ;  /* 0x0000181201007387 */ /* 0x0003e80000100a00 */
[----:B------:R-:W3:Y:S04]  /*6d1a0*/  LDL.LU R13, [R1+0x74] ;  /* 0x00007400010d7983 */ /* 0x000ee80000300800 */
[----:B------:R-:W3:Y:S04]  /*6d1b0*/  LDL.LU R14, [R1+0x78] ;  /* 0x00007800010e7983 */ /* 0x000ee80000300800 */
[----:B------:R-:W3:Y:S04]  /*6d1c0*/  LDL.LU R15, [R1+0x7c] ;  /* 0x00007c00010f7983 */ /* 0x000ee80000300800 */
[----:B0-----:R-:W3:Y:S04]  /*6d1d0*/  LDL.LU R20, [R1+0x80] ;  /* 0x0000800001147983 */ /* 0x001ee80000300800 */
[----:B------:R-:W3:Y:S04]  /*6d1e0*/  LDL.LU R21, [R1+0x84] ;  /* 0x0000840001157983 */ /* 0x000ee80000300800 */
[----:B-1----:R-:W3:Y:S04]  /*6d1f0*/  LDL.LU R22, [R1+0x88] ;  /* 0x0000880001167983 */ /* 0x002ee80000300800 */
[----:B------:R-:W3:Y:S04]  /*6d200*/  LDL.LU R23, [R1+0x8c] ;  /* 0x00008c0001177983 */ /* 0x000ee80000300800 */
[----:B------:R-:W3:Y:S04]  /*6d210*/  LDL.LU R16, [R1+0x90] ;  /* 0x0000900001107983 */ /* 0x000ee80000300800 */
[----:B------:R-:W3:Y:S04]  /*6d220*/  LDL.LU R17, [R1+0x94] ;  /* 0x0000940001117983 */ /* 0x000ee80000300800 */
[----:B------:R-:W3:Y:S04]  /*6d230*/  LDL.LU R18, [R1+0x98] ;  /* 0x0000980001127983 */ /* 0x000ee80000300800 */
[----:B------:R-:W3:Y:S04]  /*6d240*/  LDL.LU R19, [R1+0x9c] ;  /* 0x00009c0001137983 */ /* 0x000ee80000300800 */
[----:B----4-:R0:W-:Y:S04]  /*6d250*/  STSM.16.M88.4 [R28], R24 ;  /* 0x000000181c007844 */ /* 0x0101e80000000200 */
[----:B0-----:R-:W4:Y:S04]  /*6d260*/  LDL.LU.64 R26, [R1+0x1c10] ;  /* 0x001c1000011a7983 */ /* 0x001f280000300a00 */
[----:B------:R-:W4:Y:S04]  /*6d270*/  LDL.LU.64 R24, [R1+0x1c08] ;  /* 0x001c080001187983 */ /* 0x000f280000300a00 */
[----:B----4-:R-:W-:Y:S01]  /*6d280*/  STSM.16.M88.4 [R28+0x100], R24 ;  /* 0x000100181c007844 */ /* 0x010fe20000000200 */
[----:B------:R-:W-:Y:S06]  /*6d290*/  BAR.SYNC.DEFER_BLOCKING 0x0 ;  /* 0x0000000000007b1d */ /* 0x000fec0000010000 */
[----:B------:R-:W0:Y:S04]  /*6d2a0*/  LDS.128 R24, [R3] ;  /* 0x0000000003187984 */ /* 0x000e280000000c00 */
[----:B0-----:R-:W-:Y:S04]  /*6d2b0*/  STL.64 [R1+0x20], R24 ;  /* 0x0000201801007387 */ /* 0x001fe80000100a00 */
[----:B------:R-:W-:Y:S04]  /*6d2c0*/  STL.64 [R1+0x28], R26 ;  /* 0x0000281a01007387 */ /* 0x000fe80000100a00 */
[----:B------:R-:W0:Y:S01]  /*6d2d0*/  LDS.128 R24, [R3+0x400] ;  /* 0x0004000003187984 */ /* 0x000e220000000c00 */
[----:B------:R-:W-:Y:S06]  /*6d2e0*/  BAR.SYNC.DEFER_BLOCKING 0x0 ;  /* 0x0000000000007b1d */ /* 0x000fec0000010000 */
[----:B0-----:R0:W-:Y:S04]  /*6d2f0*/  STL [R1+0x1b7c], R24 ;  /* 0x001b7c1801007387 */ /* 0x0011e80000100800 */
[----:B------:R1:W-:Y:S04]  /*6d300*/  STL [R1+0x1b78], R25 ;  /* 0x001b781901007387 */ /* 0x0003e80000100800 */
[----:B------:R4:W-:Y:S04]  /*6d310*/  STL [R1+0x1b74], R26 ;  /* 0x001b741a01007387 */ /* 0x0009e80000100800 */
[----:B------:R2:W-:Y:S04]  /*6d320*/  STL [R1+0x1b70], R27 ;  /* 0x001b701b01007387 */ /* 0x0005e80000100800 */
[----:B0-----:R-:W3:Y:S04]  /*6d330*/  LDL.LU R24, [R1+0x60] ;  /* 0x0000600001187983 */ /* 0x001ee80000300800 */
[----:B-1----:R-:W3:Y:S04]  /*6d340*/  LDL.LU R25, [R1+0x64] ;  /* 0x0000640001197983 */ /* 0x002ee80000300800 */
[----:B----4-:R-:W3:Y:S04]  /*6d350*/  LDL.LU R26, [R1+0x68] ;  /* 0x00006800011a7983 */ /* 0x010ee80000300800 */
[----:B--2---:R-:W3:Y:S04]  /*6d360*/  LDL.LU R27, [R1+0x6c] ;  /* 0x00006c00011b7983 */ /* 0x004ee80000300800 */
[----:B------:R-:W-:Y:S04]  /*6d370*/  STSM.16.M88.4 [R28], R4 ;  /* 0x000000041c007844 */ /* 0x000fe80000000200 */
[----:B------:R-:W-:Y:S01]  /*6d380*/  STSM.16.M88.4 [R28+0x100], R8 ;  /* 0x000100081c007844 */ /* 0x000fe20000000200 */
[----:B------:R-:W-:Y:S06]  /*6d390*/  BAR.SYNC.DEFER_BLOCKING 0x0 ;  /* 0x0000000000007b1d */ /* 0x000fec0000010000 */
[----:B------:R-:W0:Y:S04]  /*6d3a0*/  LDS.128 R4, [R3] ;  /* 0x0000000003047984 */ /* 0x000e280000000c00 */
[----:B------:R-:W1:Y:S01]  /*6d3b0*/  LDS.128 R8, [R3+0x400] ;  /* 0x0004000003087984 */ /* 0x000e620000000c00 */
[----:B------:R-:W-:Y:S06]  /*6d3c0*/  BAR.SYNC.DEFER_BLOCKING 0x0 ;  /* 0x0000000000007b1d */ /* 0x000fec0000010000 */
[----:B0-----:R-:W-:Y:S04]  /*6d3d0*/  STL [R1+0x1b88], R4 ;  /* 0x001b880401007387 */ /* 0x001fe80000100800 */
[----:B------:R-:W-:Y:S04]  /*6d3e0*/  STL [R1+0x1b84], R5 ;  /* 0x001b840501007387 */ /* 0x000fe80000100800 */
[----:B------:R-:W-:Y:S04]  /*6d3f0*/  STL [R1+0x1b80], R6 ;  /* 0x001b800601007387 */ /* 0x000fe80000100800 */
[----:B------:R-:W-:Y:S04]  /*6d400*/  STL [R1+0x1b6c], R7 ;  /* 0x001b6c0701007387 */ /* 0x000fe80000100800 */
[----:B-1----:R-:W-:Y:S04]  /*6d410*/  STL.64 [R1+0x1b98], R10 ;  /* 0x001b980a01007387 */ /* 0x002fe80000100a00 */
[----:B------:R-:W-:Y:S04]  /*6d420*/  STL.64 [R1+0x1b90], R8 ;  /* 0x001b900801007387 */ /* 0x000fe80000100a00 */
[----:B---3--:R-:W-:Y:S04]  /*6d430*/  STSM.16.M88.4 [R28], R24 ;  /* 0x000000181c007844 */ /* 0x008fe80000000200 */
[----:B------:R-:W-:Y:S01]  /*6d440*/  STSM.16.M88.4 [R28+0x100], R12 ;  /* 0x0001000c1c007844 */ /* 0x000fe20000000200 */
[----:B------:R-:W-:Y:S06]  /*6d450*/  BAR.SYNC.DEFER_BLOCKING 0x0 ;  /* 0x0000000000007b1d */ /* 0x000fec0000010000 */
[----:B------:R-:W0:Y:S04]  /*6d460*/  LDS.128 R8, [R3] ;  /* 0x0000000003087984 */ /* 0x000e280000000c00 */
[----:B------:R-:W1:Y:S01]  /*6d470*/  LDS.128 R4, [R3+0x400] ;  /* 0x0004000003047984 */ /* 0x000e620000000c00 */
[----:B------:R-:W-:Y:S06]  /*6d480*/  BAR.SYNC.DEFER_BLOCKING 0x0 ;  /* 0x0000000000007b1d */ /* 0x000fec0000010000 */
[----:B0-----:R0:W-:Y:S04]  /*6d490*/  STL.64 [R1+0x40], R8 ;  /* 0x0000400801007387 */ /* 0x0011e80000100a00 */
[----:B------:R2:W-:Y:S04]  /*6d4a0*/  STL.64 [R1+0x48], R10 ;  /* 0x0000480a01007387 */ /* 0x0005e80000100a00 */
[----:B-1----:R-:W-:Y:S04]  /*6d4b0*/  STL.64 [R1+0x60], R4 ;  /* 0x0000600401007387 */ /* 0x002fe80000100a00 */
[----:B------:R-:W-:Y:S04]  /*6d4c0*/  STL.64 [R1+0x68], R6 ;  /* 0x0000680601007387 */ /* 0x000fe80000100a00 */
[----:B0-----:R-:W3:Y:S04]  /*6d4d0*/  LDL.LU R8, [R1+0xf0] ;  /* 0x0000f00001087983 */ /* 0x001ee80000300800 */
[----:B------:R-:W3:Y:S04]  /*6d4e0*/  LDL.LU R9, [R1+0xf4] ;  /* 0x0000f40001097983 */ /* 0x000ee80000300800 */
[----:B--2---:R-:W2:Y:S04]  /*6d4f0*/  LDL.LU R10, [R1+0xf8] ;  /* 0x0000f800010a7983 */ /* 0x004ea80000300800 */
[----:B------:R-:W2:Y:S04]  /*6d500*/  LDL.LU R11, [R1+0xfc] ;  /* 0x0000fc00010b7983 */ /* 0x000ea80000300800 */
[----:B------:R-:W-:Y:S04]  /*6d510*/  STSM.16.M88.4 [R28], R20 ;  /* 0x000000141c007844 */ /* 0x000fe80000000200 */
[----:B------:R0:W-:Y:S04]  /*6d520*/  STSM.16.M88.4 [R28+0x100], R16 ;  /* 0x000100101c007844 */ /* 0x0001e80000000200 */
[----:B0-----:R-:W4:Y:S04]  /*6d530*/  LDL.LU R16, [R1+0xb0] ;  /* 0x0000b00001107983 */ /* 0x001f280000300800 */
[----:B------:R-:W4:Y:S04]  /*6d540*/  LDL.LU R17, [R1+0xb4] ;  /* 0x0000b40001117983 */ /* 0x000f280000300800 */
[----:B------:R-:W4:Y:S04]  /*6d550*/  LDL.LU R18, [R1+0xb8] ;  /* 0x0000b80001127983 */ /* 0x000f280000300800 */
[----:B------:R-:W4:Y:S04]  /*6d560*/  LDL.LU R19, [R1+0xbc] ;  /* 0x0000bc0001137983 */ /* 0x000f280000300800 */
[----:B------:R-:W4:Y:S04]  /*6d570*/  LDL.LU R24, [R1+0xa0] ;  /* 0x0000a00001187983 */ /* 0x000f280000300800 */
[----:B------:R-:W4:Y:S04]  /*6d580*/  LDL.LU R25, [R1+0xa4] ;  /* 0x0000a40001197983 */ /* 0x000f280000300800 */
[----:B------:R-:W4:Y:S04]  /*6d590*/  LDL.LU R26, [R1+0xa8] ;  /* 0x0000a800011a7983 */ /* 0x000f280000300800 */
[----:B------:R-:W4:Y:S01]  /*6d5a0*/  LDL.LU R27, [R1+0xac] ;  /* 0x0000ac00011b7983 */ /* 0x000f220000300800 */
[----:B------:R-:W-:Y:S06]  /*6d5b0*/  BAR.SYNC.DEFER_BLOCKING 0x0 ;  /* 0x0000000000007b1d */ /* 0x000fec0000010000 */
        /* <DEDUP_REMOVED lines=13> */
[----:B--2---:R-:W-:Y:S04]  /*6d690*/  STL.64 [R1+0x1bf8], R8 ;  /* 0x001bf80801007387 */ /* 0x004fe80000100a00 */
[----:B------:R-:W0:Y:S04]  /*6d6a0*/  LDS.128 R8, [R3] ;  /* 0x0000000003087984 */ /* 0x000e280000000c00 */
        /* <DEDUP_REMOVED lines=12> */
[----:B0-----:R-:W-:Y:S04]  /*6d770*/  STL.64 [R1+0x200], R8 ;  /* 0x0002000801007387 */ /* 0x001fe80000100a00 */
[----:B------:R-:W-:Y:S04]  /*6d780*/  STL.64 [R1+0x208], R10 ;  /* 0x0002080a01007387 */ /* 0x000fe80000100a00 */
[----:B------:R-:W0:Y:S01]  /*6d790*/  LDS.128 R8, [R3+0x400] ;  /* 0x0004000003087984 */ /* 0x000e220000000c00 */
[----:B------:R-:W-:Y:S06]  /*6d7a0*/  BAR.SYNC.DEFER_BLOCKING 0x0 ;  /* 0x0000000000007b1d */ /* 0x000fec0000010000 */
[----:B----4-:R-:W-:Y:S04]  /*6d7b0*/  STSM.16.M88.4 [R28], R24 ;  /* 0x000000181c007844 */ /* 0x010fe80000000200 */
[----:B------:R1:W-:Y:S04]  /*6d7c0*/  STSM.16.M88.4 [R28+0x100], R16 ;  /* 0x000100101c007844 */ /* 0x0003e80000000200 */
[----:B0-----:R-:W-:Y:S04]  /*6d7d0*/  STL.64 [R1+0x210], R8 ;  /* 0x0002100801007387 */ /* 0x001fe80000100a00 */
[----:B------:R-:W-:Y:S01]  /*6d7e0*/  STL.64 [R1+0x218], R10 ;  /* 0x0002180a01007387 */ /* 0x000fe20000100a00 */
[----:B------:R-:W-:Y:S06]  /*6d7f0*/  BAR.SYNC.DEFER_BLOCKING 0x0 ;  /* 0x0000000000007b1d */ /* 0x000fec0000010000 */
[----:B-1----:R-:W4:Y:S04]  /*6d800*/  LDL.LU R16, [R1+0x130] ;  /* 0x0001300001107983 */ /* 0x002f280000300800 */
[----:B------:R-:W4:Y:S04]  /*6d810*/  LDL.LU R17, [R1+0x134] ;  /* 0x0001340001117983 */ /* 0x000f280000300800 */
[----:B------:R-:W4:Y:S04]  /*6d820*/  LDL.LU R18, [R1+0x138] ;  /* 0x0001380001127983 */ /* 0x000f280000300800 */
[----:B------:R-:W4:Y:S04]  /*6d830*/  LDL.LU R19, [R1+0x13c] ;  /* 0x00013c0001137983 */ /* 0x000f280000300800 */
[----:B------:R-:W0:Y:S04]  /*6d840*/  LDS.128 R8, [R3] ;  /* 0x0000000003087984 */ /* 0x000e280000000c00 */
[----:B------:R-:W4:Y:S04]  /*6d850*/  LDL.LU R24, [R1+0x120] ;  /* 0x0001200001187983 */ /* 0x000f280000300800 */
[----:B------:R-:W4:Y:S04]  /*6d860*/  LDL.LU R25, [R1+0x124] ;  /* 0x0001240001197983 */ /* 0x000f280000300800 */
[----:B------:R-:W4:Y:S04]  /*6d870*/  LDL.LU R26, [R1+0x128] ;  /* 0x00012800011a7983 */ /* 0x000f280000300800 */
[----:B------:R-:W4:Y:S04]  /*6d880*/  LDL.LU R27, [R1+0x12c] ;  /* 0x00012c00011b7983 */ /* 0x000f280000300800 */
[----:B0-----:R-:W-:Y:S04]  /*6d890*/  STL.64 [R1+0xa0], R8 ;  /* 0x0000a00801007387 */ /* 0x001fe80000100a00 */
[----:B------:R-:W-:Y:S04]  /*6d8a0*/  STL.64 [R1+0xa8], R10 ;  /* 0x0000a80a01007387 */ /* 0x000fe80000100a00 */
[----:B------:R-:W0:Y:S04]  /*6d8b0*/  LDS.128 R8, [R3+0x400] ;  /* 0x0004000003087984 */ /* 0x000e280000000c00 */
[----:B0-----:R-:W-:Y:S04]  /*6d8c0*/  STL.64 [R1+0xb0], R8 ;  /* 0x0000b00801007387 */ /* 0x001fe80000100a00 */
[----:B------:R0:W-:Y:S04]  /*6d8d0*/  STL.64 [R1+0xb8], R10 ;  /* 0x0000b80a01007387 */ /* 0x0001e80000100a00 */
[----:B0-----:R-:W2:Y:S04]  /*6d8e0*/  LDL.LU.64 R10, [R1+0x1c00] ;  /* 0x001c0000010a7983 */ /* 0x001ea80000300a00 */
[----:B------:R-:W2:Y:S01]  /*6d8f0*/  LDL.LU.64 R8, [R1+0x1bf8] ;  /* 0x001bf80001087983 */ /* 0x000ea20000300a00 */
[----:B------:R-:W-:Y:S06]  /*6d900*/  BAR.SYNC.DEFER_BLOCKING 0x0 ;  /* 0x0000000000007b1d */ /* 0x000fec0000010000 */
[----:B--2---:R0:W-:Y:S04]  /*6d910*/  STSM.16.M88.4 [R28], R8 ;  /* 0x000000081c007844 */ /* 0x0041e80000000200 */
[----:B0-----:R-:W2:Y:S04]  /*6d920*/  LDL.LU.64 R10, [R1+0x1bf0] ;  /* 0x001bf000010a7983 */ /* 0x001ea80000300a00 */
[----:B------:R-:W2:Y:S04]  /*6d930*/  LDL.LU.64 R8, [R1+0x1be8] ;  /* 0x001be80001087983 */ /* 0x000ea80000300a00 */
[----:B--2---:R-:W-:Y:S01]  /*6d940*/  STSM.16.M88.4 [R28+0x100], R8 ;  /* 0x000100081c007844 */ /* 0x004fe20000000200 */
[----:B------:R-:W-:Y:S06]  /*6d950*/  BAR.SYNC.DEFER_BLOCKING 0x0 ;  /* 0x0000000000007b1d */ /* 0x000fec0000010000 */
[----:B------:R-:W0:Y:S04]  /*6d960*/  LDS.128 R8, [R3] ;  /* 0x0000000003087984 */ /* 0x000e280000000c00 */
[----:B0-----:R-:W-:Y:S04]  /*6d970*/  STL.64 [R1+0xc0], R8 ;  /* 0x0000c00801007387 */ /* 0x001fe80000100a00 */
[----:B------:R-:W-:Y:S04]  /*6d980*/  STL.64 [R1+0xc8], R10 ;  /* 0x0000c80a01007387 */ /* 0x000fe80000100a00 */
[----:B------:R-:W0:Y:S01]  /*6d990*/  LDS.128 R8, [R3+0x400] ;  /* 0x0004000003087984 */ /* 0x000e220000000c00 */
[----:B------:R-:W-:Y:S06]  /*6d9a0*/  BAR.SYNC.DEFER_BLOCKING 0x0 ;  /* 0x0000000000007b1d */ /* 0x000fec0000010000 */
[----:B0-----:R-:W-:Y:S04]  /*6d9b0*/  STL.64 [R1+0xd0], R8 ;  /* 0x0000d00801007387 */ /* 0x001fe80000100a00 */
[----:B------:R0:W-:Y:S04]  /*6d9c0*/  STL.64 [R1+0xd8], R10 ;  /* 0x0000d80a01007387 */ /* 0x0001e80000100a00 */
[----:B0-----:R-:W2:Y:S04]  /*6d9d0*/  LDL.LU.64 R10, [R1+0x1be0] ;  /* 0x001be000010a7983 */ /* 0x001ea80000300a00 */
[----:B------:R-:W2:Y:S04]  /*6d9e0*/  LDL.LU.64 R8, [R1+0x1bd8] ;  /* 0x001bd80001087983 */ /* 0x000ea80000300a00 */
[----:B------:R0:W-:Y:S04]  /*6d9f0*/  STSM.16.M88.4 [R28], R20 ;  /* 0x000000141c007844 */ /* 0x0001e80000000200 */
[----:B0-----:R-:W4:Y:S04]  /*6da00*/  LDL.LU.64 R22, [R1+0x1bd0] ;  /* 0x001bd00001167983 */ /* 0x001f280000300a00 */
[----:B------:R-:W4:Y:S04]  /*6da10*/  LDL.LU R20, [R1+0x1bc8] ;  /* 0x001bc80001147983 */ /* 0x000f280000300800 */
[----:B--2---:R-:W-:Y:S01]  /*6da20*/  STSM.16.M88.4 [R28+0x100], R8 ;  /* 0x000100081c007844 */ /* 0x004fe20000000200 */
[----:B------:R-:W-:Y:S06]  /*6da30*/  BAR.SYNC.DEFER_BLOCKING 0x0 ;  /* 0x0000000000007b1d */ /* 0x000fec0000010000 */
[----:B------:R-:W0:Y:S04]  /*6da40*/  LDS.128 R8, [R3] ;  /* 0x0000000003087984 */ /* 0x000e280000000c00 */
[----:B0-----:R-:W-:Y:S04]  /*6da50*/  STL.64 [R1+0xe0], R8 ;  /* 0x0000e00801007387 */ /* 0x001fe80000100a00 */
[----:B------:R-:W-:Y:S04]  /*6da60*/  STL.64 [R1+0xe8], R10 ;  /* 0x0000e80a01007387 */ /* 0x000fe80000100a00 */
[----:B------:R-:W0:Y:S01]  /*6da70*/  LDS.128 R8, [R3+0x400] ;  /* 0x0004000003087984 */ /* 0x000e220000000c00 */
[----:B------:R-:W-:Y:S06]  /*6da80*/  BAR.SYNC.DEFER_BLOCKING 0x0 ;  /* 0x0000000000007b1d */ /* 0x000fec0000010000 */
[----:B---3--:R-:W-:Y:S04]  /*6da90*/  STSM.16.M88.4 [R28], R4 ;  /* 0x000000041c007844 */ /* 0x008fe80000000200 */
[----:B------:R1:W-:Y:S04]  /*6daa0*/  STSM.16.M88.4 [R28+0x100], R12 ;  /* 0x0001000c1c007844 */ /* 0x0003e80000000200 */
[----:B0-----:R-:W-:Y:S04]  /*6dab0*/  STL.64 [R1+0xf0], R8 ;  /* 0x0000f00801007387 */ /* 0x001fe80000100a00 */
[----:B------:R-:W-:Y:S01]  /*6dac0*/  STL.64 [R1+0xf8], R10 ;  /* 0x0000f80a01007387 */ /* 0x000fe20000100a00 */
[----:B------:R-:W-:Y:S06]  /*6dad0*/  BAR.SYNC.DEFER_BLOCKING 0x0 ;  /* 0x0000000000007b1d */ /* 0x000fec0000010000 */
[----:B-1----:R-:W2:Y:S04]  /*6dae0*/  LDL.LU R12, [R1+0x150] ;  /* 0x00015000010c7983 */ /* 0x002ea80000300800 */
[----:B------:R-:W2:Y:S04]  /*6daf0*/  LDL.LU R13, [R1+0x154] ;  /* 0x00015400010d7983 */ /* 0x000ea80000300800 */
[----:B------:R-:W2:Y:S04]  /*6db00*/  LDL.LU R14, [R1+0x158] ;  /* 0x00015800010e7983 */ /* 0x000ea80000300800 */
[----:B------:R-:W2:Y:S04]  /*6db10*/  LDL.LU R15, [R1+0x15c] ;  /* 0x00015c00010f7983 */ /* 0x000ea80000300800 */
[----:B------:R-:W0:Y:S04]  /*6db20*/  LDS.128 R8, [R3] ;  /* 0x0000000003087984 */ /* 0x000e280000000c00 */
        /* <DEDUP_REMOVED lines=9> */
[----:B------:R-:W-:Y:S04]  /*6dbc0*/  STSM.16.M88.4 [R28+0x100], R16 ;  /* 0x000100101c007844 */ /* 0x000fe80000000200 */
[----:B0-----:R0:W-:Y:S04]  /*6dbd0*/  STL.64 [R1+0x100], R8 ;  /* 0x0001000801007387 */ /* 0x0011e80000100a00 */
[----:B------:R1:W-:Y:S04]  /*6dbe0*/  STL.64 [R1+0x108], R10 ;  /* 0x0001080a01007387 */ /* 0x0003e80000100a00 */
[----:B0-----:R-:W4:Y:S04]  /*6dbf0*/  LDL.LU R8, [R1+0x180] ;  /* 0x0001800001087983 */ /* 0x001f280000300800 */
[----:B------:R-:W4:Y:S04]  /*6dc00*/  LDL.LU R9, [R1+0x184] ;  /* 0x0001840001097983 */ /* 0x000f280000300800 */
[----:B-1----:R-:W2:Y:S04]  /*6dc10*/  LDL.LU R10, [R1+0x188] ;  /* 0x00018800010a7983 */ /* 0x002ea80000300800 */
[----:B------:R-:W2:Y:S04]  /*6dc20*/  LDL.LU R11, [R1+0x18c] ;  /* 0x00018c00010b7983 */ /* 0x000ea80000300800 */
[----:B------:R-:W3:Y:S04]  /*6dc30*/  LDL.LU R16, [R1+0x160] ;  /* 0x0001600001107983 */ /* 0x000ee80000300800 */
[----:B------:R-:W3:Y:S04]  /*6dc40*/  LDL.LU R17, [R1+0x164] ;  /* 0x0001640001117983 */ /* 0x000ee80000300800 */
[----:B------:R-:W4:Y:S04]  /*6dc50*/  LDL.LU R18, [R1+0x168] ;  /* 0x0001680001127983 */ /* 0x000f280000300800 */
[----:B------:R-:W4:Y:S01]  /*6dc60*/  LDL.LU R19, [R1+0x16c] ;  /* 0x00016c0001137983 */ /* 0x000f220000300800 */
[----:B------:R-:W-:Y:S06]  /*6dc70*/  BAR.SYNC.DEFER_BLOCKING 0x0 ;  /* 0x0000000000007b1d */ /* 0x000fec0000010000 */
[----:B----4-:R-:W-:Y:S04]  /*6dc80*/  STL.64 [R1+0x1bc0], R18 ;  /* 0x001bc01201007387 */ /* 0x010fe80000100a00 */
[----:B---3--:R-:W-:Y:S04]  /*6dc90*/  STL.64 [R1+0x1bb8], R16 ;  /* 0x001bb81001007387 */ /* 0x008fe80000100a00 */
[----:B------:R-:W0:Y:S04]  /*6dca0*/  LDS.128 R16, [R3] ;  /* 0x0000000003107984 */ /* 0x000e280000000c00 */
[----:B--2---:R-:W-:Y:S04]  /*6dcb0*/  STL.64 [R1+0x1ba8], R10 ;  /* 0x001ba80a01007387 */ /* 0x004fe80000100a00 */
[----:B------:R1:W-:Y:S04]  /*6dcc0*/  STL.64 [R1+0x1ba0], R8 ;  /* 0x001ba00801007387 */ /* 0x0003e80000100a00 */
[----:B-1----:R-:W2:Y:S04]  /*6dcd0*/  LDL.LU R8, [R1+0x170] ;  /* 0x0001700001087983 */ /* 0x002ea80000300800 */
[----:B------:R-:W2:Y:S04]  /*6dce0*/  LDL.LU R9, [R1+0x174] ;  /* 0x0001740001097983 */ /* 0x000ea80000300800 */
[----:B------:R-:W2:Y:S04]  /*6dcf0*/  LDL.LU R10, [R1+0x178] ;  /* 0x00017800010a7983 */ /* 0x000ea80000300800 */
[----:B------:R-:W2:Y:S04]  /*6dd00*/  LDL.LU R11, [R1+0x17c] ;  /* 0x00017c00010b7983 */ /* 0x000ea80000300800 */
        /* <DEDUP_REMOVED lines=8> */
[----:B------:R1:W-:Y:S04]  /*6dd90*/  STSM.16.M88.4 [R28], R4 ;  /* 0x000000041c007844 */ /* 0x0003e80000000200 */
[----:B------:R-:W-:Y:S04]  /*6dda0*/  STSM.16.M88.4 [R28+0x100], R12 ;  /* 0x0001000c1c007844 */ /* 0x000fe80000000200 */
[----:B0-----:R-:W-:Y:S04]  /*6ddb0*/  STL.64 [R1+0x130], R16 ;  /* 0x0001301001007387 */ /* 0x001fe80000100a00 */
[----:B------:R-:W-:Y:S01]  /*6ddc0*/  STL.64 [R1+0x138], R18 ;  /* 0x0001381201007387 */ /* 0x000fe20000100a00 */
[----:B------:R-:W-:Y:S06]  /*6ddd0*/  BAR.SYNC.DEFER_BLOCKING 0x0 ;  /* 0x0000000000007b1d */ /* 0x000fec0000010000 */
[----:B-1----:R-:W4:Y:S04]  /*6dde0*/  LDL.LU R4, [R1+0x1a0] ;  /* 0x0001a00001047983 */ /* 0x002f280000300800 */
[----:B------:R-:W4:Y:S04]  /*6ddf0*/  LDL.LU R7, [R1+0x1a4] ;  /* 0x0001a40001077983 */ /* 0x000f280000300800 */
[----:B------:R-:W0:Y:S04]  /*6de00*/  LDS.128 R16, [R3] ;  /* 0x0000000003107984 */ /* 0x000e280000000c00 */
        /* <DEDUP_REMOVED lines=9> */
[----:B------:R-:W-:Y:S01]  /*6dea0*/  STSM.16.M88.4 [R28+0x100], R8 ;  /* 0x000100081c007844 */ /* 0x000fe20000000200 */
[----:B------:R-:W-:Y:S06]  /*6deb0*/  BAR.SYNC.DEFER_BLOCKING 0x0 ;  /* 0x0000000000007b1d */ /* 0x000fec0000010000 */
[----:B0-----:R-:W2:Y:S04]  /*6dec0*/  LDL.LU R16, [R1+0x1bb0] ;  /* 0x001bb00001107983 */ /* 0x001ea80000300800 */
[----:B------:R-:W0:Y:S04]  /*6ded0*/  LDS.128 R8, [R3] ;  /* 0x0000000003087984 */ /* 0x000e280000000c00 */
[----:B0-----:R-:W-:Y:S04]  /*6dee0*/  STL.64 [R1+0x70], R8 ;  /* 0x0000700801007387 */ /* 0x001fe80000100a00 */
[----:B------:R-:W-:Y:S04]  /*6def0*/  STL.64 [R1+0x78], R10 ;  /* 0x0000780a01007387 */ /* 0x000fe80000100a00 */
[----:B------:R-:W0:Y:S04]  /*6df00*/  LDS.128 R8, [R3+0x400] ;  /* 0x0004000003087984 */ /* 0x000e280000000c00 */
[----:B0-----:R-:W-:Y:S04]  /*6df10*/  STL.64 [R1+0x50], R8 ;  /* 0x0000500801007387 */ /* 0x001fe80000100a00 */
[----:B------:R0:W-:Y:S04]  /*6df20*/  STL.64 [R1+0x58], R10 ;  /* 0x0000580a01007387 */ /* 0x0001e80000100a00 */
[----:B0-----:R-:W3:Y:S04]  /*6df30*/  LDL.LU.64 R10, [R1+0x1ba8] ;  /* 0x001ba800010a7983 */ /* 0x001ee80000300a00 */
[----:B------:R-:W3:Y:S01]  /*6df40*/  LDL.LU.64 R8, [R1+0x1ba0] ;  /* 0x001ba00001087983 */ /* 0x000ee20000300a00 */
[----:B------:R-:W-:Y:S06]  /*6df50*/  BAR.SYNC.DEFER_BLOCKING 0x0 ;  /* 0x0000000000007b1d */ /* 0x000fec0000010000 */
[----:B------:R-:W-:Y:S01]  /*6df60*/  STL [R1+0x1b58], R3 ;  /* 0x001b580301007387 */ /* 0x000fe20000100800 */
[----:B------:R-:W-:Y:S01]  /*6df70*/  LOP3.LUT R12, R0, 0x2, R29, 0xfe, !PT ;  /* 0x00000002000c7812 */ /* 0x000fe200078efe1d */
[----:B------:R-:W-:Y:S01]  /*6df80*/  IMAD R15, R20, UR4, RZ ;  /* 0x00000004140f7c24 */ /* 0x000fe2000f8e02ff */
[----:B------:R-:W-:-:S02]  /*6df90*/  ULDC UR4, c[0x0][0x248] ;  /* 0x0000920000047ab9 */ /* 0x000fc40000000800 */
[C---:B------:R-:W-:Y:S01]  /*6dfa0*/  ISETP.LT.AND P4, PT, R12.reuse, UR5, !P0 ;  /* 0x000000050c007c0c */ /* 0x040fe2000c781270 */
[----:B------:R-:W-:Y:S01]  /*6dfb0*/  IMAD R13, R12, UR4, RZ ;  /* 0x000000040c0d7c24 */ /* 0x000fe2000f8e02ff */
[-C--:B------:R-:W-:Y:S01]  /*6dfc0*/  LEA R14, P2, R15, R2.reuse, 0x1 ;  /* 0x000000020f0e7211 */ /* 0x080fe200078408ff */
[----:B------:R-:W-:Y:S01]  /*6dfd0*/  ULDC UR4, c[0x0][0x248] ;  /* 0x0000920000047ab9 */ /* 0x000fe20000000800 */
[----:B------:R-:W-:Y:S02]  /*6dfe0*/  ULDC UR5, c[0x0][0x248] ;  /* 0x0000920000057ab9 */ /* 0x000fe40000000800 */
[----:B------:R-:W-:Y:S01]  /*6dff0*/  LEA R12, P3, R13, R2, 0x1 ;  /* 0x000000020d0c7211 */ /* 0x000fe200078608ff */
[----:B---3--:R0:W-:Y:S04]  /*6e000*/  STSM.16.M88.4 [R28], R8 ;  /* 0x000000081c007844 */ /* 0x0081e80000000200 */
[----:B------:R1:W-:Y:S04]  /*6e010*/  STSM.16.M88.4 [R28+0x100], R24 ;  /* 0x000100181c007844 */ /* 0x0003e80000000200 */
[----:B0-----:R-:W3:Y:S04]  /*6e020*/  LDL.LU.64 R10, [R1+0x1b98] ;  /* 0x001b9800010a7983 */ /* 0x001ee80000300a00 */
[----:B------:R-:W3:Y:S04]  /*6e030*/  LDL.LU.64 R8, [R1+0x1b90] ;  /* 0x001b900001087983 */ /* 0x000ee80000300a00 */
[----:B------:R-:W3:Y:S04]  /*6e040*/  LDL.LU R6, [R1+0x1a8] ;  /* 0x0001a80001067983 */ /* 0x000ee80000300800 */
[----:B------:R-:W3:Y:S04]  /*6e050*/  LDL.LU R5, [R1+0x1ac] ;  /* 0x0001ac0001057983 */ /* 0x000ee80000300800 */
[----:B-1----:R-:W3:Y:S04]  /*6e060*/  LDL.LU R27, [R1+0x1b0] ;  /* 0x0001b000011b7983 */ /* 0x002ee80000300800 */
[----:B------:R-:W3:Y:S04]  /*6e070*/  LDL.LU R26, [R1+0x1b4] ;  /* 0x0001b400011a7983 */ /* 0x000ee80000300800 */
[----:B------:R-:W3:Y:S04]  /*6e080*/  LDL.LU R25, [R1+0x1b8] ;  /* 0x0001b80001197983 */ /* 0x000ee80000300800 */
[----:B------:R-:W3:Y:S01]  /*6e090*/  LDL.LU R24, [R1+0x1bc] ;  /* 0x0001bc0001187983 */ /* 0x000ee20000300800 */
[-C--:B--2---:R-:W-:Y:S01]  /*6e0a0*/  LEA.HI.X.SX32 R15, R15, R16.reuse, 0x1, P2 ;  /* 0x000000100f0f7211 */ /* 0x084fe200010f0eff */
[----:B------:R-:W-:Y:S01]  /*6e0b0*/  BAR.SYNC.DEFER_BLOCKING 0x0 ;  /* 0x0000000000007b1d */ /* 0x000fe20000010000 */
[----:B------:R-:W-:-:S02]  /*6e0c0*/  LEA.HI.X.SX32 R13, R13, R16, 0x1, P3 ;  /* 0x000000100d0d7211 */ /* 0x000fc400018f0eff */
[----:B------:R-:W-:-:S03]  /*6e0d0*/  LOP3.LUT R17, R0, 0xa, R29, 0xfe, !PT ;  /* 0x0000000a00117812 */ /* 0x000fc600078efe1d */
[----:B----4-:R-:W-:Y:S04]  /*6e0e0*/  @P1 STG.E.U16 desc[UR10][R14.64], R4 ;  /* 0x000000040e001986 */ /* 0x010fe8000c10150a */
[----:B------:R0:W-:Y:S02]  /*6e0f0*/  @P4 STG.E.U16 desc[UR10][R12.64], R7 ;  /* 0x000000070c004986 */ /* 0x0001e4000c10150a */
[C-C-:B0-----:R-:W-:Y:S02]  /*6e100*/  LOP3.LUT R13, R0.reuse, 0x4, R29.reuse, 0xfe, !PT ;  /* 0x00000004000d7812 */ /* 0x141fe400078efe1d */
[C-C-:B------:R-:W-:Y:S02]  /*6e110*/  LOP3.LUT R12, R0.reuse, 0x8, R29.reuse, 0xfe, !PT ;  /* 0x00000008000c7812 */ /* 0x140fe400078efe1d */
[C---:B------:R-:W-:Y:S01]  /*6e120*/  ISETP.LT.AND P1, PT, R13.reuse, UR8, !P0 ;  /* 0x000000080d007c0c */ /* 0x040fe2000c721270 */
[----:B------:R-:W-:Y:S01]  /*6e130*/  IMAD R13, R13, UR4, RZ ;  /* 0x000000040d0d7c24 */ /* 0x000fe2000f8e02ff */
[----:B------:R-:W-:Y:S01]  /*6e140*/  LOP3.LUT R15, R0, 0x6, R29, 0xfe, !PT ;  /* 0x00000006000f7812 */ /* 0x000fe200078efe1d */
[C---:B------:R-:W-:Y:S01]  /*6e150*/  IMAD R19, R12.reuse, UR6, RZ ;  /* 0x000000060c137c24 */ /* 0x040fe2000f8e02ff */
[----:B------:R-:W-:Y:S01]  /*6e160*/  ISETP.LT.AND P2, PT, R12, UR12, !P0 ;  /* 0x0000000c0c007c0c */ /* 0x000fe2000c741270 */
[----:B------:R-:W-:Y:S01]  /*6e170*/  ULDC UR4, c[0x0][0x22c] ;  /* 0x00008b0000047ab9 */ /* 0x000fe20000000800 */
[C---:B------:R-:W-:Y:S01]  /*6e180*/  ISETP.LT.AND P3, PT, R15.reuse, UR9, !P0 ;  /* 0x000000090f007c0c */ /* 0x040fe2000c761270 */
[----:B------:R-:W-:Y:S01]  /*6e190*/  IMAD R15, R15, UR5, RZ ;  /* 0x000000050f0f7c24 */ /* 0x000fe2000f8e02ff */
[-C--:B------:R-:W-:Y:S01]  /*6e1a0*/  LEA R12, P6, R13, R2.reuse, 0x1 ;  /* 0x000000020d0c7211 */ /* 0x080fe200078c08ff */
[----:B------:R-:W-:Y:S01]  /*6e1b0*/  IMAD R21, R17, UR7, RZ ;  /* 0x0000000711157c24 */ /* 0x000fe2000f8e02ff */
[----:B------:R-:W-:Y:S01]  /*6e1c0*/  LEA R18, P5, R19, R2, 0x1 ;  /* 0x0000000213127211 */ /* 0x000fe200078a08ff */
[----:B------:R-:W-:Y:S01]  /*6e1d0*/  ULDC UR8, c[0x0][0x22c] ;  /* 0x00008b0000087ab9 */ /* 0x000fe20000000800 */
[----:B------:R-:W-:Y:S01]  /*6e1e0*/  LEA.HI.X.SX32 R13, R13, R16, 0x1, P6 ;  /* 0x000000100d0d7211 */ /* 0x000fe200030f0eff */
[----:B------:R-:W-:Y:S01]  /*6e1f0*/  ULDC UR6, c[0x0][0x248] ;  /* 0x0000920000067ab9 */ /* 0x000fe20000000800 */
[----:B------:R-:W-:Y:S01]  /*6e200*/  LEA R14, P4, R15, R2, 0x1 ;  /* 0x000000020f0e7211 */ /* 0x000fe200078808ff */
[----:B------:R-:W-:Y:S01]  /*6e210*/  ULDC UR12, c[0x0][0x22c] ;  /* 0x00008b00000c7ab9 */ /* 0x000fe20000000800 */
[----:B------:R-:W-:Y:S01]  /*6e220*/  ISETP.LT.AND P6, PT, R17, UR4, !P0 ;  /* 0x0000000411007c0c */ /* 0x000fe2000c7c1270 */
[----:B------:R-:W-:Y:S01]  /*6e230*/  ULDC UR4, c[0x0][0x248] ;  /* 0x0000920000047ab9 */ /* 0x000fe20000000800 */
[----:B------:R-:W-:Y:S01]  /*6e240*/  LEA.HI.X.SX32 R15, R15, R16, 0x1, P4 ;  /* 0x000000100f0f7211 */ /* 0x000fe200020f0eff */
[----:B------:R-:W-:Y:S01]  /*6e250*/  ULDC UR9, c[0x0][0x22c] ;  /* 0x00008b0000097ab9 */ /* 0x000fe20000000800 */
[----:B------:R-:W-:Y:S01]  /*6e260*/  LEA R20, P4, R21, R2, 0x1 ;  /* 0x0000000215147211 */ /* 0x000fe200078808ff */
[----:B------:R-:W-:Y:S01]  /*6e270*/  ULDC UR5, c[0x0][0x248] ;  /* 0x0000920000057ab9 */ /* 0x000fe20000000800 */
[-C--:B------:R-:W-:Y:S01]  /*6e280*/  LEA.HI.X.SX32 R19, R19, R16.reuse, 0x1, P5 ;  /* 0x0000001013137211 */ /* 0x080fe200028f0eff */
[----:B------:R-:W-:Y:S01]  /*6e290*/  ULDC UR7, c[0x0][0x248] ;  /* 0x0000920000077ab9 */ /* 0x000fe20000000800 */
[----:B------:R-:W-:-:S02]  /*6e2a0*/  LEA.HI.X.SX32 R21, R21, R16, 0x1, P4 ;  /* 0x0000001015157211 */ /* 0x000fc400020f0eff */
[----:B------:R-:W-:Y:S02]  /*6e2b0*/  PRMT R23, R4, 0x7632, R23 ;  /* 0x0000763204177816 */ /* 0x000fe40000000017 */
[----:B------:R-:W-:Y:S01]  /*6e2c0*/  PRMT R22, R7, 0x7632, R22 ;  /* 0x0000763207167816 */ /* 0x000fe20000000016 */
[----:B------:R-:W2:Y:S04]  /*6e2d0*/  LDL.LU R4, [R1+0x1b88] ;  /* 0x001b880001047983 */ /* 0x000ea80000300800 */
[----:B---3--:R0:W-:Y:S04]  /*6e2e0*/  @P1 STG.E.U16 desc[UR10][R12.64], R6 ;  /* 0x000000060c001986 */ /* 0x0081e8000c10150a */
[----:B------:R1:W-:Y:S01]  /*6e2f0*/  @P3 STG.E.U16 desc[UR10][R14.64], R5 ;  /* 0x000000050e003986 */ /* 0x0003e2000c10150a */
[----:B0-----:R-:W-:-:S02]  /*6e300*/  LOP3.LUT R13, R0, 0xc, R29, 0xfe, !PT ;  /* 0x0000000c000d7812 */ /* 0x001fc400078efe1d */
[C-C-:B------:R-:W-:Y:S02]  /*6e310*/  LOP3.LUT R12, R0.reuse, 0x10, R29.reuse, 0xfe, !PT ;  /* 0x00000010000c7812 */ /* 0x140fe400078efe1d */
[C---:B------:R-:W-:Y:S01]  /*6e320*/  ISETP.LT.AND P1, PT, R13.reuse, UR8, !P0 ;  /* 0x000000080d007c0c */ /* 0x040fe2000c721270 */
[----:B------:R-:W-:Y:S01]  /*6e330*/  IMAD R13, R13, UR4, RZ ;  /* 0x000000040d0d7c24 */ /* 0x000fe2000f8e02ff */
[----:B------:R0:W-:Y:S01]  /*6e340*/  @P2 STG.E.U16 desc[UR10][R18.64], R27 ;  /* 0x0000001b12002986 */ /* 0x0001e2000c10150a */
[--C-:B-1----:R-:W-:Y:S01]  /*6e350*/  LOP3.LUT R15, R0, 0xe, R29.reuse, 0xfe, !PT ;  /* 0x0000000e000f7812 */ /* 0x102fe200078efe1d */
[----:B------:R-:W-:Y:S01]  /*6e360*/  ULDC UR8, c[0x0][0x22c] ;  /* 0x00008b0000087ab9 */ /* 0x000fe20000000800 */
[----:B------:R-:W-:Y:S01]  /*6e370*/  ISETP.LT.AND P2, PT, R12, UR12, !P0 ;  /* 0x0000000c0c007c0c */ /* 0x000fe2000c741270 */
[----:B------:R1:W-:Y:S01]  /*6e380*/  @P6 STG.E.U16 desc[UR10][R20.64], R26 ;  /* 0x0000001a14006986 */ /* 0x0003e2000c10150a */
[----:B------:R-:W-:Y:S01]  /*6e390*/  LOP3.LUT R14, R0, 0x12, R29, 0xfe, !PT ;  /* 0x00000012000e7812 */ /* 0x000fe200078efe1d */
[----:B------:R-:W-:Y:S01]  /*6e3a0*/  ULDC UR4, c[0x0][0x248] ;  /* 0x0000920000047ab9 */ /* 0x000fe20000000800 */
[----:B------:R-:W-:Y:S01]  /*6e3b0*/  ISETP.LT.AND P3, PT, R15, UR9, !P0 ;  /* 0x000000090f007c0c */ /* 0x000fe2000c761270 */
[----:B0-----:R-:W-:Y:S01]  /*6e3c0*/  IMAD R19, R12, UR6, RZ ;  /* 0x000000060c137c24 */ /* 0x001fe2000f8e02ff */
[----:B------:R-:W-:Y:S01]  /*6e3d0*/  LEA R12, P6, R13, R2, 0x1 ;  /* 0x000000020d0c7211 */ /* 0x000fe200078c08ff */
[----:B------:R-:W-:Y:S01]  /*6e3e0*/  IMAD R15, R15, UR5, RZ ;  /* 0x000000050f0f7c24 */ /* 0x000fe2000f8e02ff */
[C---:B------:R-:W-:Y:S01]  /*6e3f0*/  ISETP.LT.AND P4, PT, R14.reuse, UR13, !P0 ;  /* 0x0000000d0e007c0c */ /* 0x040fe2000c781270 */
[----:B------:R-:W-:Y:S01]  /*6e400*/  IMAD R17, R14, UR7, RZ ;  /* 0x000000070e117c24 */ /* 0x000fe2000f8e02ff */
[----:B------:R-:W-:Y:S01]  /*6e410*/  LEA.HI.X.SX32 R13, R13, R16, 0x1, P6 ;  /* 0x000000100d0d7211 */ /* 0x000fe200030f0eff */
[----:B------:R-:W-:Y:S01]  /*6e420*/  ULDC UR9, c[0x0][0x22c] ;  /* 0x00008b0000097ab9 */ /* 0x000fe20000000800 */
[-C--:B------:R-:W-:Y:S01]  /*6e430*/  LEA R14, P5, R15, R2.reuse, 0x1 ;  /* 0x000000020f0e7211 */ /* 0x080fe200078a08ff */
[----:B------:R-:W-:Y:S01]  /*6e440*/  ULDC UR5, c[0x0][0x248] ;  /* 0x0000920000057ab9 */ /* 0x000fe20000000800 */
[----:B------:R-:W-:Y:S01]  /*6e450*/  LEA R18, P6, R19, R2, 0x1 ;  /* 0x0000000213127211 */ /* 0x000fe200078c08ff */
[----:B------:R0:W-:Y:S01]  /*6e460*/  @P1 STG.E.U16 desc[UR10][R12.64], R25 ;  /* 0x000000190c001986 */ /* 0x0001e2000c10150a */
[-C--:B------:R-:W-:Y:S01]  /*6e470*/  LEA.HI.X.SX32 R15, R15, R16.reuse, 0x1, P5 ;  /* 0x000000100f0f7211 */ /* 0x080fe200028f0eff */
[----:B------:R-:W-:Y:S01]  /*6e480*/  ULDC UR6, c[0x0][0x248] ;  /* 0x0000920000067ab9 */ /* 0x000fe20000000800 */
[----:B------:R-:W-:Y:S01]  /*6e490*/  LEA.HI.X.SX32 R19, R19, R16, 0x1, P6 ;  /* 0x0000001013137211 */ /* 0x000fe200030f0eff */
[----:B------:R-:W-:Y:S01]  /*6e4a0*/  ULDC UR12, c[0x0][0x22c] ;  /* 0x00008b00000c7ab9 */ /* 0x000fe20000000800 */
[----:B-1----:R-:W-:Y:S01]  /*6e4b0*/  LEA R20, P5, R17, R2, 0x1 ;  /* 0x0000000211147211 */ /* 0x002fe200078a08ff */
[----:B------:R-:W-:Y:S01]  /*6e4c0*/  ULDC UR7, c[0x0][0x248] ;  /* 0x0000920000077ab9 */ /* 0x000fe20000000800 */
[----:B------:R-:W-:Y:S01]  /*6e4d0*/  PRMT R3, R6, 0x7632, R3 ;  /* 0x0000763206037816 */ /* 0x000fe20000000003 */
[----:B------:R-:W-:Y:S01]  /*6e4e0*/  ULDC UR13, c[0x0][0x22c] ;  /* 0x00008b00000d7ab9 */ /* 0x000fe20000000800 */
[----:B0-----:R-:W-:-:S04]  /*6e4f0*/  LOP3.LUT R12, R0, 0x14, R29, 0xfe, !PT ;  /* 0x00000014000c7812 */ /* 0x001fc800078efe1d */
[C---:B------:R-:W-:Y:S01]  /*6e500*/  ISETP.LT.AND P1, PT, R12.reuse, UR8, !P0 ;  /* 0x000000080c007c0c */ /* 0x040fe2000c721270 */
[----:B------:R-:W-:Y:S01]  /*6e510*/  IMAD R12, R12, UR4, RZ ;  /* 0x000000040c0c7c24 */ /* 0x000fe2000f8e02ff */
[----:B------:R-:W-:Y:S01]  /*6e520*/  @P3 STG.E.U16 desc[UR10][R14.64], R24 ;  /* 0x000000180e003986 */ /* 0x000fe2000c10150a */
[----:B------:R-:W-:Y:S01]  /*6e530*/  LEA.HI.X.SX32 R21, R17, R16, 0x1, P5 ;  /* 0x0000001011157211 */ /* 0x000fe200028f0eff */
[----:B------:R-:W-:Y:S01]  /*6e540*/  ULDC UR8, c[0x0][0x22c] ;  /* 0x00008b0000087ab9 */ /* 0x000fe20000000800 */
[----:B------:R-:W-:Y:S01]  /*6e550*/  LOP3.LUT R13, R0, 0x16, R29, 0xfe, !PT ;  /* 0x00000016000d7812 */ /* 0x000fe200078efe1d */
[----:B------:R0:W-:Y:S01]  /*6e560*/  @P2 STG.E.U16 desc[UR10][R18.64], R23 ;  /* 0x0000001712002986 */ /* 0x0001e2000c10150a */
[----:B------:R-:W-:Y:S01]  /*6e570*/  PRMT R28, R5, 0x7632, R28 ;  /* 0x00007632051c7816 */ /* 0x000fe2000000001c */
[----:B------:R-:W-:Y:S02]  /*6e580*/  ULDC UR4, c[0x0][0x248] ;  /* 0x0000920000047ab9 */ /* 0x000fe40000000800 */
[----:B------:R-:W-:Y:S01]  /*6e590*/  @P4 STG.E.U16 desc[UR10][R20.64], R22 ;  /* 0x0000001614004986 */ /* 0x000fe2000c10150a */
[----:B0-----:R-:W-:-:S04]  /*6e5a0*/  LEA R18, P5, R12, R2, 0x1 ;  /* 0x000000020c127211 */ /* 0x001fc800078a08ff */
[----:B------:R-:W-:-:S05]  /*6e5b0*/  LEA.HI.X.SX32 R19, R12, R16, 0x1, P5 ;  /* 0x000000100c137211 */ /* 0x000fca00028f0eff */
[----:B------:R0:W-:Y:S01]  /*6e5c0*/  @P1 STG.E.U16 desc[UR10][R18.64], R3 ;  /* 0x0000000312001986 */ /* 0x0001e2000c10150a */
[C-C-:B------:R-:W-:Y:S02]  /*6e5d0*/  LOP3.LUT R14, R0.reuse, 0x18, R29.reuse, 0xfe, !PT ;  /* 0x00000018000e7812 */ /* 0x140fe400078efe1d */
[C---:B------:R-:W-:Y:S01]  /*6e5e0*/  ISETP.LT.AND P2, PT, R13.reuse, UR9, !P0 ;  /* 0x000000090d007c0c */ /* 0x040fe2000c741270 */
[----:B0-----:R-:W3:Y:S01]  /*6e5f0*/  LDL.LU R3, [R1+0x1c0] ;  /* 0x0001c00001037983 */ /* 0x001ee20000300800 */
[----:B------:R-:W-:Y:S01]  /*6e600*/  IMAD R13, R13, UR5, RZ ;  /* 0x000000050d0d7c24 */ /* 0x000fe2000f8e02ff */
[----:B------:R-:W-:Y:S01]  /*6e610*/  LOP3.LUT R15, R0, 0x1a, R29, 0xfe, !PT ;  /* 0x0000001a000f7812 */ /* 0x000fe200078efe1d */
[C---:B------:R-:W-:Y:S01]  /*6e620*/  IMAD R20, R14.reuse, UR6, RZ ;  /* 0x000000060e147c24 */ /* 0x040fe2000f8e02ff */
[----:B------:R-:W4:Y:S01]  /*6e630*/  LDL.LU R7, [R1+0x1c4] ;  /* 0x0001c40001077983 */ /* 0x000f220000300800 */
[----:B------:R-:W-:Y:S01]  /*6e640*/  ISETP.LT.AND P3, PT, R14, UR12, !P0 ;  /* 0x0000000c0e007c0c */ /* 0x000fe2000c761270 */
[----:B------:R-:W-:Y:S01]  /*6e650*/  ULDC UR9, c[0x0][0x22c] ;  /* 0x00008b0000097ab9 */ /* 0x000fe20000000800 */
[----:B------:R-:W-:Y:S01]  /*6e660*/  LEA R14, P4, R13, R2, 0x1 ;  /* 0x000000020d0e7211 */ /* 0x000fe200078808ff */
[----:B------:R-:W2:Y:S01]  /*6e670*/  LDL.LU R6, [R1+0x1c8] ;  /* 0x0001c80001067983 */ /* 0x000ea20000300800 */
[----:B------:R-:W-:Y:S01]  /*6e680*/  PRMT R21, R27, 0x7632, R21 ;  /* 0x000076321b157816 */ /* 0x000fe20000000015 */
[C---:B------:R-:W-:Y:S01]  /*6e690*/  IMAD R17, R15.reuse, UR7, RZ ;  /* 0x000000070f117c24 */ /* 0x040fe2000f8e02ff */
[----:B------:R-:W-:Y:S01]  /*6e6a0*/  ISETP.LT.AND P5, PT, R15, UR13, !P0 ;  /* 0x0000000d0f007c0c */ /* 0x000fe2000c7a1270 */
[----:B------:R-:W2:Y:S01]  /*6e6b0*/  LDL.LU R5, [R1+0x1cc] ;  /* 0x0001cc0001057983 */ /* 0x000ea20000300800 */
[----:B------:R-:W-:Y:S01]  /*6e6c0*/  LEA.HI.X.SX32 R15, R13, R16, 0x1, P4 ;  /* 0x000000100d0f7211 */ /* 0x000fe200020f0eff */
[----:B------:R-:W-:Y:S01]  /*6e6d0*/  ULDC UR5, c[0x0][0x248] ;  /* 0x0000920000057ab9 */ /* 0x000fe20000000800 */
[----:B------:R-:W-:Y:S01]  /*6e6e0*/  PRMT R23, R25, 0x7632, R23 ;  /* 0x0000763219177816 */ /* 0x000fe20000000017 */
[----:B------:R-:W2:Y:S01]  /*6e6f0*/  LDL.LU R27, [R1+0x1d0] ;  /* 0x0001d000011b7983 */ /* 0x000ea20000300800 */
[----:B------:R-:W-:Y:S01]  /*6e700*/  PRMT R22, R24, 0x7632, R22 ;  /* 0x0000763218167816 */ /* 0x000fe20000000016 */
[----:B------:R-:W-:Y:S01]  /*6e710*/  ULDC UR6, c[0x0][0x248] ;  /* 0x0000920000067ab9 */ /* 0x000fe20000000800 */
[-C--:B------:R-:W-:Y:S01]  /*6e720*/  LEA R12, P6, R20, R2.reuse, 0x1 ;  /* 0x00000002140c7211 */ /* 0x080fe200078c08ff */
[----:B------:R0:W-:Y:S01]  /*6e730*/  @P2 STG.E.U16 desc[UR10][R14.64], R28 ;  /* 0x0000001c0e002986 */ /* 0x0001e2000c10150a */
[----:B------:R-:W-:Y:S01]  /*6e740*/  LEA R18, P1, R17, R2, 0x1 ;  /* 0x0000000211127211 */ /* 0x000fe200078208ff */
[----:B------:R-:W-:Y:S01]  /*6e750*/  ULDC UR12, c[0x0][0x22c] ;  /* 0x00008b00000c7ab9 */ /* 0x000fe20000000800 */
[----:B------:R-:W-:Y:S01]  /*6e760*/  ULDC UR7, c[0x0][0x248] ;  /* 0x0000920000077ab9 */ /* 0x000fe20000000800 */
[----:B------:R-:W-:Y:S01]  /*6e770*/  ULDC UR13, c[0x0][0x22c] ;  /* 0x00008b00000d7ab9 */ /* 0x000fe20000000800 */
[----:B0-----:R-:W-:Y:S01]  /*6e780*/  PRMT R14, R26, 0x7632, R14 ;  /* 0x000076321a0e7816 */ /* 0x001fe2000000000e */
[----:B------:R-:W0:Y:S01]  /*6e790*/  LDC R28, c[0x0][0x248] ;  /* 0x00009200ff1c7b82 */ /* 0x000e220000000800 */
[----:B------:R-:W2:Y:S04]  /*6e7a0*/  LDL.LU R26, [R1+0x1d4] ;  /* 0x0001d400011a7983 */ /* 0x000ea80000300800 */
[----:B------:R-:W2:Y:S04]  /*6e7b0*/  LDL.LU R25, [R1+0x1d8] ;  /* 0x0001d80001197983 */ /* 0x000ea80000300800 */
[----:B------:R-:W2:Y:S01]  /*6e7c0*/  LDL.LU R24, [R1+0x1dc] ;  /* 0x0001dc0001187983 */ /* 0x000ea20000300800 */
[----:B------:R-:W-:-:S02]  /*6e7d0*/  LEA.HI.X.SX32 R13, R20, R16, 0x1, P6 ;  /* 0x00000010140d7211 */ /* 0x000fc400030f0eff */
[----:B------:R-:W-:-:S03]  /*6e7e0*/  LEA.HI.X.SX32 R19, R17, R16, 0x1, P1 ;  /* 0x0000001011137211 */ /* 0x000fc600008f0eff */
[----:B------:R1:W-:Y:S01]  /*6e7f0*/  @P3 STG.E.U16 desc[UR10][R12.64], R21 ;  /* 0x000000150c003986 */ /* 0x0003e2000c10150a */
[----:B------:R-:W-:-:S03]  /*6e800*/  LOP3.LUT R15, R0, 0x1e, R29, 0xfe, !PT ;  /* 0x0000001e000f7812 */ /* 0x000fc600078efe1d */
[----:B------:R1:W-:Y:S01]  /*6e810*/  @P5 STG.E.U16 desc[UR10][R18.64], R14 ;  /* 0x0000000e12005986 */ /* 0x0003e2000c10150a */
[C---:B------:R-:W-:Y:S01]  /*6e820*/  ISETP.LT.AND P3, PT, R15.reuse, UR9, !P0 ;  /* 0x000000090f007c0c */ /* 0x040fe2000c761270 */
[----:B------:R-:W-:Y:S01]  /*6e830*/  IMAD R15, R15, UR5, RZ ;  /* 0x000000050f0f7c24 */ /* 0x000fe2000f8e02ff */
[----:B------:R-:W-:Y:S01]  /*6e840*/  ULDC UR5, c[0x0][0x248] ;  /* 0x0000920000057ab9 */ /* 0x000fe20000000800 */
[----:B------:R-:W-:Y:S01]  /*6e850*/  ULDC UR9, c[0x0][0x22c] ;  /* 0x00008b0000097ab9 */ /* 0x000fe20000000800 */
[C-C-:B-1----:R-:W-:Y:S02]  /*6e860*/  LOP3.LUT R13, R0.reuse, 0x1c, R29.reuse, 0xfe, !PT ;  /* 0x0000001c000d7812 */ /* 0x142fe400078efe1d */
[C-C-:B------:R-:W-:Y:S02]  /*6e870*/  LOP3.LUT R12, R0.reuse, 0x20, R29.reuse, 0xfe, !PT ;  /* 0x00000020000c7812 */ /* 0x140fe400078efe1d */
[C---:B------:R-:W-:Y:S01]  /*6e880*/  ISETP.LT.AND P1, PT, R13.reuse, UR8, !P0 ;  /* 0x000000080d007c0c */ /* 0x040fe2000c721270 */
[----:B------:R-:W-:Y:S01]  /*6e890*/  IMAD R13, R13, UR4, RZ ;  /* 0x000000040d0d7c24 */ /* 0x000fe2000f8e02ff */
[----:B------:R-:W-:Y:S01]  /*6e8a0*/  LOP3.LUT R14, R0, 0x22, R29, 0xfe, !PT ;  /* 0x00000022000e7812 */ /* 0x000fe200078efe1d */
[C---:B------:R-:W-:Y:S01]  /*6e8b0*/  IMAD R17, R12.reuse, UR6, RZ ;  /* 0x000000060c117c24 */ /* 0x040fe2000f8e02ff */
[----:B------:R-:W-:Y:S01]  /*6e8c0*/  ISETP.LT.AND P2, PT, R12, UR12, !P0 ;  /* 0x0000000c0c007c0c */ /* 0x000fe2000c741270 */
[----:B------:R-:W-:Y:S01]  /*6e8d0*/  ULDC UR4, c[0x0][0x248] ;  /* 0x0000920000047ab9 */ /* 0x000fe20000000800 */
[-C--:B------:R-:W-:Y:S01]  /*6e8e0*/  LEA R12, P6, R13, R2.reuse, 0x1 ;  /* 0x000000020d0c7211 */ /* 0x080fe200078c08ff */
[C---:B------:R-:W-:Y:S01]  /*6e8f0*/  IMAD R21, R14.reuse, UR7, RZ ;  /* 0x000000070e157c24 */ /* 0x040fe2000f8e02ff */
[----:B------:R-:W-:Y:S01]  /*6e900*/  ISETP.LT.AND P4, PT, R14, UR13, !P0 ;  /* 0x0000000d0e007c0c */ /* 0x000fe2000c781270 */
[----:B------:R-:W-:Y:S01]  /*6e910*/  ULDC UR7, c[0x0][0x22c] ;  /* 0x00008b0000077ab9 */ /* 0x000fe20000000800 */
[----:B------:R-:W-:Y:S01]  /*6e920*/  LEA R14, P5, R15, R2, 0x1 ;  /* 0x000000020f0e7211 */ /* 0x000fe200078a08ff */
[----:B------:R-:W-:Y:S01]  /*6e930*/  ULDC UR8, c[0x0][0x22c] ;  /* 0x00008b0000087ab9 */ /* 0x000fe20000000800 */
[-C--:B------:R-:W-:Y:S01]  /*6e940*/  LEA.HI.X.SX32 R13, R13, R16.reuse, 0x1, P6 ;  /* 0x000000100d0d7211 */ /* 0x080fe200030f0eff */
[----:B------:R-:W-:Y:S01]  /*6e950*/  ULDC UR6, c[0x0][0x248] ;  /* 0x0000920000067ab9 */ /* 0x000fe20000000800 */
[----:B------:R-:W-:-:S02]  /*6e960*/  LEA.HI.X.SX32 R15, R15, R16, 0x1, P5 ;  /* 0x000000100f0f7211 */ /* 0x000fc400028f0eff */
[-C--:B------:R-:W-:Y:S01]  /*6e970*/  LEA R18, P6, R17, R2.reuse, 0x1 ;  /* 0x0000000211127211 */ /* 0x080fe200078c08ff */
[----:B------:R1:W-:Y:S01]  /*6e980*/  @P1 STG.E.U16 desc[UR10][R12.64], R23 ;  /* 0x000000170c001986 */ /* 0x0003e2000c10150a */
[----:B------:R-:W-:-:S03]  /*6e990*/  LEA R20, P5, R21, R2, 0x1 ;  /* 0x0000000215147211 */ /* 0x000fc600078a08ff */
[----:B------:R0:W-:Y:S01]  /*6e9a0*/  @P3 STG.E.U16 desc[UR10][R14.64], R22 ;  /* 0x000000160e003986 */ /* 0x0001e2000c10150a */
[-C--:B------:R-:W-:Y:S02]  /*6e9b0*/  LEA.HI.X.SX32 R19, R17, R16.reuse, 0x1, P6 ;  /* 0x0000001011137211 */ /* 0x080fe400030f0eff */
[----:B------:R-:W-:Y:S01]  /*6e9c0*/  LEA.HI.X.SX32 R21, R21, R16, 0x1, P5 ;  /* 0x0000001015157211 */ /* 0x000fe200028f0eff */
[----:B-1----:R-:W1:Y:S01]  /*6e9d0*/  LDC R23, c[0x0][0x248] ;  /* 0x00009200ff177b82 */ /* 0x002e620000000800 */
[C-C-:B0-----:R-:W-:Y:S02]  /*6e9e0*/  LOP3.LUT R14, R0.reuse, 0x24, R29.reuse, 0xfe, !PT ;  /* 0x00000024000e7812 */ /* 0x141fe400078efe1d */
[--C-:B------:R-:W-:Y:S02]  /*6e9f0*/  LOP3.LUT R13, R0, 0x26, R29.reuse, 0xfe, !PT ;  /* 0x00000026000d7812 */ /* 0x100fe400078efe1d */
[C---:B------:R-:W-:Y:S01]  /*6ea00*/  ISETP.LT.AND P5, PT, R14.reuse, UR7, !P0 ;  /* 0x000000070e007c0c */ /* 0x040fe2000c7a1270 */
[----:B------:R-:W-:Y:S01]  /*6ea10*/  IMAD R14, R14, UR4, RZ ;  /* 0x000000040e0e7c24 */ /* 0x000fe2000f8e02ff */
[C-C-:B------:R-:W-:Y:S01]  /*6ea20*/  LOP3.LUT R15, R0.reuse, 0x28, R29.reuse, 0xfe, !PT ;  /* 0x00000028000f7812 */ /* 0x140fe200078efe1d */
[----:B------:R-:W-:Y:S01]  /*6ea30*/  ULDC UR4, c[0x0][0x248] ;  /* 0x0000920000047ab9 */ /* 0x000fe20000000800 */
[----:B------:R-:W-:Y:S01]  /*6ea40*/  LOP3.LUT R12, R0, 0x2a, R29, 0xfe, !PT ;  /* 0x0000002a000c7812 */ /* 0x000fe200078efe1d */
[----:B------:R-:W-:Y:S01]  /*6ea50*/  ULDC UR7, c[0x0][0x22c] ;  /* 0x00008b0000077ab9 */ /* 0x000fe20000000800 */
[C---:B------:R-:W-:Y:S01]  /*6ea60*/  ISETP.LT.AND P1, PT, R13.reuse, UR8, !P0 ;  /* 0x000000080d007c0c */ /* 0x040fe2000c721270 */
[----:B------:R-:W-:Y:S01]  /*6ea70*/  IMAD R13, R13, UR5, RZ ;  /* 0x000000050d0d7c24 */ /* 0x000fe2000f8e02ff */
[C---:B------:R-:W-:Y:S01]  /*6ea80*/  ISETP.LT.AND P3, PT, R12.reuse, UR7, !P0 ;  /* 0x000000070c007c0c */ /* 0x040fe2000c761270 */
[----:B------:R-:W-:Y:S01]  /*6ea90*/  IMAD R17, R12, UR4, RZ ;  /* 0x000000040c117c24 */ /* 0x000fe2000f8e02ff */
[----:B------:R-:W-:Y:S01]  /*6eaa0*/  ULDC UR4, c[0x0][0x22c] ;  /* 0x00008b0000047ab9 */ /* 0x000fe20000000800 */
[----:B------:R-:W-:Y:S01]  /*6eab0*/  ULDC UR7, c[0x0][0x22c] ;  /* 0x00008b0000077ab9 */ /* 0x000fe20000000800 */
[----:B------:R-:W-:Y:S01]  /*6eac0*/  ULDC UR8, c[0x0][0x22c] ;  /* 0x00008b0000087ab9 */ /* 0x000fe20000000800 */
[----:B------:R-:W-:Y:S01]  /*6ead0*/  ULDC UR5, c[0x0][0x248] ;  /* 0x0000920000057ab9 */ /* 0x000fe20000000800 */
[----:B------:R-:W0:Y:S01]  /*6eae0*/  LDC R22, c[0x0][0x248] ;  /* 0x00009200ff167b82 */ /* 0x000e220000000800 */
[----:B---3--:R3:W-:Y:S04]  /*6eaf0*/  @P2 STG.E.U16 desc[UR10][R18.64], R3 ;  /* 0x0000000312002986 */ /* 0x0087e8000c10150a */
[----:B----4-:R4:W-:Y:S01]  /*6eb00*/  @P4 STG.E.U16 desc[UR10][R20.64], R7 ;  /* 0x0000000714004986 */ /* 0x0109e2000c10150a */
[C---:B------:R-:W-:Y:S01]  /*6eb10*/  ISETP.LT.AND P4, PT, R15.reuse, UR9, !P0 ;  /* 0x000000090f007c0c */ /* 0x040fe2000c781270 */
[----:B------:R-:W-:Y:S01]  /*6eb20*/  IMAD R15, R15, UR6, RZ ;  /* 0x000000060f0f7c24 */ /* 0x000fe2000f8e02ff */
[----:B------:R-:W-:Y:S01]  /*6eb30*/  ULDC UR6, c[0x0][0x248] ;  /* 0x0000920000067ab9 */ /* 0x000fe20000000800 */
[----:B------:R-:W-:Y:S01]  /*6eb40*/  ULDC UR9, c[0x0][0x22c] ;  /* 0x00008b0000097ab9 */ /* 0x000fe20000000800 */
[----:B---3--:R-:W-:-:S04]  /*6eb50*/  LEA R18, P2, R14, R2, 0x1 ;  /* 0x000000020e127211 */ /* 0x008fc800078408ff */
[----:B------:R-:W-:Y:S01]  /*6eb60*/  LEA.HI.X.SX32 R19, R14, R16, 0x1, P2 ;  /* 0x000000100e137211 */ /* 0x000fe200010f0eff */
[----:B----4-:R-:W3:Y:S01]  /*6eb70*/  LDC R21, c[0x0][0x248] ;  /* 0x00009200ff157b82 */ /* 0x010ee20000000800 */
[-C--:B------:R-:W-:Y:S02]  /*6eb80*/  LEA R12, P2, R13, R2.reuse, 0x1 ;  /* 0x000000020d0c7211 */ /* 0x080fe400078408ff */
[----:B------:R-:W-:Y:S02]  /*6eb90*/  LEA R14, P6, R15, R2, 0x1 ;  /* 0x000000020f0e7211 */ /* 0x000fe400078c08ff */
[-C--:B------:R-:W-:Y:S02]  /*6eba0*/  LEA.HI.X.SX32 R13, R13, R16.reuse, 0x1, P2 ;  /* 0x000000100d0d7211 */ /* 0x080fe400010f0eff */
[----:B------:R-:W-:Y:S01]  /*6ebb0*/  LEA.HI.X.SX32 R15, R15, R16, 0x1, P6 ;  /* 0x000000100f0f7211 */ /* 0x000fe200030f0eff */
[----:B--2---:R2:W-:Y:S04]  /*6ebc0*/  @P5 STG.E.U16 desc[UR10][R18.64], R6 ;  /* 0x0000000612005986 */ /* 0x0045e8000c10150a */
[----:B------:R4:W-:Y:S04]  /*6ebd0*/  @P1 STG.E.U16 desc[UR10][R12.64], R5 ;  /* 0x000000050c001986 */ /* 0x0009e8000c10150a */
[----:B------:R1:W-:Y:S01]  /*6ebe0*/  @P4 STG.E.U16 desc[UR10][R14.64], R27 ;  /* 0x0000001b0e004986 */ /* 0x0003e2000c10150a */
[----:B--2---:R-:W-:-:S02]  /*6ebf0*/  LOP3.LUT R19, R0, 0x42, R29, 0xfe, !PT ;  /* 0x0000004200137812 */ /* 0x004fc400078efe1d */
[----:B------:R-:W-:Y:S02]  /*6ec00*/  LEA R18, P5, R17, R2, 0x1 ;  /* 0x0000000211127211 */ /* 0x000fe400078a08ff */
[C-C-:B----4-:R-:W-:Y:S02]  /*6ec10*/  LOP3.LUT R13, R0.reuse, 0x2c, R29.reuse, 0xfe, !PT ;  /* 0x0000002c000d7812 */ /* 0x150fe400078efe1d */
[----:B------:R-:W-:Y:S01]  /*6ec20*/  ISETP.LT.AND P2, PT, R19, UR4, !P0 ;  /* 0x0000000413007c0c */ /* 0x000fe2000c741270 */
[----:B------:R-:W-:Y:S01]  /*6ec30*/  ULDC UR4, c[0x0][0x248] ;  /* 0x0000920000047ab9 */ /* 0x000fe20000000800 */
[C-C-:B-1----:R-:W-:Y:S02]  /*6ec40*/  LOP3.LUT R15, R0.reuse, 0x2e, R29.reuse, 0xfe, !PT ;  /* 0x0000002e000f7812 */ /* 0x142fe400078efe1d */
[----:B------:R-:W-:Y:S02]  /*6ec50*/  LEA.HI.X.SX32 R19, R17, R16, 0x1, P5 ;  /* 0x0000001011137211 */ /* 0x000fe400028f0eff */
[----:B------:R-:W-:-:S02]  /*6ec60*/  LOP3.LUT R12, R0, 0x30, R29, 0xfe, !PT ;  /* 0x00000030000c7812 */ /* 0x000fc400078efe1d */
[C---:B------:R-:W-:Y:S01]  /*6ec70*/  ISETP.LT.AND P5, PT, R13.reuse, UR7, !P0 ;  /* 0x000000070d007c0c */ /* 0x040fe2000c7a1270 */
[----:B------:R-:W-:Y:S01]  /*6ec80*/  IMAD R13, R13, UR4, RZ ;  /* 0x000000040d0d7c24 */ /* 0x000fe2000f8e02ff */
[C---:B------:R-:W-:Y:S01]  /*6ec90*/  ISETP.LT.AND P4, PT, R15.reuse, UR8, !P0 ;  /* 0x000000080f007c0c */ /* 0x040fe2000c781270 */
[----:B------:R-:W-:Y:S01]  /*6eca0*/  IMAD R15, R15, UR5, RZ ;  /* 0x000000050f0f7c24 */ /* 0x000fe2000f8e02ff */
[----:B------:R1:W-:Y:S01]  /*6ecb0*/  @P3 STG.E.U16 desc[UR10][R18.64], R26 ;  /* 0x0000001a12003986 */ /* 0x0003e2000c10150a */
[C---:B------:R-:W-:Y:S01]  /*6ecc0*/  ISETP.LT.AND P3, PT, R12.reuse, UR9, !P0 ;  /* 0x000000090c007c0c */ /* 0x040fe2000c761270 */
[----:B------:R-:W-:Y:S01]  /*6ecd0*/  IMAD R17, R12, UR6, RZ ;  /* 0x000000060c117c24 */ /* 0x000fe2000f8e02ff */
[-C--:B------:R-:W-:Y:S01]  /*6ece0*/  LEA R12, P6, R13, R2.reuse, 0x1 ;  /* 0x000000020d0c7211 */ /* 0x080fe200078c08ff */
[----:B------:R-:W-:Y:S01]  /*6ecf0*/  ULDC UR4, c[0x0][0x22c] ;  /* 0x00008b0000047ab9 */ /* 0x000fe20000000800 */
[----:B------:R-:W-:Y:S01]  /*6ed00*/  LEA R14, P1, R15, R2, 0x1 ;  /* 0x000000020f0e7211 */ /* 0x000fe200078208ff */
[----:B------:R-:W-:Y:S01]  /*6ed10*/  ULDC UR5, c[0x0][0x22c] ;  /* 0x00008b0000057ab9 */ /* 0x000fe20000000800 */
[-C--:B------:R-:W-:Y:S01]  /*6ed20*/  LEA.HI.X.SX32 R13, R13, R16.reuse, 0x1, P6 ;  /* 0x000000100d0d7211 */ /* 0x080fe200030f0eff */
[----:B------:R-:W-:Y:S01]  /*6ed30*/  ULDC UR6, c[0x0][0x22c] ;  /* 0x00008b0000067ab9 */ /* 0x000fe20000000800 */
[----:B------:R-:W-:-:S02]  /*6ed40*/  LEA.HI.X.SX32 R15, R15, R16, 0x1, P1 ;  /* 0x000000100f0f7211 */ /* 0x000fc400008f0eff */
[----:B-1----:R-:W-:Y:S01]  /*6ed50*/  LOP3.LUT R19, R0, 0x44, R29, 0xfe, !PT ;  /* 0x0000004400137812 */ /* 0x002fe200078efe1d */
[----:B------:R1:W-:Y:S01]  /*6ed60*/  @P5 STG.E.U16 desc[UR10][R12.64], R25 ;  /* 0x000000190c005986 */ /* 0x0003e2000c10150a */
[----:B------:R-:W-:-:S03]  /*6ed70*/  LEA R18, P6, R17, R2, 0x1 ;  /* 0x0000000211127211 */ /* 0x000fc600078c08ff */
[----:B------:R2:W-:Y:S01]  /*6ed80*/  @P4 STG.E.U16 desc[UR10][R14.64], R24 ;  /* 0x000000180e004986 */ /* 0x0005e2000c10150a */
[----:B------:R-:W-:Y:S01]  /*6ed90*/  ISETP.LT.AND P1, PT, R19, UR4, !P0 ;  /* 0x0000000413007c0c */ /* 0x000fe2000c721270 */
[----:B------:R-:W-:Y:S01]  /*6eda0*/  ULDC UR4, c[0x0][0x248] ;  /* 0x0000920000047ab9 */ /* 0x000fe20000000800 */
[----:B------:R-:W-:Y:S02]  /*6edb0*/  PRMT R20, R3, 0x7632, R20 ;  /* 0x0000763203147816 */ /* 0x000fe40000000014 */
[----:B------:R-:W-:Y:S01]  /*6edc0*/  LEA.HI.X.SX32 R19, R17, R16, 0x1, P6 ;  /* 0x0000001011137211 */ /* 0x000fe200030f0eff */
[----:B------:R-:W4:Y:S01]  /*6edd0*/  LDL.LU R3, [R1+0x1e0] ;  /* 0x0001e00001037983 */ /* 0x000f220000300800 */
[C-C-:B-1----:R-:W-:Y:S02]  /*6ede0*/  LOP3.LUT R13, R0.reuse, 0x34, R29.reuse, 0xfe, !PT ;  /* 0x00000034000d7812 */ /* 0x142fe400078efe1d */
[----:B--2---:R-:W-:-:S04]  /*6edf0*/  LOP3.LUT R15, R0, 0x32, R29, 0xfe, !PT ;  /* 0x00000032000f7812 */ /* 0x004fc800078efe1d */
[C---:B------:R-:W-:Y:S01]  /*6ee00*/  ISETP.LT.AND P5, PT, R15.reuse, UR5, !P0 ;  /* 0x000000050f007c0c */ /* 0x040fe2000c7a1270 */
[----:B------:R-:W-:Y:S01]  /*6ee10*/  IMAD R15, R15, UR4, RZ ;  /* 0x000000040f0f7c24 */ /* 0x000fe2000f8e02ff */
[----:B------:R-:W-:Y:S01]  /*6ee20*/  ULDC UR4, c[0x0][0x248] ;  /* 0x0000920000047ab9 */ /* 0x000fe20000000800 */
[C---:B------:R-:W-:Y:S01]  /*6ee30*/  ISETP.LT.AND P4, PT, R13.reuse, UR6, !P0 ;  /* 0x000000060d007c0c */ /* 0x040fe2000c781270 */
[----:B------:R1:W-:Y:S01]  /*6ee40*/  @P3 STG.E.U16 desc[UR10][R18.64], R20 ;  /* 0x0000001412003986 */ /* 0x0003e2000c10150a */
[----:B------:R-:W-:Y:S01]  /*6ee50*/  IMAD R13, R13, UR4, RZ ;  /* 0x000000040d0d7c24 */ /* 0x000fe2000f8e02ff */
[-C--:B------:R-:W-:Y:S01]  /*6ee60*/  LEA R14, P3, R15, R2.reuse, 0x1 ;  /* 0x000000020f0e7211 */ /* 0x080fe200078608ff */
[----:B------:R-:W-:Y:S01]  /*6ee70*/  ULDC UR5, c[0x0][0x22c] ;  /* 0x00008b0000057ab9 */ /* 0x000fe20000000800 */
[----:B------:R-:W-:Y:S01]  /*6ee80*/  LOP3.LUT R17, R0, 0x36, R29, 0xfe, !PT ;  /* 0x0000003600117812 */ /* 0x000fe200078efe1d */
[----:B------:R-:W-:Y:S01]  /*6ee90*/  ULDC UR4, c[0x0][0x248] ;  /* 0x0000920000047ab9 */ /* 0x000fe20000000800 */
[----:B------:R-:W-:Y:S01]  /*6eea0*/  LEA R12, P6, R13, R2, 0x1 ;  /* 0x000000020d0c7211 */ /* 0x000fe200078c08ff */
[----:B------:R-:W-:Y:S01]  /*6eeb0*/  ULDC UR6, c[0x0][0x22c] ;  /* 0x00008b0000067ab9 */ /* 0x000fe20000000800 */
[----:B-1----:R-:W-:-:S02]  /*6eec0*/  PRMT R18, R7, 0x7632, R18 ;  /* 0x0000763207127816 */ /* 0x002fc40000000012 */
[----:B------:R-:W2:Y:S01]  /*6eed0*/  LDL.LU R7, [R1+0x1e4] ;  /* 0x0001e40001077983 */ /* 0x000ea20000300800 */
[----:B------:R-:W-:-:S03]  /*6eee0*/  PRMT R20, R6, 0x7632, R20 ;  /* 0x0000763206147816 */ /* 0x000fc60000000014 */
[----:B------:R-:W3:Y:S01]  /*6eef0*/  LDL.LU R6, [R1+0x1e8] ;  /* 0x0001e80001067983 */ /* 0x000ee20000300800 */
[-C--:B------:R-:W-:Y:S02]  /*6ef00*/  LEA.HI.X.SX32 R15, R15, R16.reuse, 0x1, P3 ;  /* 0x000000100f0f7211 */ /* 0x080fe400018f0eff */
[C---:B------:R-:W-:Y:S01]  /*6ef10*/  ISETP.LT.AND P3, PT, R17.reuse, UR5, !P0 ;  /* 0x0000000511007c0c */ /* 0x040fe2000c761270 */
[----:B------:R-:W-:Y:S01]  /*6ef20*/  IMAD R17, R17, UR4, RZ ;  /* 0x0000000411117c24 */ /* 0x000fe2000f8e02ff */
[----:B------:R-:W-:Y:S01]  /*6ef30*/  LEA.HI.X.SX32 R13, R13, R16, 0x1, P6 ;  /* 0x000000100d0d7211 */ /* 0x000fe200030f0eff */
[----:B------:R1:W-:Y:S01]  /*6ef40*/  @P5 STG.E.U16 desc[UR10][R14.64], R18 ;  /* 0x000000120e005986 */ /* 0x0003e2000c10150a */
[----:B------:R-:W-:Y:S01]  /*6ef50*/  PRMT R19, R5, 0x7632, R19 ;  /* 0x0000763205137816 */ /* 0x000fe20000000013 */
[----:B------:R-:W-:Y:S01]  /*6ef60*/  ULDC UR5, c[0x0][0x22c] ;  /* 0x00008b0000057ab9 */ /* 0x000fe20000000800 */
[----:B------:R-:W-:Y:S01]  /*6ef70*/  ULDC UR4, c[0x0][0x248] ;  /* 0x0000920000047ab9 */ /* 0x000fe20000000800 */
[----:B------:R0:W-:Y:S04]  /*6ef80*/  @P4 STG.E.U16 desc[UR10][R12.64], R20 ;  /* 0x000000140c004986 */ /* 0x0001e8000c10150a */
[----:B------:R-:W3:Y:S01]  /*6ef90*/  LDL.LU R5, [R1+0x1ec] ;  /* 0x0001ec0001057983 */ /* 0x000ee20000300800 */
[----:B-1----:R-:W-:-:S02]  /*6efa0*/  LEA R14, P5, R17, R2, 0x1 ;  /* 0x00000002110e7211 */ /* 0x002fc400078a08ff */
[----:B0-----:R-:W-:Y:S01]  /*6efb0*/  LOP3.LUT R13, R0, 0x38, R29, 0xfe, !PT ;  /* 0x00000038000d7812 */ /* 0x001fe200078efe1d */
[----:B------:R-:W0:Y:S01]  /*6efc0*/  LDC R20, c[0x0][0x248] ;  /* 0x00009200ff147b82 */ /* 0x000e220000000800 */
[----:B------:R-:W-:Y:S02]  /*6efd0*/  LEA.HI.X.SX32 R15, R17, R16, 0x1, P5 ;  /* 0x00000010110f7211 */ /* 0x000fe400028f0eff */
[C---:B------:R-:W-:Y:S01]  /*6efe0*/  ISETP.LT.AND P4, PT, R13.reuse, UR5, !P0 ;  /* 0x000000050d007c0c */ /* 0x040fe2000c781270 */
[----:B------:R-:W-:Y:S01]  /*6eff0*/  IMAD R13, R13, UR4, RZ ;  /* 0x000000040d0d7c24 */ /* 0x000fe2000f8e02ff */
[----:B------:R-:W-:Y:S01]  /*6f000*/  PRMT R17, R27, 0x7632, R17 ;  /* 0x000076321b117816 */ /* 0x000fe20000000011 */
[----:B------:R1:W-:Y:S01]  /*6f010*/  @P3 STG.E.U16 desc[UR10][R14.64], R19 ;  /* 0x000000130e003986 */ /* 0x0003e2000c10150a */
[----:B------:R-:W-:Y:S01]  /*6f020*/  PRMT R18, R26, 0x7632, R18 ;  /* 0x000076321a127816 */ /* 0x000fe20000000012 */
[----:B------:R-:W-:Y:S01]  /*6f030*/  ULDC UR5, c[0x0][0x22c] ;  /* 0x00008b0000057ab9 */ /* 0x000fe20000000800 */
[----:B------:R-:W-:Y:S01]  /*6f040*/  ULDC UR4, c[0x0][0x248] ;  /* 0x0000920000047ab9 */ /* 0x000fe20000000800 */
[----:B------:R-:W3:Y:S01]  /*6f050*/  LDL.LU R27, [R1+0x1f0] ;  /* 0x0001f000011b7983 */ /* 0x000ee20000300800 */
[----:B------:R-:W-:-:S03]  /*6f060*/  LEA R12, P3, R13, R2, 0x1 ;  /* 0x000000020d0c7211 */ /* 0x000fc600078608ff */
[----:B------:R-:W3:Y:S01]  /*6f070*/  LDL.LU R26, [R1+0x1f4] ;  /* 0x0001f400011a7983 */ /* 0x000ee20000300800 */
[--C-:B-1----:R-:W-:Y:S01]  /*6f080*/  LOP3.LUT R14, R0, 0x3a, R29.reuse, 0xfe, !PT ;  /* 0x0000003a000e7812 */ /* 0x102fe200078efe1d */
[----:B------:R-:W1:Y:S01]  /*6f090*/  LDC R19, c[0x0][0x248] ;  /* 0x00009200ff137b82 */ /* 0x000e620000000800 */
[----:B------:R-:W-:Y:S02]  /*6f0a0*/  LEA.HI.X.SX32 R13, R13, R16, 0x1, P3 ;  /* 0x000000100d0d7211 */ /* 0x000fe400018f0eff */
[C---:B------:R-:W-:Y:S01]  /*6f0b0*/  ISETP.LT.AND P5, PT, R14.reuse, UR5, !P0 ;  /* 0x000000050e007c0c */ /* 0x040fe2000c7a1270 */
[----:B------:R-:W-:Y:S01]  /*6f0c0*/  IMAD R14, R14, UR4, RZ ;  /* 0x000000040e0e7c24 */ /* 0x000fe2000f8e02ff */
[C-C-:B------:R-:W-:Y:S01]  /*6f0d0*/  LOP3.LUT R15, R0.reuse, 0x46, R29.reuse, 0xfe, !PT ;  /* 0x00000046000f7812 */ /* 0x140fe200078efe1d */
[----:B------:R0:W-:Y:S01]  /*6f0e0*/  @P4 STG.E.U16 desc[UR10][R12.64], R17 ;  /* 0x000000110c004986 */ /* 0x0001e2000c10150a */
[----:B------:R-:W-:Y:S01]  /*6f0f0*/  ULDC UR4, c[0x0][0x248] ;  /* 0x0000920000047ab9 */ /* 0x000fe20000000800 */
[----:B------:R-:W-:Y:S01]  /*6f100*/  ULDC UR5, c[0x0][0x22c] ;  /* 0x00008b0000057ab9 */ /* 0x000fe20000000800 */
[----:B------:R-:W-:Y:S01]  /*6f110*/  ISETP.LT.AND P3, PT, R15, UR6, !P0 ;  /* 0x000000060f007c0c */ /* 0x000fe2000c761270 */
[----:B------:R-:W-:Y:S01]  /*6f120*/  ULDC UR6, c[0x0][0x22c] ;  /* 0x00008b0000067ab9 */ /* 0x000fe20000000800 */
[----:B------:R-:W-:-:S02]  /*6f130*/  LOP3.LUT R15, R0, 0x3c, R29, 0xfe, !PT ;  /* 0x0000003c000f7812 */ /* 0x000fc400078efe1d */
[C---:B0-----:R-:W-:Y:S02]  /*6f140*/  LEA R12, P4, R14.reuse, R2, 0x1 ;  /* 0x000000020e0c7211 */ /* 0x041fe400078808ff */
[C---:B------:R-:W-:Y:S01]  /*6f150*/  ISETP.LT.AND P6, PT, R15.reuse, UR5, !P0 ;  /* 0x000000050f007c0c */ /* 0x040fe2000c7c1270 */
[----:B------:R-:W-:Y:S01]  /*6f160*/  ULDC UR5, c[0x0][0x22c] ;  /* 0x00008b0000057ab9 */ /* 0x000fe20000000800 */
[----:B------:R-:W-:Y:S01]  /*6f170*/  LEA.HI.X.SX32 R13, R14, R16, 0x1, P4 ;  /* 0x000000100e0d7211 */ /* 0x000fe200020f0eff */
[----:B------:R-:W-:Y:S01]  /*6f180*/  IMAD R14, R15, UR4, RZ ;  /* 0x000000040f0e7c24 */ /* 0x000fe2000f8e02ff */
[----:B------:R-:W-:Y:S01]  /*6f190*/  PRMT R17, R25, 0x7632, R17 ;  /* 0x0000763219117816 */ /* 0x000fe20000000011 */
[----:B------:R-:W-:Y:S01]  /*6f1a0*/  ULDC UR4, c[0x0][0x248] ;  /* 0x0000920000047ab9 */ /* 0x000fe20000000800 */
[----:B------:R-:W-:Y:S01]  /*6f1b0*/  PRMT R15, R24, 0x7632, R15 ;  /* 0x00007632180f7816 */ /* 0x000fe2000000000f */
[----:B------:R-:W3:Y:S04]  /*6f1c0*/  LDL.LU R25, [R1+0x1f8] ;  /* 0x0001f80001197983 */ /* 0x000ee80000300800 */
[----:B------:R-:W3:Y:S04]  /*6f1d0*/  LDL.LU R24, [R1+0x1fc] ;  /* 0x0001fc0001187983 */ /* 0x000ee80000300800 */
[----:B------:R0:W-:Y:S02]  /*6f1e0*/  @P5 STG.E.U16 desc[UR10][R12.64], R18 ;  /* 0x000000120c005986 */ /* 0x0001e4000c10150a */
[----:B0-----:R-:W-:-:S02]  /*6f1f0*/  LEA R12, P4, R14, R2, 0x1 ;  /* 0x000000020e0c7211 */ /* 0x001fc400078808ff */
[----:B------:R-:W-:Y:S02]  /*6f200*/  LOP3.LUT R18, R0, 0x3e, R29, 0xfe, !PT ;  /* 0x0000003e00127812 */ /* 0x000fe400078efe1d */
[----:B------:R-:W-:Y:S02]  /*6f210*/  LEA.HI.X.SX32 R13, R14, R16, 0x1, P4 ;  /* 0x000000100e0d7211 */ /* 0x000fe400020f0eff */
[C---:B------:R-:W-:Y:S01]  /*6f220*/  ISETP.LT.AND P4, PT, R18.reuse, UR5, !P0 ;  /* 0x0000000512007c0c */ /* 0x040fe2000c781270 */
[----:B------:R-:W-:Y:S01]  /*6f230*/  IMAD R14, R18, UR4, RZ ;  /* 0x00000004120e7c24 */ /* 0x000fe2000f8e02ff */
[----:B------:R-:W-:Y:S01]  /*6f240*/  ULDC UR5, c[0x0][0x22c] ;  /* 0x00008b0000057ab9 */ /* 0x000fe20000000800 */
[----:B------:R0:W-:Y:S01]  /*6f250*/  @P6 STG.E.U16 desc[UR10][R12.64], R17 ;  /* 0x000000110c006986 */ /* 0x0001e2000c10150a */
[----:B------:R-:W-:Y:S02]  /*6f260*/  ULDC UR4, c[0x0][0x248] ;  /* 0x0000920000047ab9 */ /* 0x000fe40000000800 */
[----:B0-----:R-:W-:-:S02]  /*6f270*/  LEA R12, P5, R14, R2, 0x1 ;  /* 0x000000020e0c7211 */ /* 0x001fc400078a08ff */
[--C-:B------:R-:W-:Y:S02]  /*6f280*/  LOP3.LUT R17, R0, 0x40, R29.reuse, 0xfe, !PT ;  /* 0x0000004000117812 */ /* 0x100fe400078efe1d */
[----:B------:R-:W-:Y:S02]  /*6f290*/  LEA.HI.X.SX32 R13, R14, R16, 0x1, P5 ;  /* 0x000000100e0d7211 */ /* 0x000fe400028f0eff */
[C---:B------:R-:W-:Y:S01]  /*6f2a0*/  ISETP.LT.AND P6, PT, R17.reuse, UR5, !P0 ;  /* 0x0000000511007c0c */ /* 0x040fe2000c7c1270 */
[----:B------:R-:W-:Y:S01]  /*6f2b0*/  IMAD R17, R17, UR4, RZ ;  /* 0x0000000411117c24 */ /* 0x000fe2000f8e02ff */
[----:B------:R-:W-:Y:S01]  /*6f2c0*/  LOP3.LUT R18, R0, 0x48, R29, 0xfe, !PT ;  /* 0x0000004800127812 */ /* 0x000fe200078efe1d */
[----:B------:R1:W-:Y:S01]  /*6f2d0*/  @P4 STG.E.U16 desc[UR10][R12.64], R15 ;  /* 0x0000000f0c004986 */ /* 0x0003e2000c10150a */
[----:B------:R-:W-:Y:S01]  /*6f2e0*/  ULDC UR4, c[0x0][0x22c] ;  /* 0x00008b0000047ab9 */ /* 0x000fe20000000800 */
[----:B------:R-:W-:Y:S01]  /*6f2f0*/  ULDC UR5, c[0x0][0x22c] ;  /* 0x00008b0000057ab9 */ /* 0x000fe20000000800 */
[----:B------:R-:W-:-:S02]  /*6f300*/  LEA R14, P4, R17, R2, 0x1 ;  /* 0x00000002110e7211 */ /* 0x000fc400078808ff */
[----:B------:R-:W-:Y:S01]  /*6f310*/  ISETP.LT.AND P5, PT, R18, UR6, !P0 ;  /* 0x0000000612007c0c */ /* 0x000fe2000c7a1270 */
[----:B-1----:R-:W-:Y:S01]  /*6f320*/  IMAD R13, R19, 0x2, R17 ;  /* 0x00000002130d7824 */ /* 0x002fe200078e0211 */
[----:B------:R-:W-:Y:S01]  /*6f330*/  LEA.HI.X.SX32 R15, R17, R16, 0x1, P4 ;  /* 0x00000010110f7211 */ /* 0x000fe200020f0eff */
[----:B------:R-:W0:Y:S02]  /*6f340*/  LDC R19, c[0x0][0x248] ;  /* 0x00009200ff137b82 */ /* 0x000e240000000800 */
[----:B------:R-:W-:Y:S01]  /*6f350*/  IMAD R17, R22, 0x2, R13 ;  /* 0x0000000216117824 */ /* 0x000fe200078e020d */
[C---:B------:R-:W-:Y:S02]  /*6f360*/  LEA R12, P4, R13.reuse, R2, 0x1 ;  /* 0x000000020d0c7211 */ /* 0x040fe400078808ff */
[--C-:B------:R-:W-:Y:S02]  /*6f370*/  LOP3.LUT R18, R0, 0x4a, R29.reuse, 0xfe, !PT ;  /* 0x0000004a00127812 */ /* 0x100fe400078efe1d */
[----:B------:R-:W-:Y:S01]  /*6f380*/  LEA.HI.X.SX32 R13, R13, R16, 0x1, P4 ;  /* 0x000000100d0d7211 */ /* 0x000fe200020f0eff */
[----:B------:R-:W1:Y:S01]  /*6f390*/  LDC R22, c[0x0][0x248] ;  /* 0x00009200ff167b82 */ /* 0x000e620000000800 */
[----:B------:R-:W-:Y:S01]  /*6f3a0*/  ISETP.LT.AND P4, PT, R18, UR4, !P0 ;  /* 0x0000000412007c0c */ /* 0x000fe2000c781270 */
[----:B------:R-:W-:Y:S01]  /*6f3b0*/  ULDC UR4, c[0x0][0x22c] ;  /* 0x00008b0000047ab9 */ /* 0x000fe20000000800 */
[----:B------:R-:W-:Y:S01]  /*6f3c0*/  LOP3.LUT R18, R0, 0x4c, R29, 0xfe, !PT ;  /* 0x0000004c00127812 */ /* 0x000fe200078efe1d */
[----:B----4-:R4:W-:Y:S02]  /*6f3d0*/  @P6 STG.E.U16 desc[UR10][R14.64], R3 ;  /* 0x000000030e006986 */ /* 0x0109e4000c10150a */
[----:B----4-:R-:W-:-:S04]  /*6f3e0*/  LEA R14, P6, R17, R2, 0x1 ;  /* 0x00000002110e7211 */ /* 0x010fc800078c08ff */
[----:B------:R-:W-:Y:S01]  /*6f3f0*/  LEA.HI.X.SX32 R15, R17, R16, 0x1, P6 ;  /* 0x00000010110f7211 */ /* 0x000fe200030f0eff */
[----:B--2---:R2:W-:Y:S01]  /*6f400*/  @P2 STG.E.U16 desc[UR10][R12.64], R7 ;  /* 0x000000070c002986 */ /* 0x0045e2000c10150a */
[----:B------:R-:W-:Y:S01]  /*6f410*/  ISETP.LT.AND P2, PT, R18, UR4, !P0 ;  /* 0x0000000412007c0c */ /* 0x000fe2000c741270 */
[----:B------:R-:W-:Y:S02]  /*6f420*/  ULDC UR4, c[0x0][0x22c] ;  /* 0x00008b0000047ab9 */ /* 0x000fe40000000800 */
[----:B---3--:R3:W-:Y:S01]  /*6f430*/  @P1 STG.E.U16 desc[UR10][R14.64], R6 ;  /* 0x000000060e001986 */ /* 0x0087e2000c10150a */
[----:B--2---:R-:W-:Y:S01]  /*6f440*/  IMAD R12, R21, 0x2, R17 ;  /* 0x00000002150c7824 */ /* 0x004fe200078e0211 */
[----:B------:R-:W-:Y:S01]  /*6f450*/  LOP3.LUT R13, R0, 0x4e, R29, 0xfe, !PT ;  /* 0x0000004e000d7812 */ /* 0x000fe200078efe1d */
[----:B------:R-:W2:Y:S03]  /*6f460*/  LDC R21, c[0x0][0x248] ;  /* 0x00009200ff157b82 */ /* 0x000ea60000000800 */
[----:B------:R-:W-:Y:S01]  /*6f470*/  ISETP.LT.AND P1, PT, R13, UR4, !P0 ;  /* 0x000000040d007c0c */ /* 0x000fe2000c721270 */
[----:B------:R-:W-:Y:S01]  /*6f480*/  IMAD R13, R20, 0x2, R12 ;  /* 0x00000002140d7824 */ /* 0x000fe200078e020c */
[----:B---3--:R-:W-:Y:S01]  /*6f490*/  LEA R14, P6, R12, R2, 0x1 ;  /* 0x000000020c0e7211 */ /* 0x008fe200078c08ff */
[----:B------:R-:W-:-:S02]  /*6f4a0*/  ULDC UR4, c[0x0][0x22c] ;  /* 0x00008b0000047ab9 */ /* 0x000fc40000000800 */
[----:B------:R-:W-:Y:S01]  /*6f4b0*/  IMAD R17, R23, 0x2, R13 ;  /* 0x0000000217117824 */ /* 0x000fe200078e020d */
[----:B------:R-:W-:Y:S01]  /*6f4c0*/  LEA.HI.X.SX32 R15, R12, R16, 0x1, P6 ;  /* 0x000000100c0f7211 */ /* 0x000fe200030f0eff */
[----:B------:R-:W3:Y:S01]  /*6f4d0*/  LDC R20, c[0x0][0x248] ;  /* 0x00009200ff147b82 */ /* 0x000ee20000000800 */
[----:B------:R-:W-:-:S03]  /*6f4e0*/  LEA R12, P6, R13, R2, 0x1 ;  /* 0x000000020d0c7211 */ /* 0x000fc600078c08ff */
[----:B------:R4:W-:Y:S01]  /*6f4f0*/  @P3 STG.E.U16 desc[UR10][R14.64], R5 ;  /* 0x000000050e003986 */ /* 0x0009e2000c10150a */
[----:B------:R-:W-:Y:S02]  /*6f500*/  LEA.HI.X.SX32 R13, R13, R16, 0x1, P6 ;  /* 0x000000100d0d7211 */ /* 0x000fe400030f0eff */
[--C-:B------:R-:W-:Y:S01]  /*6f510*/  LOP3.LUT R18, R0, 0x50, R29.reuse, 0xfe, !PT ;  /* 0x0000005000127812 */ /* 0x100fe200078efe1d */
[----:B------:R-:W3:Y:S01]  /*6f520*/  LDC R23, c[0x0][0x248] ;  /* 0x00009200ff177b82 */ /* 0x000ee20000000800 */
[C---:B----4-:R-:W-:Y:S01]  /*6f530*/  LEA R14, P6, R17.reuse, R2, 0x1 ;  /* 0x00000002110e7211 */ /* 0x050fe200078c08ff */
[----:B------:R0:W-:Y:S01]  /*6f540*/  @P5 STG.E.U16 desc[UR10][R12.64], R27 ;  /* 0x0000001b0c005986 */ /* 0x0001e2000c10150a */
[----:B------:R-:W-:Y:S01]  /*6f550*/  ISETP.LT.AND P3, PT, R18, UR4, !P0 ;  /* 0x0000000412007c0c */ /* 0x000fe2000c761270 */
[----:B------:R-:W-:Y:S01]  /*6f560*/  ULDC UR4, c[0x0][0x22c] ;  /* 0x00008b0000047ab9 */ /* 0x000fe20000000800 */
[----:B------:R-:W-:Y:S02]  /*6f570*/  LEA.HI.X.SX32 R15, R17, R16, 0x1, P6 ;  /* 0x00000010110f7211 */ /* 0x000fe400030f0eff */
[----:B------:R-:W-:-:S03]  /*6f580*/  LOP3.LUT R18, R0, 0x52, R29, 0xfe, !PT ;  /* 0x0000005200127812 */ /* 0x000fc600078efe1d */
[----:B------:R4:W-:Y:S01]  /*6f590*/  @P4 STG.E.U16 desc[UR10][R14.64], R26 ;  /* 0x0000001a0e004986 */ /* 0x0009e2000c10150a */
[----:B0-----:R-:W-:Y:S01]  /*6f5a0*/  IMAD R13, R19, 0x2, R17 ;  /* 0x00000002130d7824 */ /* 0x001fe200078e0211 */
[----:B------:R-:W-:Y:S01]  /*6f5b0*/  ISETP.LT.AND P5, PT, R18, UR4, !P0 ;  /* 0x0000000412007c0c */ /* 0x000fe2000c7a1270 */
[----:B------:R-:W-:Y:S01]  /*6f5c0*/  ULDC UR4, c[0x0][0x22c] ;  /* 0x00008b0000047ab9 */ /* 0x000fe20000000800 */
[----:B------:R-:W0:Y:S01]  /*6f5d0*/  LDC R19, c[0x0][0x248] ;  /* 0x00009200ff137b82 */ /* 0x000e220000000800 */
[----:B-1----:R-:W-:Y:S01]  /*6f5e0*/  IMAD R17, R22, 0x2, R13 ;  /* 0x0000000216117824 */ /* 0x002fe200078e020d */
[C---:B------:R-:W-:Y:S02]  /*6f5f0*/  LEA R12, P4, R13.reuse, R2, 0x1 ;  /* 0x000000020d0c7211 */ /* 0x040fe400078808ff */
[----:B----4-:R-:W-:Y:S02]  /*6f600*/  LOP3.LUT R14, R0, 0x54, R29, 0xfe, !PT ;  /* 0x00000054000e7812 */ /* 0x010fe400078efe1d */
[----:B------:R-:W-:-:S02]  /*6f610*/  LEA.HI.X.SX32 R13, R13, R16, 0x1, P4 ;  /* 0x000000100d0d7211 */ /* 0x000fc400020f0eff */
[----:B------:R-:W1:Y:S01]  /*6f620*/  LDC R22, c[0x0][0x248] ;  /* 0x00009200ff167b82 */ /* 0x000e620000000800 */
[----:B------:R-:W-:Y:S01]  /*6f630*/  ISETP.LT.AND P6, PT, R14, UR4, !P0 ;  /* 0x000000040e007c0c */ /* 0x000fe2000c7c1270 */
[----:B------:R-:W-:Y:S01]  /*6f640*/  ULDC UR4, c[0x0][0x22c] ;  /* 0x00008b0000047ab9 */ /* 0x000fe20000000800 */
[----:B------:R-:W-:-:S04]  /*6f650*/  LEA R14, P4, R17, R2, 0x1 ;  /* 0x00000002110e7211 */ /* 0x000fc800078808ff */
[----:B------:R-:W-:Y:S01]  /*6f660*/  LEA.HI.X.SX32 R15, R17, R16, 0x1, P4 ;  /* 0x00000010110f7211 */ /* 0x000fe200020f0eff */
[----:B--2---:R-:W-:Y:S01]  /*6f670*/  IMAD R17, R21, 0x2, R17 ;  /* 0x0000000215117824 */ /* 0x004fe200078e0211 */
[----:B------:R-:W-:Y:S01]  /*6f680*/  LOP3.LUT R18, R0, 0x56, R29, 0xfe, !PT ;  /* 0x0000005600127812 */ /* 0x000fe200078efe1d */
[----:B------:R-:W2:Y:S01]  /*6f690*/  LDC R21, c[0x0][0x248] ;  /* 0x00009200ff157b82 */ /* 0x000ea20000000800 */
[----:B------:R4:W-:Y:S04]  /*6f6a0*/  @P2 STG.E.U16 desc[UR10][R12.64], R25 ;  /* 0x000000190c002986 */ /* 0x0009e8000c10150a */
[----:B------:R3:W-:Y:S01]  /*6f6b0*/  @P1 STG.E.U16 desc[UR10][R14.64], R24 ;  /* 0x000000180e001986 */ /* 0x0007e2000c10150a */
[----:B------:R-:W-:Y:S01]  /*6f6c0*/  ISETP.LT.AND P2, PT, R18, UR4, !P0 ;  /* 0x0000000412007c0c */ /* 0x000fe2000c741270 */
[----:B------:R-:W-:Y:S01]  /*6f6d0*/  ULDC UR4, c[0x0][0x22c] ;  /* 0x00008b0000047ab9 */ /* 0x000fe20000000800 */
[----:B----4-:R-:W-:-:S02]  /*6f6e0*/  LEA R12, P1, R17, R2, 0x1 ;  /* 0x00000002110c7211 */ /* 0x010fc400078208ff */
[----:B---3--:R-:W-:Y:S02]  /*6f6f0*/  LOP3.LUT R14, R0, 0x58, R29, 0xfe, !PT ;  /* 0x00000058000e7812 */ /* 0x008fe400078efe1d */
[----:B------:R-:W-:Y:S02]  /*6f700*/  LEA.HI.X.SX32 R13, R17, R16, 0x1, P1 ;  /* 0x00000010110d7211 */ /* 0x000fe400008f0eff */
[----:B------:R-:W-:Y:S02]  /*6f710*/  PRMT R15, R3, 0x7632, R15 ;  /* 0x00007632030f7816 */ /* 0x000fe4000000000f */
[----:B------:R-:W-:Y:S01]  /*6f720*/  ISETP.LT.AND P1, PT, R14, UR4, !P0 ;  /* 0x000000040e007c0c */ /* 0x000fe2000c721270 */
[----:B------:R-:W-:Y:S01]  /*6f730*/  IMAD R14, R20, 0x2, R17 ;  /* 0x00000002140e7824 */ /* 0x000fe200078e0211 */
[----:B------:R-:W-:Y:S01]  /*6f740*/  PRMT R18, R7, 0x7632, R18 ;  /* 0x0000763207127816 */ /* 0x000fe20000000012 */
[----:B------:R3:W-:Y:S01]  /*6f750*/  @P3 STG.E.U16 desc[UR10][R12.64], R15 ;  /* 0x0000000f0c003986 */ /* 0x0007e2000c10150a */
[----:B------:R-:W-:-:S02]  /*6f760*/  ULDC UR4, c[0x0][0x22c] ;  /* 0x00008b0000047ab9 */ /* 0x000fc40000000800 */
[----:B---3--:R-:W-:Y:S02]  /*6f770*/  LEA R12, P3, R14, R2, 0x1 ;  /* 0x000000020e0c7211 */ /* 0x008fe400078608ff */
[--C-:B------:R-:W-:Y:S02]  /*6f780*/  LOP3.LUT R15, R0, 0x5a, R29.reuse, 0xfe, !PT ;  /* 0x0000005a000f7812 */ /* 0x100fe400078efe1d */
[----:B------:R-:W-:Y:S01]  /*6f790*/  LEA.HI.X.SX32 R13, R14, R16, 0x1, P3 ;  /* 0x000000100e0d7211 */ /* 0x000fe200018f0eff */
[----:B0-----:R-:W-:Y:S01]  /*6f7a0*/  IMAD R14, R19, 0x2, R14 ;  /* 0x00000002130e7824 */ /* 0x001fe200078e020e */
[----:B------:R-:W-:Y:S01]  /*6f7b0*/  ISETP.LT.AND P4, PT, R15, UR4, !P0 ;  /* 0x000000040f007c0c */ /* 0x000fe2000c781270 */
[----:B------:R-:W-:Y:S02]  /*6f7c0*/  ULDC UR4, c[0x0][0x22c] ;  /* 0x00008b0000047ab9 */ /* 0x000fe40000000800 */
[----:B------:R0:W-:Y:S01]  /*6f7d0*/  @P5 STG.E.U16 desc[UR10][R12.64], R18 ;  /* 0x000000120c005986 */ /* 0x0001e2000c10150a */
[----:B--2---:R-:W-:Y:S01]  /*6f7e0*/  IMAD R15, R21, 0x2, R14 ;  /* 0x00000002150f7824 */ /* 0x004fe200078e020e */
[----:B------:R-:W-:Y:S01]  /*6f7f0*/  LOP3.LUT R17, R0, 0x5c, R29, 0xfe, !PT ;  /* 0x0000005c00117812 */ /* 0x000fe200078efe1d */
[----:B------:R-:W2:Y:S01]  /*6f800*/  LDC R21, c[0x0][0x248] ;  /* 0x00009200ff157b82 */ /* 0x000ea20000000800 */
[----:B------:R-:W-:-:S02]  /*6f810*/  PRMT R20, R6, 0x7632, R20 ;  /* 0x0000763206147816 */ /* 0x000fc40000000014 */
[----:B------:R-:W-:Y:S02]  /*6f820*/  ISETP.LT.AND P3, PT, R17, UR5, !P0 ;  /* 0x0000000511007c0c */ /* 0x000fe4000c761270 */
[----:B0-----:R-:W-:Y:S01]  /*6f830*/  LEA R12, P5, R14, R2, 0x1 ;  /* 0x000000020e0c7211 */ /* 0x001fe200078a08ff */
[----:B------:R-:W-:Y:S01]  /*6f840*/  IMAD R17, R28, 0x2, R15 ;  /* 0x000000021c117824 */ /* 0x000fe200078e020f */
[----:B------:R-:W-:Y:S01]  /*6f850*/  PRMT R19, R5, 0x7632, R19 ;  /* 0x0000763205137816 */ /* 0x000fe20000000013 */
[----:B------:R-:W0:Y:S01]  /*6f860*/  LDC R28, c[0x0][0x248] ;  /* 0x00009200ff1c7b82 */ /* 0x000e220000000800 */
[----:B------:R-:W-:Y:S01]  /*6f870*/  LEA.HI.X.SX32 R13, R14, R16, 0x1, P5 ;  /* 0x000000100e0d7211 */ /* 0x000fe200028f0eff */
[----:B------:R-:W3:Y:S01]  /*6f880*/  LDL.LU R5, [R1] ;  /* 0x0000000001057983 */ /* 0x000ee20000300800 */
[C---:B------:R-:W-:Y:S01]  /*6f890*/  LEA R14, P5, R15.reuse, R2, 0x1 ;  /* 0x000000020f0e7211 */ /* 0x040fe200078a08ff */
[----:B------:R-:W-:Y:S02]  /*6f8a0*/  ULDC UR5, c[0x0][0x22c] ;  /* 0x00008b0000057ab9 */ /* 0x000fe40000000800 */
[----:B------:R4:W-:Y:S01]  /*6f8b0*/  @P6 STG.E.U16 desc[UR10][R12.64], R20 ;  /* 0x000000140c006986 */ /* 0x0009e2000c10150a */
[----:B------:R-:W-:-:S03]  /*6f8c0*/  LEA.HI.X.SX32 R15, R15, R16, 0x1, P5 ;  /* 0x000000100f0f7211 */ /* 0x000fc600028f0eff */
[----:B------:R-:W3:Y:S04]  /*6f8d0*/  LDL.LU R6, [R1+0x4] ;  /* 0x0000040001067983 */ /* 0x000ee80000300800 */
[----:B------:R1:W-:Y:S01]  /*6f8e0*/  @P2 STG.E.U16 desc[UR10][R14.64], R19 ;  /* 0x000000130e002986 */ /* 0x0003e2000c10150a */
[C---:B----4-:R-:W-:Y:S01]  /*6f8f0*/  LEA R12, P5, R17.reuse, R2, 0x1 ;  /* 0x00000002110c7211 */ /* 0x050fe200078a08ff */
[----:B------:R-:W4:Y:S03]  /*6f900*/  LDC R20, c[0x0][0x248] ;  /* 0x00009200ff147b82 */ /* 0x000f260000000800 */
[----:B------:R-:W-:Y:S01]  /*6f910*/  LEA.HI.X.SX32 R13, R17, R16, 0x1, P5 ;  /* 0x00000010110d7211 */ /* 0x000fe200028f0eff */
[--C-:B-1----:R-:W-:Y:S01]  /*6f920*/  IMAD R14, R23, 0x2, R17.reuse ;  /* 0x00000002170e7824 */ /* 0x102fe200078e0211 */
[----:B------:R-:W-:-:S03]  /*6f930*/  PRMT R17, R27, 0x7632, R17 ;  /* 0x000076321b117816 */ /* 0x000fc60000000011 */
[----:B------:R-:W1:Y:S02]  /*6f940*/  LDC R19, c[0x0][0x248] ;  /* 0x00009200ff137b82 */ /* 0x000e640000000800 */
[----:B------:R2:W-:Y:S01]  /*6f950*/  @P1 STG.E.U16 desc[UR10][R12.64], R17 ;  /* 0x000000110c001986 */ /* 0x0005e2000c10150a */
[C-C-:B------:R-:W-:Y:S02]  /*6f960*/  LOP3.LUT R18, R0.reuse, 0x5e, R29.reuse, 0xfe, !PT ;  /* 0x0000005e00127812 */ /* 0x140fe400078efe1d */
[----:B------:R-:W-:-:S03]  /*6f970*/  LOP3.LUT R15, R0, 0x60, R29, 0xfe, !PT ;  /* 0x00000060000f7812 */ /* 0x000fc600078efe1d */
[----:B------:R-:W4:Y:S01]  /*6f980*/  LDC R23, c[0x0][0x248] ;  /* 0x00009200ff177b82 */ /* 0x000f220000000800 */
[----:B--2---:R-:W-:Y:S02]  /*6f990*/  LEA R12, P1, R14, R2, 0x1 ;  /* 0x000000020e0c7211 */ /* 0x004fe400078208ff */
[----:B------:R-:W-:Y:S02]  /*6f9a0*/  PRMT R17, R26, 0x7632, R17 ;  /* 0x000076321a117816 */ /* 0x000fe40000000011 */
[----:B------:R-:W-:-:S05]  /*6f9b0*/  LEA.HI.X.SX32 R13, R14, R16, 0x1, P1 ;  /* 0x000000100e0d7211 */ /* 0x000fca00008f0eff */
[----:B------:R2:W-:Y:S01]  /*6f9c0*/  @P4 STG.E.U16 desc[UR10][R12.64], R17 ;  /* 0x000000110c004986 */ /* 0x0005e2000c10150a */
[----:B------:R-:W-:Y:S01]  /*6f9d0*/  ISETP.LT.AND P6, PT, R18, UR4, !P0 ;  /* 0x0000000412007c0c */ /* 0x000fe2000c7c1270 */
[----:B------:R-:W-:Y:S01]  /*6f9e0*/  ULDC UR4, c[0x0][0x22c] ;  /* 0x00008b0000047ab9 */ /* 0x000fe20000000800 */
[----:B--2---:R-:W-:Y:S02]  /*6f9f0*/  PRMT R17, R24, 0x7632, R17 ;  /* 0x0000763218117816 */ /* 0x004fe40000000011 */
[----:B------:R-:W2:Y:S04]  /*6fa00*/  LDL.LU R24, [R1+0x8] ;  /* 0x0000080001187983 */ /* 0x000ea80000300800 */
[----:B------:R-:W2:Y:S01]  /*6fa10*/  LDL.LU R7, [R1+0xc] ;  /* 0x00000c0001077983 */ /* 0x000ea20000300800 */
[----:B------:R-:W-:-:S03]  /*6fa20*/  PRMT R18, R25, 0x7632, R18 ;  /* 0x0000763219127816 */ /* 0x000fc60000000012 */
[----:B------:R-:W2:Y:S04]  /*6fa30*/  LDL.LU R25, [R1+0x10] ;  /* 0x0000100001197983 */ /* 0x000ea80000300800 */
[----:B------:R-:W2:Y:S04]  /*6fa40*/  LDL.LU R26, [R1+0x14] ;  /* 0x00001400011a7983 */ /* 0x000ea80000300800 */
[----:B------:R-:W2:Y:S04]  /*6fa50*/  LDL.LU R27, [R1+0x18] ;  /* 0x00001800011b7983 */ /* 0x000ea80000300800 */
[----:B------:R-:W2:Y:S01]  /*6fa60*/  LDL.LU R3, [R1+0x1c] ;  /* 0x00001c0001037983 */ /* 0x000ea20000300800 */
[----:B------:R-:W-:Y:S01]  /*6fa70*/  ISETP.LT.AND P2, PT, R15, UR4, !P0 ;  /* 0x000000040f007c0c */ /* 0x000fe2000c741270 */
[----:B------:R-:W-:Y:S01]  /*6fa80*/  IMAD R14, R22, 0x2, R14 ;  /* 0x00000002160e7824 */ /* 0x000fe200078e020e */
[C-C-:B------:R-:W-:Y:S01]  /*6fa90*/  LOP3.LUT R15, R0.reuse, 0x62, R29.reuse, 0xfe, !PT ;  /* 0x00000062000f7812 */ /* 0x140fe200078efe1d */
[----:B------:R-:W-:Y:S01]  /*6faa0*/  ULDC UR4, c[0x0][0x22c] ;  /* 0x00008b0000047ab9 */ /* 0x000fe20000000800 */
[----:B------:R-:W-:Y:S01]  /*6fab0*/  LOP3.LUT R13, R0, 0x64, R29, 0xfe, !PT ;  /* 0x00000064000d7812 */ /* 0x000fe200078efe1d */
[----:B------:R-:W4:Y:S01]  /*6fac0*/  LDC R22, c[0x0][0x248] ;  /* 0x00009200ff167b82 */ /* 0x000f220000000800 */
[----:B------:R-:W-:Y:S01]  /*6fad0*/  ISETP.LT.AND P1, PT, R15, UR4, !P0 ;  /* 0x000000040f007c0c */ /* 0x000fe2000c721270 */
[----:B------:R-:W-:Y:S01]  /*6fae0*/  ULDC UR4, c[0x0][0x22c] ;  /* 0x00008b0000047ab9 */ /* 0x000fe20000000800 */
[----:B------:R-:W-:-:S02]  /*6faf0*/  LEA R12, P4, R14, R2, 0x1 ;  /* 0x000000020e0c7211 */ /* 0x000fc400078808ff */
[----:B------:R-:W-:Y:S02]  /*6fb00*/  LOP3.LUT R15, R0, 0x66, R29, 0xfe, !PT ;  /* 0x00000066000f7812 */ /* 0x000fe400078efe1d */
[----:B------:R-:W-:Y:S01]  /*6fb10*/  ISETP.LT.AND P5, PT, R13, UR4, !P0 ;  /* 0x000000040d007c0c */ /* 0x000fe2000c7a1270 */
[----:B------:R-:W-:Y:S01]  /*6fb20*/  ULDC UR4, c[0x0][0x22c] ;  /* 0x00008b0000047ab9 */ /* 0x000fe20000000800 */
[----:B------:R-:W-:Y:S02]  /*6fb30*/  LEA.HI.X.SX32 R13, R14, R16, 0x1, P4 ;  /* 0x000000100e0d7211 */ /* 0x000fe400020f0eff */
[----:B------:R-:W-:Y:S01]  /*6fb40*/  ISETP.LT.AND P4, PT, R15, UR4, !P0 ;  /* 0x000000040f007c0c */ /* 0x000fe2000c781270 */
[----:B-1----:R-:W-:Y:S02]  /*6fb50*/  IMAD R15, R19, 0x2, R14 ;  /* 0x00000002130f7824 */ /* 0x002fe400078e020e */
[----:B------:R1:W-:Y:S01]  /*6fb60*/  @P3 STG.E.U16 desc[UR10][R12.64], R18 ;  /* 0x000000120c003986 */ /* 0x0003e2000c10150a */
[----:B------:R-:W-:-:S02]  /*6fb70*/  ULDC UR4, c[0x0][0x22c] ;  /* 0x00008b0000047ab9 */ /* 0x000fc40000000800 */
[----:B------:R-:W-:Y:S02]  /*6fb80*/  LEA R14, P3, R15, R2, 0x1 ;  /* 0x000000020f0e7211 */ /* 0x000fe400078608ff */
[----:B------:R-:W-:Y:S01]  /*6fb90*/  LOP3.LUT R19, R0, 0x68, R29, 0xfe, !PT ;  /* 0x0000006800137812 */ /* 0x000fe200078efe1d */
[----:B-1----:R-:W-:Y:S01]  /*6fba0*/  IMAD R13, R21, 0x2, R15 ;  /* 0x00000002150d7824 */ /* 0x002fe200078e020f */
[----:B------:R-:W-:Y:S01]  /*6fbb0*/  LEA.HI.X.SX32 R15, R15, R16, 0x1, P3 ;  /* 0x000000100f0f7211 */ /* 0x000fe200018f0eff */
[----:B------:R-:W1:Y:S02]  /*6fbc0*/  LDC R21, c[0x0][0x248] ;  /* 0x00009200ff157b82 */ /* 0x000e640000000800 */
[----:B0-----:R-:W-:Y:S01]  /*6fbd0*/  IMAD R18, R28, 0x2, R13 ;  /* 0x000000021c127824 */ /* 0x001fe200078e020d */
[C---:B------:R-:W-:Y:S01]  /*6fbe0*/  LEA R12, P3, R13.reuse, R2, 0x1 ;  /* 0x000000020d0c7211 */ /* 0x040fe200078608ff */
[----:B------:R0:W-:Y:S03]  /*6fbf0*/  @P6 STG.E.U16 desc[UR10][R14.64], R17 ;  /* 0x000000110e006986 */ /* 0x0001e6000c10150a */
[----:B------:R-:W-:Y:S01]  /*6fc00*/  LEA.HI.X.SX32 R13, R13, R16, 0x1, P3 ;  /* 0x000000100d0d7211 */ /* 0x000fe200018f0eff */
[----:B------:R-:W1:Y:S01]  /*6fc10*/  LDC R28, c[0x0][0x248] ;  /* 0x00009200ff1c7b82 */ /* 0x000e620000000800 */
[----:B------:R-:W-:Y:S01]  /*6fc20*/  ISETP.LT.AND P3, PT, R19, UR4, !P0 ;  /* 0x0000000413007c0c */ /* 0x000fe2000c761270 */
[----:B------:R-:W-:Y:S01]  /*6fc30*/  ULDC UR4, c[0x0][0x22c] ;  /* 0x00008b0000047ab9 */ /* 0x000fe20000000800 */
[----:B0-----:R-:W-:-:S05]  /*6fc40*/  LEA R14, P6, R18, R2, 0x1 ;  /* 0x00000002120e7211 */ /* 0x001fca00078c08ff */
[----:B------:R-:W0:Y:S01]  /*6fc50*/  LDC R19, c[0x0][0x248] ;  /* 0x00009200ff137b82 */ /* 0x000e220000000800 */
[--C-:B------:R-:W-:Y:S02]  /*6fc60*/  LOP3.LUT R17, R0, 0x6a, R29.reuse, 0xfe, !PT ;  /* 0x0000006a00117812 */ /* 0x100fe400078efe1d */
[----:B------:R-:W-:Y:S01]  /*6fc70*/  LEA.HI.X.SX32 R15, R18, R16, 0x1, P6 ;  /* 0x00000010120f7211 */ /* 0x000fe200030f0eff */
[----:B---3--:R4:W-:Y:S01]  /*6fc80*/  @P2 STG.E.U16 desc[UR10][R12.64], R5 ;  /* 0x000000050c002986 */ /* 0x0089e2000c10150a */
[----:B------:R-:W-:Y:S01]  /*6fc90*/  ISETP.LT.AND P2, PT, R17, UR4, !P0 ;  /* 0x0000000411007c0c */ /* 0x000fe2000c741270 */
[----:B------:R-:W-:Y:S02]  /*6fca0*/  ULDC UR4, c[0x0][0x22c] ;  /* 0x00008b0000047ab9 */ /* 0x000fe40000000800 */
[----:B------:R3:W-:Y:S01]  /*6fcb0*/  @P1 STG.E.U16 desc[UR10][R14.64], R6 ;  /* 0x000000060e001986 */ /* 0x0007e2000c10150a */
[----:B----4-:R-:W-:Y:S01]  /*6fcc0*/  IMAD R12, R20, 0x2, R18 ;  /* 0x00000002140c7824 */ /* 0x010fe200078e0212 */
[--C-:B------:R-:W-:Y:S01]  /*6fcd0*/  LOP3.LUT R13, R0, 0x6c, R29.reuse, 0xfe, !PT ;  /* 0x0000006c000d7812 */ /* 0x100fe200078efe1d */
[----:B------:R-:W4:Y:S03]  /*6fce0*/  LDC R20, c[0x0][0x248] ;  /* 0x00009200ff147b82 */ /* 0x000f260000000800 */
[----:B------:R-:W-:Y:S01]  /*6fcf0*/  ISETP.LT.AND P1, PT, R13, UR4, !P0 ;  /* 0x000000040d007c0c */ /* 0x000fe2000c721270 */
[----:B------:R-:W-:Y:S01]  /*6fd00*/  IMAD R13, R22, 0x2, R12 ;  /* 0x00000002160d7824 */ /* 0x000fe200078e020c */
[----:B------:R-:W-:Y:S01]  /*6fd10*/  LOP3.LUT R18, R0, 0x6e, R29, 0xfe, !PT ;  /* 0x0000006e00127812 */ /* 0x000fe200078efe1d */
[----:B------:R-:W-:Y:S01]  /*6fd20*/  ULDC UR4, c[0x0][0x22c] ;  /* 0x00008b0000047ab9 */ /* 0x000fe20000000800 */
[C---:B---3--:R-:W-:Y:S01]  /*6fd30*/  LEA R14, P6, R12.reuse, R2, 0x1 ;  /* 0x000000020c0e7211 */ /* 0x048fe200078c08ff */
[----:B------:R-:W-:Y:S01]  /*6fd40*/  IMAD R17, R23, 0x2, R13 ;  /* 0x0000000217117824 */ /* 0x000fe200078e020d */
[----:B------:R-:W3:Y:S02]  /*6fd50*/  LDC R22, c[0x0][0x248] ;  /* 0x00009200ff167b82 */ /* 0x000ee40000000800 */
[----:B------:R-:W-:-:S02]  /*6fd60*/  LEA.HI.X.SX32 R15, R12, R16, 0x1, P6 ;  /* 0x000000100c0f7211 */ /* 0x000fc400030f0eff */
[----:B------:R-:W-:-:S04]  /*6fd70*/  LEA R12, P6, R13, R2, 0x1 ;  /* 0x000000020d0c7211 */ /* 0x000fc800078c08ff */
[----:B------:R-:W-:Y:S01]  /*6fd80*/  LEA.HI.X.SX32 R13, R13, R16, 0x1, P6 ;  /* 0x000000100d0d7211 */ /* 0x000fe200030f0eff */
[----:B------:R-:W3:Y:S01]  /*6fd90*/  LDC R23, c[0x0][0x248] ;  /* 0x00009200ff177b82 */ /* 0x000ee20000000800 */
[----:B--2---:R2:W-:Y:S01]  /*6fda0*/  @P5 STG.E.U16 desc[UR10][R14.64], R24 ;  /* 0x000000180e005986 */ /* 0x0045e2000c10150a */
[----:B------:R-:W-:Y:S01]  /*6fdb0*/  ISETP.LT.AND P5, PT, R18, UR4, !P0 ;  /* 0x0000000412007c0c */ /* 0x000fe2000c7a1270 */
[----:B------:R-:W-:Y:S02]  /*6fdc0*/  ULDC UR4, c[0x0][0x22c] ;  /* 0x00008b0000047ab9 */ /* 0x000fe40000000800 */
[----:B------:R0:W-:Y:S01]  /*6fdd0*/  @P4 STG.E.U16 desc[UR10][R12.64], R7 ;  /* 0x000000070c004986 */ /* 0x0001e2000c10150a */
[----:B------:R-:W-:Y:S02]  /*6fde0*/  LOP3.LUT R18, R0, 0x70, R29, 0xfe, !PT ;  /* 0x0000007000127812 */ /* 0x000fe400078efe1d */
[----:B--2---:R-:W-:-:S04]  /*6fdf0*/  LEA R14, P6, R17, R2, 0x1 ;  /* 0x00000002110e7211 */ /* 0x004fc800078c08ff */
[----:B------:R-:W-:Y:S01]  /*6fe00*/  LEA.HI.X.SX32 R15, R17, R16, 0x1, P6 ;  /* 0x00000010110f7211 */ /* 0x000fe200030f0eff */
[----:B0-----:R-:W-:Y:S02]  /*6fe10*/  IMAD R13, R19, 0x2, R17 ;  /* 0x00000002130d7824 */ /* 0x001fe400078e0211 */
[----:B------:R-:W0:Y:S02]  /*6fe20*/  LDC R19, c[0x0][0x248] ;  /* 0x00009200ff137b82 */ /* 0x000e240000000800 */
[----:B------:R2:W-:Y:S01]  /*6fe30*/  @P3 STG.E.U16 desc[UR10][R14.64], R25 ;  /* 0x000000190e003986 */ /* 0x0005e2000c10150a */
[----:B------:R-:W-:Y:S01]  /*6fe40*/  LEA R12, P3, R13, R2, 0x1 ;  /* 0x000000020d0c7211 */ /* 0x000fe200078608ff */
[----:B-1----:R-:W-:Y:S01]  /*6fe50*/  IMAD R17, R21, 0x2, R13 ;  /* 0x0000000215117824 */ /* 0x002fe200078e020d */
[----:B------:R-:W-:Y:S01]  /*6fe60*/  ISETP.LT.AND P6, PT, R18, UR4, !P0 ;  /* 0x0000000412007c0c */ /* 0x000fe2000c7c1270 */
[----:B------:R-:W-:Y:S02]  /*6fe70*/  ULDC UR4, c[0x0][0x22c] ;  /* 0x00008b0000047ab9 */ /* 0x000fe40000000800 */
[----:B------:R-:W1:Y:S01]  /*6fe80*/  LDC R21, c[0x0][0x248] ;  /* 0x00009200ff157b82 */ /* 0x000e620000000800 */
[----:B------:R-:W-:-:S02]  /*6fe90*/  LEA.HI.X.SX32 R13, R13, R16, 0x1, P3 ;  /* 0x000000100d0d7211 */ /* 0x000fc400018f0eff */
[----:B--2---:R-:W-:-:S04]  /*6fea0*/  LOP3.LUT R14, R0, 0x72, R29, 0xfe, !PT ;  /* 0x00000072000e7812 */ /* 0x004fc800078efe1d */
[----:B------:R-:W-:Y:S01]  /*6feb0*/  ISETP.LT.AND P4, PT, R14, UR4, !P0 ;  /* 0x000000040e007c0c */ /* 0x000fe2000c781270 */
[----:B------:R2:W-:Y:S01]  /*6fec0*/  @P2 STG.E.U16 desc[UR10][R12.64], R26 ;  /* 0x0000001a0c002986 */ /* 0x0005e2000c10150a */
[----:B------:R-:W-:Y:S01]  /*6fed0*/  LEA R14, P3, R17, R2, 0x1 ;  /* 0x00000002110e7211 */ /* 0x000fe200078608ff */
[----:B------:R-:W-:-:S03]  /*6fee0*/  ULDC UR4, c[0x0][0x22c] ;  /* 0x00008b0000047ab9 */ /* 0x000fc60000000800 */
[----:B------:R-:W-:Y:S01]  /*6fef0*/  LEA.HI.X.SX32 R15, R17, R16, 0x1, P3 ;  /* 0x00000010110f7211 */ /* 0x000fe200018f0eff */
[----:B----4-:R-:W-:Y:S01]  /*6ff00*/  IMAD R17, R20, 0x2, R17 ;  /* 0x0000000214117824 */ /* 0x010fe200078e0211 */
[----:B------:R-:W-:-:S03]  /*6ff10*/  LOP3.LUT R18, R0, 0x74, R29, 0xfe, !PT ;  /* 0x0000007400127812 */ /* 0x000fc600078efe1d */
[----:B------:R4:W-:Y:S01]  /*6ff20*/  @P1 STG.E.U16 desc[UR10][R14.64], R27 ;  /* 0x0000001b0e001986 */ /* 0x0009e2000c10150a */
[----:B------:R-:W-:Y:S01]  /*6ff30*/  ISETP.LT.AND P3, PT, R18, UR4, !P0 ;  /* 0x0000000412007c0c */ /* 0x000fe2000c761270 */
[----:B------:R-:W-:Y:S01]  /*6ff40*/  ULDC UR4, c[0x0][0x22c] ;  /* 0x00008b0000047ab9 */ /* 0x000fe20000000800 */
[----:B--2---:R-:W-:-:S04]  /*6ff50*/  LEA R12, P1, R17, R2, 0x1 ;  /* 0x00000002110c7211 */ /* 0x004fc800078208ff */
[----:B------:R-:W-:Y:S02]  /*6ff60*/  LEA.HI.X.SX32 R13, R17, R16, 0x1, P1 ;  /* 0x00000010110d7211 */ /* 0x000fe400008f0eff */
[C-C-:B----4-:R-:W-:Y:S02]  /*6ff70*/  LOP3.LUT R14, R0.reuse, 0x76, R29.reuse, 0xfe, !PT ;  /* 0x00000076000e7812 */ /* 0x150fe400078efe1d */
[----:B------:R-:W-:Y:S02]  /*6ff80*/  LOP3.LUT R15, R0, 0x78, R29, 0xfe, !PT ;  /* 0x00000078000f7812 */ /* 0x000fe400078efe1d */
[----:B------:R-:W-:Y:S01]  /*6ff90*/  ISETP.LT.AND P2, PT, R14, UR4, !P0 ;  /* 0x000000040e007c0c */ /* 0x000fe2000c741270 */
[----:B0-----:R-:W-:Y:S01]  /*6ffa0*/  IMAD R14, R19, 0x2, R17 ;  /* 0x00000002130e7824 */ /* 0x001fe200078e0211 */
[----:B------:R-:W-:Y:S01]  /*6ffb0*/  ISETP.LT.AND P1, PT, R15, UR5, !P0 ;  /* 0x000000050f007c0c */ /* 0x000fe2000c721270 */
[----:B------:R0:W-:Y:S01]  /*6ffc0*/  @P5 STG.E.U16 desc[UR10][R12.64], R3 ;  /* 0x000000030c005986 */ /* 0x0001e2000c10150a */
[----:B------:R-:W-:Y:S01]  /*6ffd0*/  PRMT R20, R5, 0x7632, R20 ;  /* 0x0000763205147816 */ /* 0x000fe20000000014 */
[----:B-1----:R-:W-:Y:S01]  /*6ffe0*/  IMAD R15, R21, 0x2, R14 ;  /* 0x00000002150f7824 */ /* 0x002fe200078e020e */
[----:B------:R-:W-:Y:S01]  /*6fff0*/  PRMT R19, R6, 0x7632, R19 ;  /* 0x0000763206137816 */ /* 0x000fe20000000013 */
[----:B------:R-:W1:Y:S01]  /*70000*/  LDC R21, c[0x0][0x248] ;  /* 0x00009200ff157b82 */ /* 0x000e620000000800 */
[----:B------:R-:W-:Y:S01]  /*70010*/  LOP3.LUT R18, R0, 0x7a, R29, 0xfe, !PT ;  /* 0x0000007a00127812 */ /* 0x000fe200078efe1d */
[----:B------:R-:W-:Y:S01]  /*70020*/  IMAD R17, R28, 0x2, R15 ;  /* 0x000000021c117824 */ /* 0x000fe200078e020f */
[----:B------:R-:W-:Y:S01]  /*70030*/  ULDC UR4, c[0x0][0x22c] ;  /* 0x00008b0000047ab9 */ /* 0x000fe20000000800 */
[----:B------:R-:W2:Y:S01]  /*70040*/  LDL.LU R5, [R1+0x1b84] ;  /* 0x001b840001057983 */ /* 0x000ea20000300800 */
[----:B------:R-:W-:Y:S01]  /*70050*/  ULDC UR5, c[0x0][0x22c] ;  /* 0x00008b0000057ab9 */ /* 0x000fe20000000800 */
[----:B0-----:R-:W-:-:S02]  /*70060*/  LEA R12, P5, R14, R2, 0x1 ;  /* 0x000000020e0c7211 */ /* 0x001fc400078a08ff */
[----:B------:R-:W4:Y:S02]  /*70070*/  LDL.LU R6, [R1+0x1b80] ;  /* 0x001b800001067983 */ /* 0x000f240000300800 */
[----:B------:R-:W-:Y:S02]  /*70080*/  LEA.HI.X.SX32 R13, R14, R16, 0x1, P5 ;  /* 0x000000100e0d7211 */ /* 0x000fe400028f0eff */
[----:B------:R-:W-:-:S03]  /*70090*/  LEA R14, P5, R15, R2, 0x1 ;  /* 0x000000020f0e7211 */ /* 0x000fc600078a08ff */
[----:B------:R0:W-:Y:S01]  /*700a0*/  @P6 STG.E.U16 desc[UR10][R12.64], R20 ;  /* 0x000000140c006986 */ /* 0x0001e2000c10150a */
[----:B------:R-:W-:-:S05]  /*700b0*/  LEA.HI.X.SX32 R15, R15, R16, 0x1, P5 ;  /* 0x000000100f0f7211 */ /* 0x000fca00028f0eff */
[----:B------:R3:W-:Y:S01]  /*700c0*/  @P4 STG.E.U16 desc[UR10][R14.64], R19 ;  /* 0x000000130e004986 */ /* 0x0007e2000c10150a */
[----:B0-----:R-:W-:-:S04]  /*700d0*/  LEA R12, P5, R17, R2, 0x1 ;  /* 0x00000002110c7211 */ /* 0x001fc800078a08ff */
[----:B------:R-:W-:Y:S02]  /*700e0*/  LEA.HI.X.SX32 R13, R17, R16, 0x1, P5 ;  /* 0x00000010110d7211 */ /* 0x000fe400028f0eff */
[----:B---3--:R-:W-:Y:S02]  /*700f0*/  PRMT R15, R24, 0x7632, R15 ;  /* 0x00007632180f7816 */ /* 0x008fe4000000000f */
[----:B------:R-:W-:Y:S01]  /*70100*/  LOP3.LUT R14, R0, 0x7c, R29, 0xfe, !PT ;  /* 0x0000007c000e7812 */ /* 0x000fe200078efe1d */
[----:B------:R-:W3:Y:S04]  /*70110*/  LDL.LU R24, [R1+0x1b7c] ;  /* 0x001b7c0001187983 */ /* 0x000ee80000300800 */
[----:B------:R0:W-:Y:S01]  /*70120*/  @P3 STG.E.U16 desc[UR10][R12.64], R15 ;  /* 0x0000000f0c003986 */ /* 0x0001e2000c10150a */
[----:B------:R-:W-:Y:S01]  /*70130*/  ISETP.LT.AND P6, PT, R18, UR4, !P0 ;  /* 0x0000000412007c0c */ /* 0x000fe2000c7c1270 */
[----:B------:R-:W-:Y:S01]  /*70140*/  ULDC UR4, c[0x0][0x22c] ;  /* 0x00008b0000047ab9 */ /* 0x000fe20000000800 */
[----:B------:R-:W-:Y:S01]  /*70150*/  PRMT R19, R7, 0x7632, R19 ;  /* 0x0000763207137816 */ /* 0x000fe20000000013 */
[----:B------:R-:W2:Y:S01]  /*70160*/  LDL.LU R28, [R1+0x20] ;  /* 0x00002000011c7983 */ /* 0x000ea20000300800 */
[----:B0-----:R-:W-:Y:S01]  /*70170*/  IMAD R13, R22, 0x2, R17 ;  /* 0x00000002160d7824 */ /* 0x001fe200078e0211 */
[----:B------:R-:W-:Y:S01]  /*70180*/  ISETP.LT.AND P4, PT, R14, UR4, !P0 ;  /* 0x000000040e007c0c */ /* 0x000fe2000c781270 */
[----:B------:R-:W0:Y:S01]  /*70190*/  LDC R22, c[0x0][0x248] ;  /* 0x00009200ff167b82 */ /* 0x000e220000000800 */
[C---:B------:R-:W-:Y:S01]  /*701a0*/  LOP3.LUT R18, R0.reuse, 0x80, R29, 0xfe, !PT ;  /* 0x0000008000127812 */ /* 0x040fe200078efe1d */
[----:B------:R-:W-:Y:S01]  /*701b0*/  IMAD R17, R23, 0x2, R13 ;  /* 0x0000000217117824 */ /* 0x000fe200078e020d */
[C---:B------:R-:W-:Y:S01]  /*701c0*/  LEA R12, P5, R13.reuse, R2, 0x1 ;  /* 0x000000020d0c7211 */ /* 0x040fe200078a08ff */
[----:B------:R-:W-:Y:S01]  /*701d0*/  ULDC UR4, c[0x0][0x22c] ;  /* 0x00008b0000047ab9 */ /* 0x000fe20000000800 */
[----:B------:R-:W-:Y:S01]  /*701e0*/  LOP3.LUT R14, R0, 0x7e, R29, 0xfe, !PT ;  /* 0x0000007e000e7812 */ /* 0x000fe200078efe1d */
[----:B------:R-:W4:Y:S02]  /*701f0*/  LDL.LU R7, [R1+0x24] ;  /* 0x0000240001077983 */ /* 0x000f240000300800 */
[----:B------:R-:W0:Y:S01]  /*70200*/  LDC R23, c[0x0][0x248] ;  /* 0x00009200ff177b82 */ /* 0x000e220000000800 */
[----:B------:R-:W-:-:S02]  /*70210*/  LEA.HI.X.SX32 R13, R13, R16, 0x1, P5 ;  /* 0x000000100d0d7211 */ /* 0x000fc400028f0eff */
[----:B------:R-:W-:Y:S01]  /*70220*/  ISETP.LT.AND P3, PT, R14, UR4, !P0 ;  /* 0x000000040e007c0c */ /* 0x000fe2000c761270 */
[----:B------:R-:W-:Y:S01]  /*70230*/  ULDC UR4, c[0x0][0x22c] ;  /* 0x00008b0000047ab9 */ /* 0x000fe20000000800 */
[C---:B------:R-:W-:Y:S01]  /*70240*/  LEA R14, P5, R17.reuse, R2, 0x1 ;  /* 0x00000002110e7211 */ /* 0x040fe200078a08ff */
[----:B------:R1:W-:Y:S03]  /*70250*/  @P2 STG.E.U16 desc[UR10][R12.64], R19 ;  /* 0x000000130c002986 */ /* 0x0003e6000c10150a */
[----:B------:R-:W-:Y:S01]  /*70260*/  LEA.HI.X.SX32 R15, R17, R16, 0x1, P5 ;  /* 0x00000010110f7211 */ /* 0x000fe200028f0eff */
[----:B-1----:R-:W-:Y:S01]  /*70270*/  IMAD R13, R21, 0x2, R17 ;  /* 0x00000002150d7824 */ /* 0x002fe200078e0211 */
[----:B------:R-:W-:Y:S01]  /*70280*/  PRMT R20, R25, 0x7632, R20 ;  /* 0x0000763219147816 */ /* 0x000fe20000000014 */
[----:B------:R-:W1:Y:S01]  /*70290*/  LDC R19, c[0x0][0x248] ;  /* 0x00009200ff137b82 */ /* 0x000e620000000800 */
[----:B------:R-:W-:Y:S01]  /*702a0*/  ISETP.LT.AND P2, PT, R18, UR4, !P0 ;  /* 0x0000000412007c0c */ /* 0x000fe2000c741270 */
[----:B0-----:R-:W-:Y:S01]  /*702b0*/  IMAD R17, R22, 0x2, R13 ;  /* 0x0000000216117824 */ /* 0x001fe200078e020d */
[C---:B------:R-:W-:Y:S01]  /*702c0*/  LEA R12, P5, R13.reuse, R2, 0x1 ;  /* 0x000000020d0c7211 */ /* 0x040fe200078a08ff */
[----:B------:R-:W-:Y:S01]  /*702d0*/  @P1 STG.E.U16 desc[UR10][R14.64], R20 ;  /* 0x000000140e001986 */ /* 0x000fe2000c10150a */
[----:B------:R-:W-:Y:S01]  /*702e0*/  PRMT R18, R26, 0x7632, R18 ;  /* 0x000076321a127816 */ /* 0x000fe20000000012 */
[----:B------:R-:W-:Y:S01]  /*702f0*/  ULDC UR4, c[0x0][0x22c] ;  /* 0x00008b0000047ab9 */ /* 0x000fe20000000800 */
[----:B------:R-:W-:Y:S01]  /*70300*/  LEA.HI.X.SX32 R13, R13, R16, 0x1, P5 ;  /* 0x000000100d0d7211 */ /* 0x000fe200028f0eff */
[----:B------:R-:W3:Y:S01]  /*70310*/  LDL.LU R25, [R1+0x1b78] ;  /* 0x001b780001197983 */ /* 0x000ee20000300800 */
[----:B------:R-:W0:Y:S03]  /*70320*/  LDC R22, c[0x0][0x248] ;  /* 0x00009200ff167b82 */ /* 0x000e260000000800 */
[----:B------:R1:W-:Y:S04]  /*70330*/  @P6 STG.E.U16 desc[UR10][R12.64], R18 ;  /* 0x000000120c006986 */ /* 0x0003e8000c10150a */
[----:B------:R-:W3:Y:S01]  /*70340*/  LDL.LU R26, [R1+0x1b74] ;  /* 0x001b7400011a7983 */ /* 0x000ee20000300800 */
[----:B------:R-:W0:Y:S01]  /*70350*/  LDC R21, c[0x0][0x248] ;  /* 0x00009200ff157b82 */ /* 0x000e220000000800 */
[----:B-1----:R-:W-:Y:S01]  /*70360*/  PRMT R12, R27, 0x7632, R12 ;  /* 0x000076321b0c7816 */ /* 0x002fe2000000000c */
[----:B------:R-:W-:Y:S01]  /*70370*/  IMAD R13, R23, 0x2, R17 ;  /* 0x00000002170d7824 */ /* 0x000fe200078e0211 */
[----:B------:R-:W3:Y:S05]  /*70380*/  LDL.LU R27, [R1+0x1b70] ;  /* 0x001b7000011b7983 */ /* 0x000eea0000300800 */
[----:B------:R-:W1:Y:S01]  /*70390*/  LDC R20, c[0x0][0x248] ;  /* 0x00009200ff147b82 */ /* 0x000e620000000800 */
[----:B------:R-:W3:Y:S01]  /*703a0*/  LDL.LU R23, [R1+0x28] ;  /* 0x0000280001177983 */ /* 0x000ee20000300800 */
[----:B------:R-:W-:-:S03]  /*703b0*/  PRMT R18, R3, 0x7632, R18 ;  /* 0x0000763203127816 */ /* 0x000fc60000000012 */
[----:B------:R-:W3:Y:S01]  /*703c0*/  LDL.LU R3, [R1+0x2c] ;  /* 0x00002c0001037983 */ /* 0x000ee20000300800 */
[C-C-:B------:R-:W-:Y:S02]  /*703d0*/  LOP3.LUT R14, R0.reuse, 0x82, R29.reuse, 0xfe, !PT ;  /* 0x00000082000e7812 */ /* 0x140fe400078efe1d */
[----:B------:R-:W-:Y:S02]  /*703e0*/  LOP3.LUT R15, R0, 0x84, R29, 0xfe, !PT ;  /* 0x00000084000f7812 */ /* 0x000fe400078efe1d */
[----:B------:R-:W-:Y:S01]  /*703f0*/  ISETP.LT.AND P1, PT, R14, UR4, !P0 ;  /* 0x000000040e007c0c */ /* 0x000fe2000c721270 */
[----:B------:R-:W-:Y:S01]  /*70400*/  ULDC UR4, c[0x0][0x22c] ;  /* 0x00008b0000047ab9 */ /* 0x000fe20000000800 */
[----:B------:R-:W-:Y:S02]  /*70410*/  LEA R14, P5, R17, R2, 0x1 ;  /* 0x00000002110e7211 */ /* 0x000fe400078a08ff */
[----:B------:R-:W-:Y:S01]  /*70420*/  ISETP.LT.AND P6, PT, R15, UR4, !P0 ;  /* 0x000000040f007c0c */ /* 0x000fe2000c7c1270 */
[----:B------:R-:W-:Y:S01]  /*70430*/  ULDC UR4, c[0x0][0x22c] ;  /* 0x00008b0000047ab9 */ /* 0x000fe20000000800 */
[----:B------:R-:W-:-:S02]  /*70440*/  LEA.HI.X.SX32 R15, R17, R16, 0x1, P5 ;  /* 0x00000010110f7211 */ /* 0x000fc400028f0eff */
[----:B------:R-:W-:-:S03]  /*70450*/  LOP3.LUT R17, R0, 0x86, R29, 0xfe, !PT ;  /* 0x0000008600117812 */ /* 0x000fc600078efe1d */
[----:B------:R0:W-:Y:S01]  /*70460*/  @P4 STG.E.U16 desc[UR10][R14.64], R12 ;  /* 0x0000000c0e004986 */ /* 0x0001e2000c10150a */
[----:B------:R-:W-:Y:S01]  /*70470*/  ISETP.LT.AND P4, PT, R17, UR4, !P0 ;  /* 0x0000000411007c0c */ /* 0x000fe2000c781270 */
[----:B------:R-:W-:Y:S01]  /*70480*/  IMAD R17, R19, 0x2, R13 ;  /* 0x0000000213117824 */ /* 0x000fe200078e020d */
[----:B------:R-:W-:Y:S01]  /*70490*/  LOP3.LUT R19, R0, 0x88, R29, 0xfe, !PT ;  /* 0x0000008800137812 */ /* 0x000fe200078efe1d */
[----:B------:R-:W-:Y:S01]  /*704a0*/  ULDC UR4, c[0x0][0x22c] ;  /* 0x00008b0000047ab9 */ /* 0x000fe20000000800 */
[----:B0-----:R-:W-:-:S04]  /*704b0*/  LEA R12, P5, R13, R2, 0x1 ;  /* 0x000000020d0c7211 */ /* 0x001fc800078a08ff */
[----:B------:R-:W-:Y:S02]  /*704c0*/  LEA.HI.X.SX32 R13, R13, R16, 0x1, P5 ;  /* 0x000000100d0d7211 */ /* 0x000fe400028f0eff */
[----:B------:R-:W-:-:S03]  /*704d0*/  LEA R14, P5, R17, R2, 0x1 ;  /* 0x00000002110e7211 */ /* 0x000fc600078a08ff */
[----:B------:R0:W-:Y:S01]  /*704e0*/  @P3 STG.E.U16 desc[UR10][R12.64], R18 ;  /* 0x000000120c003986 */ /* 0x0001e2000c10150a */
[----:B------:R-:W-:Y:S01]  /*704f0*/  ISETP.LT.AND P3, PT, R19, UR4, !P0 ;  /* 0x0000000413007c0c */ /* 0x000fe2000c761270 */
[----:B------:R-:W-:Y:S01]  /*70500*/  ULDC UR4, c[0x0][0x22c] ;  /* 0x00008b0000047ab9 */ /* 0x000fe20000000800 */
[----:B------:R-:W1:Y:S01]  /*70510*/  LDC R19, c[0x0][0x248] ;  /* 0x00009200ff137b82 */ /* 0x000e620000000800 */
[----:B------:R-:W-:Y:S01]  /*70520*/  LEA.HI.X.SX32 R15, R17, R16, 0x1, P5 ;  /* 0x00000010110f7211 */ /* 0x000fe200028f0eff */
[----:B0-----:R-:W-:Y:S01]  /*70530*/  IMAD R13, R22, 0x2, R17 ;  /* 0x00000002160d7824 */ /* 0x001fe200078e0211 */
[----:B------:R-:W-:-:S05]  /*70540*/  LOP3.LUT R18, R0, 0x8c, R29, 0xfe, !PT ;  /* 0x0000008c00127812 */ /* 0x000fca00078efe1d */
[----:B------:R-:W0:Y:S01]  /*70550*/  LDC R22, c[0x0][0x248] ;  /* 0x00009200ff167b82 */ /* 0x000e220000000800 */
[----:B------:R-:W-:Y:S01]  /*70560*/  IMAD R17, R21, 0x2, R13 ;  /* 0x0000000215117824 */ /* 0x000fe200078e020d */
[----:B------:R-:W-:-:S04]  /*70570*/  LEA R12, P5, R13, R2, 0x1 ;  /* 0x000000020d0c7211 */ /* 0x000fc800078a08ff */
[----:B------:R-:W-:Y:S02]  /*70580*/  LEA.HI.X.SX32 R13, R13, R16, 0x1, P5 ;  /* 0x000000100d0d7211 */ /* 0x000fe400028f0eff */
[----:B------:R-:W0:Y:S01]  /*70590*/  LDC R21, c[0x0][0x248] ;  /* 0x00009200ff157b82 */ /* 0x000e220000000800 */
[----:B--2---:R2:W-:Y:S02]  /*705a0*/  @P2 STG.E.U16 desc[UR10][R14.64], R28 ;  /* 0x0000001c0e002986 */ /* 0x0045e4000c10150a */
[----:B--2---:R-:W-:-:S04]  /*705b0*/  LOP3.LUT R14, R0, 0x8a, R29, 0xfe, !PT ;  /* 0x0000008a000e7812 */ /* 0x004fc800078efe1d */
[----:B------:R-:W-:Y:S01]  /*705c0*/  ISETP.LT.AND P2, PT, R14, UR4, !P0 ;  /* 0x000000040e007c0c */ /* 0x000fe2000c741270 */
[----:B----4-:R1:W-:Y:S01]  /*705d0*/  @P1 STG.E.U16 desc[UR10][R12.64], R7 ;  /* 0x000000070c001986 */ /* 0x0103e2000c10150a */
[----:B------:R-:W-:Y:S01]  /*705e0*/  LEA R14, P5, R17, R2, 0x1 ;  /* 0x00000002110e7211 */ /* 0x000fe200078a08ff */
[----:B------:R-:W-:-:S03]  /*705f0*/  ULDC UR4, c[0x0][0x22c] ;  /* 0x00008b0000047ab9 */ /* 0x000fc60000000800 */
[----:B------:R-:W-:Y:S01]  /*70600*/  LEA.HI.X.SX32 R15, R17, R16, 0x1, P5 ;  /* 0x00000010110f7211 */ /* 0x000fe200028f0eff */
[----:B-1----:R-:W-:Y:S01]  /*70610*/  IMAD R13, R20, 0x2, R17 ;  /* 0x00000002140d7824 */ /* 0x002fe200078e0211 */
[----:B------:R-:W-:Y:S01]  /*70620*/  ISETP.LT.AND P1, PT, R18, UR4, !P0 ;  /* 0x0000000412007c0c */ /* 0x000fe2000c721270 */
[----:B------:R-:W-:Y:S01]  /*70630*/  ULDC UR4, c[0x0][0x22c] ;  /* 0x00008b0000047ab9 */ /* 0x000fe20000000800 */
[----:B------:R-:W1:Y:S01]  /*70640*/  LDC R20, c[0x0][0x248] ;  /* 0x00009200ff147b82 */ /* 0x000e620000000800 */
[----:B------:R-:W-:Y:S01]  /*70650*/  IMAD R17, R19, 0x2, R13 ;  /* 0x0000000213117824 */ /* 0x000fe200078e020d */
[----:B------:R-:W-:-:S04]  /*70660*/  LEA R12, P5, R13, R2, 0x1 ;  /* 0x000000020d0c7211 */ /* 0x000fc800078a08ff */
[----:B------:R-:W-:Y:S02]  /*70670*/  LEA.HI.X.SX32 R13, R13, R16, 0x1, P5 ;  /* 0x000000100d0d7211 */ /* 0x000fe400028f0eff */
[C-C-:B------:R-:W-:Y:S01]  /*70680*/  LOP3.LUT R18, R0.reuse, 0x90, R29.reuse, 0xfe, !PT ;  /* 0x0000009000127812 */ /* 0x140fe200078efe1d */
[----:B------:R-:W2:Y:S01]  /*70690*/  LDC R19, c[0x0][0x248] ;  /* 0x00009200ff137b82 */ /* 0x000ea20000000800 */
[----:B---3--:R3:W-:Y:S02]  /*706a0*/  @P6 STG.E.U16 desc[UR10][R14.64], R23 ;  /* 0x000000170e006986 */ /* 0x0087e4000c10150a */
[----:B---3--:R-:W-:-:S04]  /*706b0*/  LOP3.LUT R14, R0, 0x8e, R29, 0xfe, !PT ;  /* 0x0000008e000e7812 */ /* 0x008fc800078efe1d */
[----:B------:R-:W-:Y:S01]  /*706c0*/  ISETP.LT.AND P5, PT, R14, UR4, !P0 ;  /* 0x000000040e007c0c */ /* 0x000fe2000c7a1270 */
[----:B------:R0:W-:Y:S01]  /*706d0*/  @P4 STG.E.U16 desc[UR10][R12.64], R3 ;  /* 0x000000030c004986 */ /* 0x0001e2000c10150a */
[----:B------:R-:W-:Y:S01]  /*706e0*/  LEA R14, P6, R17, R2, 0x1 ;  /* 0x00000002110e7211 */ /* 0x000fe200078c08ff */
[----:B------:R-:W-:-:S03]  /*706f0*/  ULDC UR4, c[0x0][0x22c] ;  /* 0x00008b0000047ab9 */ /* 0x000fc60000000800 */
[----:B------:R-:W-:Y:S02]  /*70700*/  LEA.HI.X.SX32 R15, R17, R16, 0x1, P6 ;  /* 0x00000010110f7211 */ /* 0x000fe400030f0eff */
[----:B------:R-:W-:Y:S01]  /*70710*/  ISETP.LT.AND P4, PT, R18, UR4, !P0 ;  /* 0x0000000412007c0c */ /* 0x000fe2000c781270 */
[----:B------:R-:W-:Y:S01]  /*70720*/  ULDC UR4, c[0x0][0x22c] ;  /* 0x00008b0000047ab9 */ /* 0x000fe20000000800 */
[----:B0-----:R-:W-:Y:S01]  /*70730*/  IMAD R12, R21, 0x2, R17 ;  /* 0x00000002150c7824 */ /* 0x001fe200078e0211 */
[----:B------:R0:W-:Y:S01]  /*70740*/  @P3 STG.E.U16 desc[UR10][R14.64], R24 ;  /* 0x000000180e003986 */ /* 0x0001e2000c10150a */
[C-C-:B------:R-:W-:Y:S01]  /*70750*/  LOP3.LUT R18, R0.reuse, 0x94, R29.reuse, 0xfe, !PT ;  /* 0x0000009400127812 */ /* 0x140fe200078efe1d */
[----:B------:R-:W3:Y:S01]  /*70760*/  LDC R21, c[0x0][0x248] ;  /* 0x00009200ff157b82 */ /* 0x000ee20000000800 */
[----:B0-----:R-:W-:Y:S02]  /*70770*/  LOP3.LUT R15, R0, 0x92, R29, 0xfe, !PT ;  /* 0x00000092000f7812 */ /* 0x001fe400078efe1d */
[----:B------:R-:W-:-:S02]  /*70780*/  LEA R14, P6, R12, R2, 0x1 ;  /* 0x000000020c0e7211 */ /* 0x000fc400078c08ff */
[----:B------:R-:W-:Y:S01]  /*70790*/  ISETP.LT.AND P3, PT, R15, UR4, !P0 ;  /* 0x000000040f007c0c */ /* 0x000fe2000c761270 */
[----:B------:R-:W-:Y:S01]  /*707a0*/  ULDC UR4, c[0x0][0x22c] ;  /* 0x00008b0000047ab9 */ /* 0x000fe20000000800 */
[----:B------:R-:W-:-:S05]  /*707b0*/  LEA.HI.X.SX32 R15, R12, R16, 0x1, P6 ;  /* 0x000000100c0f7211 */ /* 0x000fca00030f0eff */
[----:B------:R0:W-:Y:S01]  /*707c0*/  @P2 STG.E.U16 desc[UR10][R14.64], R25 ;  /* 0x000000190e002986 */ /* 0x0001e2000c10150a */
[----:B------:R-:W-:Y:S01]  /*707d0*/  ISETP.LT.AND P2, PT, R18, UR4, !P0 ;  /* 0x0000000412007c0c */ /* 0x000fe2000c741270 */
[----:B-1----:R-:W-:Y:S01]  /*707e0*/  IMAD R13, R20, 0x2, R12 ;  /* 0x00000002140d7824 */ /* 0x002fe200078e020c */
[----:B------:R-:W-:Y:S01]  /*707f0*/  PRMT R18, R7, 0x7632, R18 ;  /* 0x0000763207127816 */ /* 0x000fe20000000012 */
[----:B------:R-:W1:Y:S01]  /*70800*/  LDC R20, c[0x0][0x248] ;  /* 0x00009200ff147b82 */ /* 0x000e620000000800 */
[----:B------:R-:W4:Y:S01]  /*70810*/  LDL.LU R7, [R1+0x1b6c] ;  /* 0x001b6c0001077983 */ /* 0x000f220000300800 */
[----:B------:R-:W-:Y:S01]  /*70820*/  IMAD R17, R22, 0x2, R13 ;  /* 0x0000000216117824 */ /* 0x000fe200078e020d */
[----:B------:R-:W-:Y:S01]  /*70830*/  LEA R12, P6, R13, R2, 0x1 ;  /* 0x000000020d0c7211 */ /* 0x000fe200078c08ff */
[----:B------:R-:W-:-:S03]  /*70840*/  ULDC UR4, c[0x0][0x22c] ;  /* 0x00008b0000047ab9 */ /* 0x000fc60000000800 */
[----:B------:R-:W-:Y:S01]  /*70850*/  LEA.HI.X.SX32 R13, R13, R16, 0x1, P6 ;  /* 0x000000100d0d7211 */ /* 0x000fe200030f0eff */
[----:B------:R-:W3:Y:S01]  /*70860*/  LDC R22, c[0x0][0x248] ;  /* 0x00009200ff167b82 */ /* 0x000ee20000000800 */
[----:B0-----:R-:W-:-:S04]  /*70870*/  LEA R14, P6, R17, R2, 0x1 ;  /* 0x00000002110e7211 */ /* 0x001fc800078c08ff */
[----:B------:R-:W-:Y:S01]  /*70880*/  LEA.HI.X.SX32 R15, R17, R16, 0x1, P6 ;  /* 0x00000010110f7211 */ /* 0x000fe200030f0eff */
[----:B--2---:R-:W-:Y:S02]  /*70890*/  IMAD R17, R19, 0x2, R17 ;  /* 0x0000000213117824 */ /* 0x004fe400078e0211 */
[----:B------:R-:W0:Y:S01]  /*708a0*/  LDC R19, c[0x0][0x248] ;  /* 0x00009200ff137b82 */ /* 0x000e220000000800 */
[----:B------:R2:W-:Y:S04]  /*708b0*/  @P1 STG.E.U16 desc[UR10][R12.64], R26 ;  /* 0x0000001a0c001986 */ /* 0x0005e8000c10150a */
[----:B------:R2:W-:Y:S02]  /*708c0*/  @P5 STG.E.U16 desc[UR10][R14.64], R27 ;  /* 0x0000001b0e005986 */ /* 0x0005e4000c10150a */
[----:B--2---:R-:W-:-:S04]  /*708d0*/  LOP3.LUT R12, R0, 0x96, R29, 0xfe, !PT ;  /* 0x00000096000c7812 */ /* 0x004fc800078efe1d */
[----:B------:R-:W-:Y:S01]  /*708e0*/  ISETP.LT.AND P1, PT, R12, UR4, !P0 ;  /* 0x000000040c007c0c */ /* 0x000fe2000c721270 */
[----:B------:R-:W-:Y:S01]  /*708f0*/  ULDC UR4, c[0x0][0x22c] ;  /* 0x00008b0000047ab9 */ /* 0x000fe20000000800 */
[----:B------:R-:W-:Y:S02]  /*70900*/  PRMT R15, R28, 0x7632, R15 ;  /* 0x000076321c0f7816 */ /* 0x000fe4000000000f */
[C---:B------:R-:W-:Y:S01]  /*70910*/  LEA R12, P5, R17.reuse, R2, 0x1 ;  /* 0x00000002110c7211 */ /* 0x040fe200078a08ff */
[----:B------:R-:W2:Y:S01]  /*70920*/  LDC R28, c[0x0][0x248] ;  /* 0x00009200ff1c7b82 */ /* 0x000ea20000000800 */
[----:B------:R-:W-:Y:S02]  /*70930*/  LOP3.LUT R14, R0, 0x98, R29, 0xfe, !PT ;  /* 0x00000098000e7812 */ /* 0x000fe400078efe1d */
[----:B------:R-:W-:Y:S02]  /*70940*/  LEA.HI.X.SX32 R13, R17, R16, 0x1, P5 ;  /* 0x00000010110d7211 */ /* 0x000fe400028f0eff */
[----:B------:R-:W-:Y:S01]  /*70950*/  ISETP.LT.AND P5, PT, R14, UR4, !P0 ;  /* 0x000000040e007c0c */ /* 0x000fe2000c7a1270 */
[----:B-1----:R-:W-:Y:S01]  /*70960*/  IMAD R14, R20, 0x2, R17 ;  /* 0x00000002140e7824 */ /* 0x002fe200078e0211 */
[----:B------:R-:W-:Y:S01]  /*70970*/  ULDC UR4, c[0x0][0x22c] ;  /* 0x00008b0000047ab9 */ /* 0x000fe20000000800 */
[----:B------:R1:W-:Y:S01]  /*70980*/  @P4 STG.E.U16 desc[UR10][R12.64], R15 ;  /* 0x0000000f0c004986 */ /* 0x0003e2000c10150a */
[----:B------:R-:W-:-:S02]  /*70990*/  LOP3.LUT R17, R0, 0x9c, R29, 0xfe, !PT ;  /* 0x0000009c00117812 */ /* 0x000fc400078efe1d */
[----:B-1----:R-:W-:Y:S02]  /*709a0*/  LEA R12, P4, R14, R2, 0x1 ;  /* 0x000000020e0c7211 */ /* 0x002fe400078808ff */
[----:B------:R-:W-:Y:S02]  /*709b0*/  LOP3.LUT R15, R0, 0x9a, R29, 0xfe, !PT ;  /* 0x0000009a000f7812 */ /* 0x000fe400078efe1d */
[----:B------:R-:W-:Y:S01]  /*709c0*/  LEA.HI.X.SX32 R13, R14, R16, 0x1, P4 ;  /* 0x000000100e0d7211 */ /* 0x000fe200020f0eff */
[----:B0-----:R-:W-:Y:S01]  /*709d0*/  IMAD R14, R19, 0x2, R14 ;  /* 0x00000002130e7824 */ /* 0x001fe200078e020e */
[----:B------:R-:W-:Y:S01]  /*709e0*/  ISETP.LT.AND P6, PT, R15, UR4, !P0 ;  /* 0x000000040f007c0c */ /* 0x000fe2000c7c1270 */
[----:B------:R-:W-:Y:S02]  /*709f0*/  ULDC UR4, c[0x0][0x22c] ;  /* 0x00008b0000047ab9 */ /* 0x000fe40000000800 */
[----:B---3--:R-:W-:Y:S01]  /*70a00*/  IMAD R15, R22, 0x2, R14 ;  /* 0x00000002160f7824 */ /* 0x008fe200078e020e */
[----:B------:R-:W-:Y:S01]  /*70a10*/  ISETP.LT.AND P4, PT, R17, UR5, !P0 ;  /* 0x0000000511007c0c */ /* 0x000fe2000c781270 */
[----:B------:R0:W-:Y:S01]  /*70a20*/  @P3 STG.E.U16 desc[UR10][R12.64], R18 ;  /* 0x000000120c003986 */ /* 0x0001e2000c10150a */
[----:B------:R-:W-:Y:S01]  /*70a30*/  PRMT R19, R3, 0x7632, R19 ;  /* 0x0000763203137816 */ /* 0x000fe20000000013 */
[----:B--2---:R-:W-:Y:S01]  /*70a40*/  IMAD R17, R28, 0x2, R15 ;  /* 0x000000021c117824 */ /* 0x004fe200078e020f */
[----:B------:R-:W-:Y:S01]  /*70a50*/  PRMT R20, R23, 0x7632, R20 ;  /* 0x0000763217147816 */ /* 0x000fe20000000014 */
[----:B------:R-:W2:Y:S01]  /*70a60*/  LDL R28, [R1+0x40] ;  /* 0x00004000011c7983 */ /* 0x000ea20000100800 */
[----:B------:R-:W1:Y:S03]  /*70a70*/  LDC R23, c[0x0][0x248] ;  /* 0x00009200ff177b82 */ /* 0x000e660000000800 */
[----:B------:R-:W3:Y:S01]  /*70a80*/  LDL R3, [R1+0x44] ;  /* 0x0000440001037983 */ /* 0x000ee20000100800 */
[----:B0-----:R-:W-:-:S04]  /*70a90*/  LEA R12, P3, R14, R2, 0x1 ;  /* 0x000000020e0c7211 */ /* 0x001fc800078608ff */
[----:B------:R-:W0:Y:S01]  /*70aa0*/  LDC R22, c[0x0][0x248] ;  /* 0x00009200ff167b82 */ /* 0x000e220000000800 */
[----:B------:R-:W-:Y:S02]  /*70ab0*/  LEA.HI.X.SX32 R13, R14, R16, 0x1, P3 ;  /* 0x000000100e0d7211 */ /* 0x000fe400018f0eff */
[----:B------:R-:W-:-:S03]  /*70ac0*/  LEA R14, P3, R15, R2, 0x1 ;  /* 0x000000020f0e7211 */ /* 0x000fc600078608ff */
[----:B------:R1:W-:Y:S01]  /*70ad0*/  @P2 STG.E.U16 desc[UR10][R12.64], R20 ;  /* 0x000000140c002986 */ /* 0x0003e2000c10150a */
[----:B------:R-:W-:-:S05]  /*70ae0*/  LEA.HI.X.SX32 R15, R15, R16, 0x1, P3 ;  /* 0x000000100f0f7211 */ /* 0x000fca00018f0eff */
[----:B------:R1:W-:Y:S02]  /*70af0*/  @P1 STG.E.U16 desc[UR10][R14.64], R19 ;  /* 0x000000130e001986 */ /* 0x0003e4000c10150a */
[----:B-1----:R-:W-:-:S04]  /*70b00*/  LEA R12, P3, R17, R2, 0x1 ;  /* 0x00000002110c7211 */ /* 0x002fc800078608ff */
[----:B------:R-:W-:Y:S02]  /*70b10*/  LEA.HI.X.SX32 R13, R17, R16, 0x1, P3 ;  /* 0x00000010110d7211 */ /* 0x000fe400018f0eff */
[----:B------:R-:W-:Y:S02]  /*70b20*/  PRMT R15, R24, 0x7632, R15 ;  /* 0x00007632180f7816 */ /* 0x000fe4000000000f */
[C-C-:B------:R-:W-:Y:S02]  /*70b30*/  LOP3.LUT R18, R0.reuse, 0x9e, R29.reuse, 0xfe, !PT ;  /* 0x0000009e00127812 */ /* 0x140fe400078efe1d */
[--C-:B------:R-:W-:Y:S01]  /*70b40*/  LOP3.LUT R14, R0, 0xa0, R29.reuse, 0xfe, !PT ;  /* 0x000000a0000e7812 */ /* 0x100fe200078efe1d */
[----:B------:R1:W-:Y:S01]  /*70b50*/  @P5 STG.E.U16 desc[UR10][R12.64], R15 ;  /* 0x0000000f0c005986 */ /* 0x0003e2000c10150a */
[----:B------:R-:W-:Y:S01]  /*70b60*/  ISETP.LT.AND P2, PT, R18, UR4, !P0 ;  /* 0x0000000412007c0c */ /* 0x000fe2000c741270 */
[----:B------:R-:W-:Y:S02]  /*70b70*/  ULDC UR4, c[0x0][0x22c] ;  /* 0x00008b0000047ab9 */ /* 0x000fe40000000800 */
[----:B------:R-:W-:Y:S01]  /*70b80*/  ISETP.LT.AND P1, PT, R14, UR4, !P0 ;  /* 0x000000040e007c0c */ /* 0x000fe2000c721270 */
[----:B------:R-:W-:Y:S01]  /*70b90*/  ULDC UR4, c[0x0][0x22c] ;  /* 0x00008b0000047ab9 */ /* 0x000fe20000000800 */
[----:B------:R-:W-:Y:S01]  /*70ba0*/  LOP3.LUT R14, R0, 0xa2, R29, 0xfe, !PT ;  /* 0x000000a2000e7812 */ /* 0x000fe200078efe1d */
[----:B-1----:R-:W-:-:S02]  /*70bb0*/  IMAD R13, R21, 0x2, R17 ;  /* 0x00000002150d7824 */ /* 0x002fc400078e0211 */
[----:B------:R-:W1:Y:S02]  /*70bc0*/  LDC R21, c[0x0][0x248] ;  /* 0x00009200ff157b82 */ /* 0x000e640000000800 */
[----:B------:R-:W-:Y:S01]  /*70bd0*/  IMAD R17, R23, 0x2, R13 ;  /* 0x0000000217117824 */ /* 0x000fe200078e020d */
[C---:B------:R-:W-:Y:S02]  /*70be0*/  LEA R12, P5, R13.reuse, R2, 0x1 ;  /* 0x000000020d0c7211 */ /* 0x040fe400078a08ff */
[----:B------:R-:W-:Y:S01]  /*70bf0*/  ISETP.LT.AND P3, PT, R14, UR4, !P0 ;  /* 0x000000040e007c0c */ /* 0x000fe2000c761270 */
[----:B------:R-:W-:Y:S01]  /*70c00*/  ULDC UR4, c[0x0][0x22c] ;  /* 0x00008b0000047ab9 */ /* 0x000fe20000000800 */
[----:B------:R-:W-:Y:S01]  /*70c10*/  LEA.HI.X.SX32 R13, R13, R16, 0x1, P5 ;  /* 0x000000100d0d7211 */ /* 0x000fe200028f0eff */
[----:B------:R-:W1:Y:S01]  /*70c20*/  LDC R23, c[0x0][0x248] ;  /* 0x00009200ff177b82 */ /* 0x000e620000000800 */
[----:B------:R-:W-:Y:S02]  /*70c30*/  LEA R14, P5, R17, R2, 0x1 ;  /* 0x00000002110e7211 */ /* 0x000fe400078a08ff */
[----:B------:R-:W-:-:S02]  /*70c40*/  PRMT R18, R25, 0x7632, R18 ;  /* 0x0000763219127816 */ /* 0x000fc40000000012 */
[----:B------:R-:W-:Y:S02]  /*70c50*/  PRMT R20, R26, 0x7632, R20 ;  /* 0x000076321a147816 */ /* 0x000fe40000000014 */
[----:B------:R-:W-:Y:S01]  /*70c60*/  LEA.HI.X.SX32 R15, R17, R16, 0x1, P5 ;  /* 0x00000010110f7211 */ /* 0x000fe200028f0eff */
[----:B------:R0:W-:Y:S04]  /*70c70*/  @P6 STG.E.U16 desc[UR10][R12.64], R18 ;  /* 0x000000120c006986 */ /* 0x0001e8000c10150a */
[----:B------:R0:W-:Y:S01]  /*70c80*/  @P4 STG.E.U16 desc[UR10][R14.64], R20 ;  /* 0x000000140e004986 */ /* 0x0001e2000c10150a */
[----:B------:R-:W-:Y:S01]  /*70c90*/  LOP3.LUT R19, R0, 0xa4, R29, 0xfe, !PT ;  /* 0x000000a400137812 */ /* 0x000fe200078efe1d */
[----:B0-----:R-:W-:Y:S02]  /*70ca0*/  IMAD R13, R22, 0x2, R17 ;  /* 0x00000002160d7824 */ /* 0x001fe400078e0211 */
[----:B------:R-:W0:Y:S08]  /*70cb0*/  LDC R22, c[0x0][0x248] ;  /* 0x00009200ff167b82 */ /* 0x000e300000000800 */
[----:B------:R-:W0:Y:S01]  /*70cc0*/  LDC R20, c[0x0][0x248] ;  /* 0x00009200ff147b82 */ /* 0x000e220000000800 */
[----:B------:R-:W-:Y:S01]  /*70cd0*/  LEA R12, P6, R13, R2, 0x1 ;  /* 0x000000020d0c7211 */ /* 0x000fe200078c08ff */
[----:B-1----:R-:W-:Y:S01]  /*70ce0*/  IMAD R17, R21, 0x2, R13 ;  /* 0x0000000215117824 */ /* 0x002fe200078e020d */
[----:B------:R-:W-:-:S02]  /*70cf0*/  LOP3.LUT R14, R0, 0xa6, R29, 0xfe, !PT ;  /* 0x000000a6000e7812 */ /* 0x000fc400078efe1d */
[----:B------:R-:W-:Y:S01]  /*70d00*/  ISETP.LT.AND P5, PT, R19, UR4, !P0 ;  /* 0x0000000413007c0c */ /* 0x000fe2000c7a1270 */
[----:B------:R-:W-:Y:S01]  /*70d10*/  ULDC UR4, c[0x0][0x22c] ;  /* 0x00008b0000047ab9 */ /* 0x000fe20000000800 */
[----:B------:R-:W-:Y:S01]  /*70d20*/  LEA.HI.X.SX32 R13, R13, R16, 0x1, P6 ;  /* 0x000000100d0d7211 */ /* 0x000fe200030f0eff */
[----:B------:R-:W1:Y:S01]  /*70d30*/  LDC R19, c[0x0][0x248] ;  /* 0x00009200ff137b82 */ /* 0x000e620000000800 */
[----:B------:R-:W-:Y:S02]  /*70d40*/  PRMT R15, R27, 0x7632, R15 ;  /* 0x000076321b0f7816 */ /* 0x000fe4000000000f */
[----:B------:R-:W-:Y:S01]  /*70d50*/  ISETP.LT.AND P4, PT, R14, UR4, !P0 ;  /* 0x000000040e007c0c */ /* 0x000fe2000c781270 */
[----:B------:R-:W-:Y:S01]  /*70d60*/  ULDC UR4, c[0x0][0x22c] ;  /* 0x00008b0000047ab9 */ /* 0x000fe20000000800 */
[C---:B------:R-:W-:Y:S01]  /*70d70*/  LEA R14, P6, R17.reuse, R2, 0x1 ;  /* 0x00000002110e7211 */ /* 0x040fe200078c08ff */
[----:B------:R0:W-:Y:S01]  /*70d80*/  @P2 STG.E.U16 desc[UR10][R12.64], R15 ;  /* 0x0000000f0c002986 */ /* 0x0001e2000c10150a */
[----:B------:R-:W-:Y:S01]  /*70d90*/  LOP3.LUT R18, R0, 0xa8, R29, 0xfe, !PT ;  /* 0x000000a800127812 */ /* 0x000fe200078efe1d */
[----:B------:R-:W4:Y:S03]  /*70da0*/  LDC R21, c[0x0][0x248] ;  /* 0x00009200ff157b82 */ /* 0x000f260000000800 */
[----:B------:R-:W-:Y:S01]  /*70db0*/  ISETP.LT.AND P2, PT, R18, UR4, !P0 ;  /* 0x0000000412007c0c */ /* 0x000fe2000c741270 */
[----:B------:R-:W-:Y:S01]  /*70dc0*/  ULDC UR4, c[0x0][0x22c] ;  /* 0x00008b0000047ab9 */ /* 0x000fe20000000800 */
[----:B0-----:R-:W-:Y:S01]  /*70dd0*/  LEA.HI.X.SX32 R15, R17, R16, 0x1, P6 ;  /* 0x00000010110f7211 */ /* 0x001fe200030f0eff */
[----:B------:R-:W-:Y:S01]  /*70de0*/  IMAD R12, R23, 0x2, R17 ;  /* 0x00000002170c7824 */ /* 0x000fe200078e0211 */
[--C-:B------:R-:W-:Y:S01]  /*70df0*/  LOP3.LUT R13, R0, 0xaa, R29.reuse, 0xfe, !PT ;  /* 0x000000aa000d7812 */ /* 0x100fe200078efe1d */
[----:B------:R-:W0:Y:S02]  /*70e00*/  LDC R23, c[0x0][0x248] ;  /* 0x00009200ff177b82 */ /* 0x000e240000000800 */
[----:B------:R1:W-:Y:S01]  /*70e10*/  @P1 STG.E.U16 desc[UR10][R14.64], R4 ;  /* 0x000000040e001986 */ /* 0x0003e2000c10150a */
[----:B------:R-:W-:Y:S01]  /*70e20*/  ISETP.LT.AND P6, PT, R13, UR4, !P0 ;  /* 0x000000040d007c0c */ /* 0x000fe2000c7c1270 */
[----:B------:R-:W-:Y:S01]  /*70e30*/  IMAD R13, R20, 0x2, R12 ;  /* 0x00000002140d7824 */ /* 0x000fe200078e020c */
[----:B------:R-:W-:Y:S01]  /*70e40*/  LOP3.LUT R18, R0, 0xac, R29, 0xfe, !PT ;  /* 0x000000ac00127812 */ /* 0x000fe200078efe1d */
[----:B------:R-:W-:Y:S01]  /*70e50*/  ULDC UR4, c[0x0][0x22c] ;  /* 0x00008b0000047ab9 */ /* 0x000fe20000000800 */
[C---:B-1----:R-:W-:Y:S01]  /*70e60*/  LEA R14, P1, R12.reuse, R2, 0x1 ;  /* 0x000000020c0e7211 */ /* 0x042fe200078208ff */
[----:B------:R-:W1:Y:S03]  /*70e70*/  LDC R20, c[0x0][0x248] ;  /* 0x00009200ff147b82 */ /* 0x000e660000000800 */
[----:B------:R-:W-:-:S02]  /*70e80*/  LEA.HI.X.SX32 R15, R12, R16, 0x1, P1 ;  /* 0x000000100c0f7211 */ /* 0x000fc400008f0eff */
[----:B------:R-:W-:Y:S01]  /*70e90*/  LEA R12, P1, R13, R2, 0x1 ;  /* 0x000000020d0c7211 */ /* 0x000fe200078208ff */
[----:B------:R-:W-:-:S03]  /*70ea0*/  IMAD R17, R22, 0x2, R13 ;  /* 0x0000000216117824 */ /* 0x000fc600078e020d */
[----:B------:R-:W-:Y:S01]  /*70eb0*/  LEA.HI.X.SX32 R13, R13, R16, 0x1, P1 ;  /* 0x000000100d0d7211 */ /* 0x000fe200008f0eff */
[----:B------:R0:W-:Y:S01]  /*70ec0*/  @P3 STG.E.U16 desc[UR10][R14.64], R5 ;  /* 0x000000050e003986 */ /* 0x0001e2000c10150a */
[----:B------:R-:W-:Y:S01]  /*70ed0*/  ISETP.LT.AND P1, PT, R18, UR4, !P0 ;  /* 0x0000000412007c0c */ /* 0x000fe2000c721270 */
[----:B------:R-:W-:Y:S02]  /*70ee0*/  ULDC UR4, c[0x0][0x22c] ;  /* 0x00008b0000047ab9 */ /* 0x000fe40000000800 */
[----:B------:R0:W-:Y:S01]  /*70ef0*/  @P5 STG.E.U16 desc[UR10][R12.64], R6 ;  /* 0x000000060c005986 */ /* 0x0001e2000c10150a */
[----:B------:R-:W-:Y:S02]  /*70f00*/  LOP3.LUT R18, R0, 0xae, R29, 0xfe, !PT ;  /* 0x000000ae00127812 */ /* 0x000fe400078efe1d */
[----:B0-----:R-:W-:Y:S01]  /*70f10*/  LEA R14, P3, R17, R2, 0x1 ;  /* 0x00000002110e7211 */ /* 0x001fe200078608ff */
[----:B------:R-:W-:Y:S02]  /*70f20*/  IMAD R12, R19, 0x2, R17 ;  /* 0x00000002130c7824 */ /* 0x000fe400078e0211 */
[----:B------:R-:W0:Y:S01]  /*70f30*/  LDC R19, c[0x0][0x248] ;  /* 0x00009200ff137b82 */ /* 0x000e220000000800 */
[----:B------:R-:W-:-:S02]  /*70f40*/  LEA.HI.X.SX32 R15, R17, R16, 0x1, P3 ;  /* 0x00000010110f7211 */ /* 0x000fc400018f0eff */
[--C-:B------:R-:W-:Y:S02]  /*70f50*/  LOP3.LUT R13, R0, 0xb0, R29.reuse, 0xfe, !PT ;  /* 0x000000b0000d7812 */ /* 0x100fe400078efe1d */
[----:B------:R-:W-:Y:S01]  /*70f60*/  ISETP.LT.AND P3, PT, R18, UR4, !P0 ;  /* 0x0000000412007c0c */ /* 0x000fe2000c761270 */
[----:B------:R-:W-:Y:S01]  /*70f70*/  ULDC UR4, c[0x0][0x22c] ;  /* 0x00008b0000047ab9 */ /* 0x000fe20000000800 */
[----:B------:R-:W-:Y:S02]  /*70f80*/  LOP3.LUT R18, R0, 0xb2, R29, 0xfe, !PT ;  /* 0x000000b200127812 */ /* 0x000fe400078efe1d */
[----:B------:R-:W-:Y:S02]  /*70f90*/  PRMT R5, R4, 0x7632, R5 ;  /* 0x0000763204057816 */ /* 0x000fe40000000005 */
[----:B------:R-:W-:Y:S01]  /*70fa0*/  LOP3.LUT R4, R0, 0xb8, R29, 0xfe, !PT ;  /* 0x000000b800047812 */ /* 0x000fe200078efe1d */
[----:B----4-:R4:W-:Y:S01]  /*70fb0*/  @P4 STG.E.U16 desc[UR10][R14.64], R7 ;  /* 0x000000070e004986 */ /* 0x0109e2000c10150a */
[----:B------:R-:W-:Y:S01]  /*70fc0*/  ISETP.LT.AND P4, PT, R13, UR4, !P0 ;  /* 0x000000040d007c0c */ /* 0x000fe2000c781270 */
[----:B------:R-:W-:Y:S01]  /*70fd0*/  IMAD R13, R21, 0x2, R12 ;  /* 0x00000002150d7824 */ /* 0x000fe200078e020c */
[----:B------:R-:W-:Y:S01]  /*70fe0*/  ULDC UR4, c[0x0][0x22c] ;  /* 0x00008b0000047ab9 */ /* 0x000fe20000000800 */
[----:B------:R-:W1:Y:S02]  /*70ff0*/  LDC R21, c[0x0][0x248] ;  /* 0x00009200ff157b82 */ /* 0x000e640000000800 */
[----:B------:R-:W-:Y:S01]  /*71000*/  IMAD R17, R23, 0x2, R13 ;  /* 0x0000000217117824 */ /* 0x000fe200078e020d */
[----:B----4-:R-:W-:-:S04]  /*71010*/  LEA R14, P5, R12, R2, 0x1 ;  /* 0x000000020c0e7211 */ /* 0x010fc800078a08ff */
[----:B------:R-:W-:Y:S02]  /*71020*/  LEA.HI.X.SX32 R15, R12, R16, 0x1, P5 ;  /* 0x000000100c0f7211 */ /* 0x000fe400028f0eff */
[----:B------:R-:W-:-:S03]  /*71030*/  LEA R12, P5, R13, R2, 0x1 ;  /* 0x000000020d0c7211 */ /* 0x000fc600078a08ff */
[----:B------:R4:W-:Y:S01]  /*71040*/  @P2 STG.E.U16 desc[UR10][R14.64], R8 ;  /* 0x000000080e002986 */ /* 0x0009e2000c10150a */
[----:B------:R-:W-:Y:S02]  /*71050*/  LEA.HI.X.SX32 R13, R13, R16, 0x1, P5 ;  /* 0x000000100d0d7211 */ /* 0x000fe400028f0eff */
[----:B------:R-:W-:Y:S01]  /*71060*/  ISETP.LT.AND P2, PT, R18, UR4, !P0 ;  /* 0x0000000412007c0c */ /* 0x000fe2000c741270 */
[----:B------:R-:W-:Y:S02]  /*71070*/  ULDC UR4, c[0x0][0x22c] ;  /* 0x00008b0000047ab9 */ /* 0x000fe40000000800 */
[----:B------:R0:W-:Y:S01]  /*71080*/  @P6 STG.E.U16 desc[UR10][R12.64], R9 ;  /* 0x000000090c006986 */ /* 0x0001e2000c10150a */
[C---:B----4-:R-:W-:Y:S02]  /*71090*/  LEA R14, P5, R17.reuse, R2, 0x1 ;  /* 0x00000002110e7211 */ /* 0x050fe400078a08ff */
[----:B------:R-:W-:Y:S02]  /*710a0*/  LOP3.LUT R18, R0, 0xb4, R29, 0xfe, !PT ;  /* 0x000000b400127812 */ /* 0x000fe400078efe1d */
[----:B------:R-:W-:Y:S01]  /*710b0*/  LEA.HI.X.SX32 R15, R17, R16, 0x1, P5 ;  /* 0x00000010110f7211 */ /* 0x000fe200028f0eff */
[----:B0-----:R-:W-:Y:S01]  /*710c0*/  IMAD R13, R19, 0x2, R17 ;  /* 0x00000002130d7824 */ /* 0x001fe200078e0211 */
[----:B------:R-:W-:Y:S01]  /*710d0*/  ISETP.LT.AND P5, PT, R18, UR4, !P0 ;  /* 0x0000000412007c0c */ /* 0x000fe2000c7a1270 */
[----:B------:R-:W-:-:S02]  /*710e0*/  ULDC UR4, c[0x0][0x22c] ;  /* 0x00008b0000047ab9 */ /* 0x000fc40000000800 */
[----:B------:R0:W-:Y:S01]  /*710f0*/  @P1 STG.E.U16 desc[UR10][R14.64], R10 ;  /* 0x0000000a0e001986 */ /* 0x0001e2000c10150a */
[----:B-1----:R-:W-:Y:S01]  /*71100*/  IMAD R17, R20, 0x2, R13 ;  /* 0x0000000214117824 */ /* 0x002fe200078e020d */
[C---:B------:R-:W-:Y:S01]  /*71110*/  LEA R12, P6, R13.reuse, R2, 0x1 ;  /* 0x000000020d0c7211 */ /* 0x040fe200078c08ff */
[----:B------:R-:W1:Y:S03]  /*71120*/  LDC R18, c[0x0][0x248] ;  /* 0x00009200ff127b82 */ /* 0x000e660000000800 */
[----:B------:R-:W-:-:S05]  /*71130*/  LEA.HI.X.SX32 R13, R13, R16, 0x1, P6 ;  /* 0x000000100d0d7211 */ /* 0x000fca00030f0eff */
[----:B------:R-:W4:Y:S01]  /*71140*/  LDC R19, c[0x0][0x248] ;  /* 0x00009200ff137b82 */ /* 0x000f220000000800 */
[----:B0-----:R-:W-:-:S04]  /*71150*/  LOP3.LUT R14, R0, 0xb6, R29, 0xfe, !PT ;  /* 0x000000b6000e7812 */ /* 0x001fc800078efe1d */
[----:B------:R-:W-:Y:S01]  /*71160*/  ISETP.LT.AND P1, PT, R14, UR4, !P0 ;  /* 0x000000040e007c0c */ /* 0x000fe2000c721270 */
[----:B------:R-:W-:Y:S01]  /*71170*/  ULDC UR4, c[0x0][0x22c] ;  /* 0x00008b0000047ab9 */ /* 0x000fe20000000800 */
[----:B------:R-:W-:-:S04]  /*71180*/  LEA R14, P6, R17, R2, 0x1 ;  /* 0x00000002110e7211 */ /* 0x000fc800078c08ff */
[----:B------:R-:W-:Y:S01]  /*71190*/  LEA.HI.X.SX32 R15, R17, R16, 0x1, P6 ;  /* 0x00000010110f7211 */ /* 0x000fe200030f0eff */
[----:B------:R0:W-:Y:S01]  /*711a0*/  @P3 STG.E.U16 desc[UR10][R12.64], R11 ;  /* 0x0000000b0c003986 */ /* 0x0001e2000c10150a */
[----:B------:R-:W-:Y:S01]  /*711b0*/  ISETP.LT.AND P3, PT, R4, UR4, !P0 ;  /* 0x0000000404007c0c */ /* 0x000fe2000c761270 */
[----:B------:R-:W-:Y:S01]  /*711c0*/  IMAD R4, R21, 0x2, R17 ;  /* 0x0000000215047824 */ /* 0x000fe200078e0211 */
[----:B------:R-:W-:Y:S01]  /*711d0*/  ULDC UR4, c[0x0][0x22c] ;  /* 0x00008b0000047ab9 */ /* 0x000fe20000000800 */
[----:B------:R2:W-:Y:S01]  /*711e0*/  @P4 STG.E.U16 desc[UR10][R14.64], R5 ;  /* 0x000000050e004986 */ /* 0x0005e2000c10150a */
[----:B------:R-:W-:Y:S01]  /*711f0*/  PRMT R9, R6, 0x7632, R9 ;  /* 0x0000763206097816 */ /* 0x000fe20000000009 */
[----:B------:R-:W3:Y:S01]  /*71200*/  LDC R17, c[0x0][0x248] ;  /* 0x00009200ff117b82 */ /* 0x000ee20000000800 */
[----:B0-----:R-:W-:-:S07]  /*71210*/  LOP3.LUT R13, R0, 0xba, R29, 0xfe, !PT ;  /* 0x000000ba000d7812 */ /* 0x001fce00078efe1d */
[----:B--2---:R-:W0:Y:S01]  /*71220*/  LDC R15, c[0x0][0x248] ;  /* 0x00009200ff0f7b82 */ /* 0x004e220000000800 */
[----:B------:R-:W-:Y:S02]  /*71230*/  LEA R12, P6, R4, R2, 0x1 ;  /* 0x00000002040c7211 */ /* 0x000fe400078c08ff */
[----:B------:R-:W-:Y:S02]  /*71240*/  LOP3.LUT R14, R0, 0xbc, R29, 0xfe, !PT ;  /* 0x000000bc000e7812 */ /* 0x000fe400078efe1d */
[----:B------:R-:W-:Y:S01]  /*71250*/  ISETP.LT.AND P4, PT, R13, UR4, !P0 ;  /* 0x000000040d007c0c */ /* 0x000fe2000c781270 */
[----:B------:R-:W-:Y:S01]  /*71260*/  ULDC UR4, c[0x0][0x22c] ;  /* 0x00008b0000047ab9 */ /* 0x000fe20000000800 */
[----:B------:R-:W-:Y:S01]  /*71270*/  LEA.HI.X.SX32 R13, R4, R16, 0x1, P6 ;  /* 0x00000010040d7211 */ /* 0x000fe200030f0eff */
[----:B-1----:R-:W-:Y:S01]  /*71280*/  IMAD R4, R18, 0x2, R4 ;  /* 0x0000000212047824 */ /* 0x002fe200078e0204 */
[----:B------:R-:W-:Y:S01]  /*71290*/  PRMT R5, R5, 0x7632, R5 ;  /* 0x0000763205057816 */ /* 0x000fe20000000005 */
[----:B------:R-:W1:Y:S01]  /*712a0*/  LDC R18, c[0x0][0x248] ;  /* 0x00009200ff127b82 */ /* 0x000e620000000800 */
[----:B------:R-:W-:Y:S01]  /*712b0*/  ISETP.LT.AND P6, PT, R14, UR4, !P0 ;  /* 0x000000040e007c0c */ /* 0x000fe2000c7c1270 */
[----:B------:R-:W-:-:S02]  /*712c0*/  ULDC UR4, c[0x0][0x22c] ;  /* 0x00008b0000047ab9 */ /* 0x000fc40000000800 */
[----:B------:R4:W-:Y:S04]  /*712d0*/  @P2 STG.E.U16 desc[UR10][R12.64], R5 ;  /* 0x000000050c002986 */ /* 0x0009e8000c10150a */
[----:B------:R-:W2:Y:S01]  /*712e0*/  LDC R14, c[0x0][0x248] ;  /* 0x00009200ff0e7b82 */ /* 0x000ea20000000800 */
[C---:B------:R-:W-:Y:S02]  /*712f0*/  LEA R6, P2, R4.reuse, R2, 0x1 ;  /* 0x0000000204067211 */ /* 0x040fe400078408ff */
[----:B------:R-:W-:Y:S01]  /*71300*/  PRMT R8, R7, 0x7632, R8 ;  /* 0x0000763207087816 */ /* 0x000fe20000000008 */
[----:B----4-:R-:W-:Y:S01]  /*71310*/  IMAD R5, R19, 0x2, R4 ;  /* 0x0000000213057824 */ /* 0x010fe200078e0204 */
[----:B------:R-:W-:Y:S02]  /*71320*/  LEA.HI.X.SX32 R7, R4, R16, 0x1, P2 ;  /* 0x0000001004077211 */ /* 0x000fe400010f0eff */
[----:B------:R-:W-:-:S02]  /*71330*/  LOP3.LUT R13, R0, 0xbe, R29, 0xfe, !PT ;  /* 0x000000be000d7812 */ /* 0x000fc400078efe1d */
[----:B------:R-:W-:Y:S01]  /*71340*/  LEA R4, P2, R5, R2, 0x1 ;  /* 0x0000000205047211 */ /* 0x000fe200078408ff */
[----:B0-----:R-:W-:Y:S01]  /*71350*/  IMAD R12, R15, 0x2, R5 ;  /* 0x000000020f0c7824 */ /* 0x001fe200078e0205 */
[----:B------:R0:W-:Y:S01]  /*71360*/  @P5 STG.E.U16 desc[UR10][R6.64], R9 ;  /* 0x0000000906005986 */ /* 0x0001e2000c10150a */
[----:B------:R-:W4:Y:S01]  /*71370*/  LDC R15, c[0x0][0x248] ;  /* 0x00009200ff0f7b82 */ /* 0x000f220000000800 */
[----:B------:R-:W-:Y:S02]  /*71380*/  LEA.HI.X.SX32 R5, R5, R16, 0x1, P2 ;  /* 0x0000001005057211 */ /* 0x000fe400010f0eff */
[----:B------:R-:W-:Y:S01]  /*71390*/  ISETP.LT.AND P2, PT, R13, UR4, !P0 ;  /* 0x000000040d007c0c */ /* 0x000fe2000c741270 */
[----:B------:R-:W-:-:S04]  /*713a0*/  ULDC UR4, c[0x0][0x22c] ;  /* 0x00008b0000047ab9 */ /* 0x000fc80000000800 */
[----:B------:R-:W4:Y:S01]  /*713b0*/  LDC R13, c[0x0][0x248] ;  /* 0x00009200ff0d7b82 */ /* 0x000f220000000800 */
[C---:B0-----:R-:W-:Y:S01]  /*713c0*/  LEA R6, P5, R12.reuse, R2, 0x1 ;  /* 0x000000020c067211 */ /* 0x041fe200078a08ff */
[----:B------:R0:W-:Y:S03]  /*713d0*/  @P1 STG.E.U16 desc[UR10][R4.64], R8 ;  /* 0x0000000804001986 */ /* 0x0001e6000c10150a */
[----:B------:R-:W-:Y:S02]  /*713e0*/  LEA.HI.X.SX32 R7, R12, R16, 0x1, P5 ;  /* 0x000000100c077211 */ /* 0x000fe400028f0eff */
[----:B0-----:R-:W-:Y:S01]  /*713f0*/  PRMT R8, R8, 0x7632, R8 ;  /* 0x0000763208087816 */ /* 0x001fe20000000008 */
[----:B--2---:R-:W-:Y:S01]  /*71400*/  IMAD R4, R14, 0x2, R12 ;  /* 0x000000020e047824 */ /* 0x004fe200078e020c */
[----:B------:R-:W-:-:S03]  /*71410*/  LOP3.LUT R5, R0, 0xc0, R29, 0xfe, !PT ;  /* 0x000000c000057812 */ /* 0x000fc600078efe1d */
[----:B------:R0:W-:Y:S01]  /*71420*/  @P3 STG.E.U16 desc[UR10][R6.64], R8 ;  /* 0x0000000806003986 */ /* 0x0001e2000c10150a */
[----:B------:R-:W-:Y:S01]  /*71430*/  ISETP.LT.AND P1, PT, R5, UR4, !P0 ;  /* 0x0000000405007c0c */ /* 0x000fe2000c721270 */
[----:B---3--:R-:W-:Y:S01]  /*71440*/  IMAD R5, R17, 0x2, R4 ;  /* 0x0000000211057824 */ /* 0x008fe200078e0204 */
[----:B------:R-:W-:Y:S01]  /*71450*/  ULDC UR4, c[0x0][0x22c] ;  /* 0x00008b0000047ab9 */ /* 0x000fe20000000800 */
[----:B------:R-:W-:Y:S02]  /*71460*/  PRMT R9, R9, 0x7632, R9 ;  /* 0x0000763209097816 */ /* 0x000fe40000000009 */
[----:B0-----:R-:W-:Y:S02]  /*71470*/  LEA R6, P3, R4, R2, 0x1 ;  /* 0x0000000204067211 */ /* 0x001fe400078608ff */
[----:B------:R-:W-:Y:S02]  /*71480*/  LOP3.LUT R8, R0, 0xc2, R29, 0xfe, !PT ;  /* 0x000000c200087812 */ /* 0x000fe400078efe1d */
[----:B------:R-:W-:-:S02]  /*71490*/  LEA.HI.X.SX32 R7, R4, R16, 0x1, P3 ;  /* 0x0000001004077211 */ /* 0x000fc400018f0eff */
[----:B------:R-:W-:Y:S01]  /*714a0*/  ISETP.LT.AND P3, PT, R8, UR4, !P0 ;  /* 0x0000000408007c0c */ /* 0x000fe2000c761270 */
[----:B-1----:R-:W-:Y:S01]  /*714b0*/  IMAD R8, R18, 0x2, R5 ;  /* 0x0000000212087824 */ /* 0x002fe200078e0205 */
[----:B------:R-:W-:Y:S01]  /*714c0*/  LEA R4, P5, R5, R2, 0x1 ;  /* 0x0000000205047211 */ /* 0x000fe200078a08ff */
[----:B------:R0:W-:Y:S01]  /*714d0*/  @P4 STG.E.U16 desc[UR10][R6.64], R9 ;  /* 0x0000000906004986 */ /* 0x0001e2000c10150a */
[----:B------:R-:W-:Y:S01]  /*714e0*/  PRMT R12, R11, 0x7632, R12 ;  /* 0x000076320b0c7816 */ /* 0x000fe2000000000c */
[----:B----4-:R-:W-:Y:S01]  /*714f0*/  IMAD R13, R13, 0x2, R8 ;  /* 0x000000020d0d7824 */ /* 0x010fe200078e0208 */
[----:B------:R-:W-:Y:S01]  /*71500*/  LEA.HI.X.SX32 R5, R5, R16, 0x1, P5 ;  /* 0x0000001005057211 */ /* 0x000fe200028f0eff */
[----:B------:R-:W-:Y:S02]  /*71510*/  ULDC UR4, c[0x0][0x22c] ;  /* 0x00008b0000047ab9 */ /* 0x000fe40000000800 */
[----:B------:R-:W-:Y:S01]  /*71520*/  IMAD R14, R15, 0x2, R13 ;  /* 0x000000020f0e7824 */ /* 0x000fe200078e020d */
[----:B0-----:R-:W-:-:S02]  /*71530*/  LEA R6, P4, R8, R2, 0x1 ;  /* 0x0000000208067211 */ /* 0x001fc400078808ff */
[----:B------:R-:W-:Y:S02]  /*71540*/  PRMT R9, R10, 0x7632, R9 ;  /* 0x000076320a097816 */ /* 0x000fe40000000009 */
[C---:B------:R-:W-:Y:S02]  /*71550*/  LEA R10, P5, R13.reuse, R2, 0x1 ;  /* 0x000000020d0a7211 */ /* 0x040fe400078a08ff */
[----:B------:R-:W-:Y:S02]  /*71560*/  LEA.HI.X.SX32 R7, R8, R16, 0x1, P4 ;  /* 0x0000001008077211 */ /* 0x000fe400020f0eff */
[C---:B------:R-:W-:Y:S02]  /*71570*/  LEA R8, P4, R14.reuse, R2, 0x1 ;  /* 0x000000020e087211 */ /* 0x040fe400078808ff */
[-C--:B------:R-:W-:Y:S01]  /*71580*/  LEA.HI.X.SX32 R11, R13, R16.reuse, 0x1, P5 ;  /* 0x000000100d0b7211 */ /* 0x080fe200028f0eff */
[----:B------:R0:W-:Y:S04]  /*71590*/  @P6 STG.E.U16 desc[UR10][R4.64], R9 ;  /* 0x0000000904006986 */ /* 0x0001e8000c10150a */
[----:B------:R1:W-:Y:S04]  /*715a0*/  @P2 STG.E.U16 desc[UR10][R6.64], R12 ;  /* 0x0000000c06002986 */ /* 0x0003e8000c10150a */
[----:B------:R2:W-:Y:S01]  /*715b0*/  @P1 STG.E.U16 desc[UR10][R10.64], R28 ;  /* 0x0000001c0a001986 */ /* 0x0005e2000c10150a */
[----:B0-----:R-:W-:-:S02]  /*715c0*/  LEA.HI.X.SX32 R9, R14, R16, 0x1, P4 ;  /* 0x000000100e097211 */ /* 0x001fc400020f0eff */
[----:B-1----:R-:W-:-:S03]  /*715d0*/  LOP3.LUT R7, R0, 0xe2, R29, 0xfe, !PT ;  /* 0x000000e200077812 */ /* 0x002fc600078efe1d */
[----:B------:R0:W-:Y:S01]  /*715e0*/  @P3 STG.E.U16 desc[UR10][R8.64], R3 ;  /* 0x0000000308003986 */ /* 0x0001e2000c10150a */
[C-C-:B------:R-:W-:Y:S02]  /*715f0*/  LOP3.LUT R6, R0.reuse, 0xe4, R29.reuse, 0xfe, !PT ;  /* 0x000000e400067812 */ /* 0x140fe400078efe1d */
[----:B--2---:R-:W-:-:S05]  /*71600*/  LOP3.LUT R11, R0, 0xde, R29, 0xfe, !PT ;  /* 0x000000de000b7812 */ /* 0x004fca00078efe1d */
[----:B------:R-:W-:Y:S01]  /*71610*/  STL [R1+0x1b68], R11 ;  /* 0x001b680b01007387 */ /* 0x000fe20000100800 */
[----:B0-----:R-:W-:-:S03]  /*71620*/  LOP3.LUT R3, R0, 0xf0, R29, 0xfe, !PT ;  /* 0x000000f000037812 */ /* 0x001fc600078efe1d */
[----:B------:R0:W-:Y:S04]  /*71630*/  STL [R1+0x1b64], R7 ;  /* 0x001b640701007387 */ /* 0x0001e80000100800 */
[----:B------:R1:W-:Y:S04]  /*71640*/  STL [R1+0x1b60], R6 ;  /* 0x001b600601007387 */ /* 0x0003e80000100800 */
[----:B------:R2:W-:Y:S01]  /*71650*/  STL [R1], R3 ;  /* 0x0000000301007387 */ /* 0x0005e20000100800 */
[C-C-:B0-----:R-:W-:Y:S02]  /*71660*/  LOP3.LUT R7, R0.reuse, 0xf2, R29.reuse, 0xfe, !PT ;  /* 0x000000f200077812 */ /* 0x141fe400078efe1d */
[----:B-1----:R-:W-:-:S03]  /*71670*/  LOP3.LUT R6, R0, 0xf4, R29, 0xfe, !PT ;  /* 0x000000f400067812 */ /* 0x002fc600078efe1d */
[----:B------:R0:W-:Y:S01]  /*71680*/  STL [R1+0x4], R7 ;  /* 0x0000040701007387 */ /* 0x0001e20000100800 */
[----:B--2---:R-:W-:-:S03]  /*71690*/  LOP3.LUT R3, R0, 0xf6, R29, 0xfe, !PT ;  /* 0x000000f600037812 */ /* 0x004fc600078efe1d */
[----:B------:R1:W-:Y:S04]  /*716a0*/  STL [R1+0x8], R6 ;  /* 0x0000080601007387 */ /* 0x0003e80000100800 */
[----:B------:R2:W-:Y:S01]  /*716b0*/  STL [R1+0xc], R3 ;  /* 0x00000c0301007387 */ /* 0x0005e20000100800 */
        /* <DEDUP_REMOVED lines=220> */
[----:B------:R-:W-:Y:S04]  /*72480*/  STL [R1+0x2e4], R6 ;  /* 0x0002e40601007387 */ /* 0x000fe80000100800 */
[----:B------:R1:W-:Y:S01]  /*72490*/  STL [R1+0x2e8], R3 ;  /* 0x0002e80301007387 */ /* 0x0003e20000100800 */
[C-C-:B0-----:R-:W-:Y:S02]  /*724a0*/  LOP3.LUT R7, R0.reuse, 0x1d6, R29.reuse, 0xfe, !PT ;  /* 0x000001d600077812 */ /* 0x141fe400078efe1d */
[----:B-1----:R-:W-:-:S03]  /*724b0*/  LOP3.LUT R3, R0, 0x1da, R29, 0xfe, !PT ;  /* 0x000001da00037812 */ /* 0x002fc600078efe1d */
[----:B------:R0:W-:Y:S01]  /*724c0*/  STL [R1+0x2ec], R7 ;  /* 0x0002ec0701007387 */ /* 0x0001e20000100800 */
[----:B------:R-:W-:-:S03]  /*724d0*/  LOP3.LUT R6, R0, 0x1d8, R29, 0xfe, !PT ;  /* 0x000001d800067812 */ /* 0x000fc600078efe1d */
[----:B------:R1:W-:Y:S01]  /*724e0*/  STL [R1+0x1b5c], R3 ;  /* 0x001b5c0301007387 */ /* 0x0003e20000100800 */
[C-C-:B0-----:R-:W-:Y:S02]  /*724f0*/  LOP3.LUT R7, R0.reuse, 0x1de, R29.reuse, 0xfe, !PT ;  /* 0x000001de00077812 */ /* 0x141fe400078efe1d */
[C-C-:B-1----:R-:W-:Y:S01]  /*72500*/  LOP3.LUT R3, R0.reuse, 0x1dc, R29.reuse, 0xfe, !PT ;  /* 0x000001dc00037812 */ /* 0x142fe200078efe1d */
[----:B------:R0:W-:Y:S04]  /*72510*/  STL [R1+0x2f0], R6 ;  /* 0x0002f00601007387 */ /* 0x0001e80000100800 */
[----:B------:R1:W-:Y:S04]  /*72520*/  STL [R1+0x2f8], R3 ;  /* 0x0002f80301007387 */ /* 0x0003e80000100800 */
[----:B------:R2:W-:Y:S01]  /*72530*/  STL [R1+0x2fc], R7 ;  /* 0x0002fc0701007387 */ /* 0x0005e20000100800 */
[----:B0-----:R-:W-:-:S02]  /*72540*/  LOP3.LUT R6, R0, 0x1e0, R29, 0xfe, !PT ;  /* 0x000001e000067812 */ /* 0x001fc400078efe1d */
[----:B-1----:R-:W-:-:S03]  /*72550*/  LOP3.LUT R3, R0, 0x1e2, R29, 0xfe, !PT ;  /* 0x000001e200037812 */ /* 0x002fc600078efe1d */
[----:B------:R0:W-:Y:S01]  /*72560*/  STL [R1+0x300], R6 ;  /* 0x0003000601007387 */ /* 0x0001e20000100800 */
[----:B--2---:R-:W-:-:S03]  /*72570*/  LOP3.LUT R7, R0, 0x1e4, R29, 0xfe, !PT ;  /* 0x000001e400077812 */ /* 0x004fc600078efe1d */
[----:B------:R1:W-:Y:S04]  /*72580*/  STL [R1+0x304], R3 ;  /* 0x0003040301007387 */ /* 0x0003e80000100800 */
[----:B------:R2:W-:Y:S01]  /*72590*/  STL [R1+0x308], R7 ;  /* 0x0003080701007387 */ /* 0x0005e20000100800 */
[----:B0-----:R-:W-:-:S03]  /*725a0*/  LOP3.LUT R6, R0, 0x1e6, R29, 0xfe, !PT ;  /* 0x000001e600067812 */ /* 0x001fc600078efe1d */
[----:B------:R-:W3:Y:S01]  /*725b0*/  LDL.LU R11, [R1+0x48] ;  /* 0x00004800010b7983 */ /* 0x000ee20000300800 */
[----:B-1----:R-:W-:-:S03]  /*725c0*/  LOP3.LUT R3, R0, 0x1e8, R29, 0xfe, !PT ;  /* 0x000001e800037812 */ /* 0x002fc600078efe1d */
[----:B------:R0:W-:Y:S04]  /*725d0*/  STL [R1+0x30c], R6 ;  /* 0x00030c0601007387 */ /* 0x0001e80000100800 */
[----:B------:R1:W-:Y:S01]  /*725e0*/  STL [R1+0x310], R3 ;  /* 0x0003100301007387 */ /* 0x0003e20000100800 */
[C-C-:B--2---:R-:W-:Y:S02]  /*725f0*/  LOP3.LUT R7, R0.reuse, 0x1ee, R29.reuse, 0xfe, !PT ;  /* 0x000001ee00077812 */ /* 0x144fe400078efe1d */
[C-C-:B0-----:R-:W-:Y:S02]  /*72600*/  LOP3.LUT R6, R0.reuse, 0x1ea, R29.reuse, 0xfe, !PT ;  /* 0x000001ea00067812 */ /* 0x141fe400078efe1d */
[----:B-1----:R-:W-:-:S03]  /*72610*/  LOP3.LUT R3, R0, 0x1ec, R29, 0xfe, !PT ;  /* 0x000001ec00037812 */ /* 0x002fc600078efe1d */
[----:B------:R0:W-:Y:S04]  /*72620*/  STL [R1+0x314], R6 ;  /* 0x0003140601007387 */ /* 0x0001e80000100800 */
[----:B------:R1:W-:Y:S01]  /*72630*/  STL [R1+0x318], R3 ;  /* 0x0003180301007387 */ /* 0x0003e20000100800 */
[----:B0-----:R-:W-:-:S03]  /*72640*/  LOP3.LUT R6, R0, 0x1f0, R29, 0xfe, !PT ;  /* 0x000001f000067812 */ /* 0x001fc600078efe1d */
[----:B------:R0:W-:Y:S01]  /*72650*/  STL [R1+0x31c], R7 ;  /* 0x00031c0701007387 */ /* 0x0001e20000100800 */
[----:B-1----:R-:W-:-:S03]  /*72660*/  LOP3.LUT R3, R0, 0x1f2, R29, 0xfe, !PT ;  /* 0x000001f200037812 */ /* 0x002fc600078efe1d */
[----:B------:R-:W-:Y:S04]  /*72670*/  STL [R1+0x320], R6 ;  /* 0x0003200601007387 */ /* 0x000fe80000100800 */
[----:B------:R1:W-:Y:S01]  /*72680*/  STL [R1+0x324], R3 ;  /* 0x0003240301007387 */ /* 0x0003e20000100800 */
[----:B0-----:R-:W-:-:S03]  /*72690*/  LOP3.LUT R7, R0, 0x1f4, R29, 0xfe, !PT ;  /* 0x000001f400077812 */ /* 0x001fc600078efe1d */
[----:B-1----:R-:W2:Y:S01]  /*726a0*/  LDL.LU R3, [R1+0x4c] ;  /* 0x00004c0001037983 */ /* 0x002ea20000300800 */
[----:B------:R-:W-:-:S03]  /*726b0*/  LOP3.LUT R6, R0, 0x1f6, R29, 0xfe, !PT ;  /* 0x000001f600067812 */ /* 0x000fc600078efe1d */
[----:B------:R0:W-:Y:S04]  /*726c0*/  STL [R1+0x328], R7 ;  /* 0x0003280701007387 */ /* 0x0001e80000100800 */
[----:B------:R-:W-:Y:S01]  /*726d0*/  STL [R1+0x32c], R6 ;  /* 0x00032c0601007387 */ /* 0x000fe20000100800 */
[----:B0-----:R-:W-:-:S05]  /*726e0*/  LOP3.LUT R7, R0, 0x1f8, R29, 0xfe, !PT ;  /* 0x000001f800077812 */ /* 0x001fca00078efe1d */
[----:B------:R0:W-:Y:S04]  /*726f0*/  STL [R1+0x330], R7 ;  /* 0x0003300701007387 */ /* 0x0001e80000100800 */
[----:B0-----:R-:W4:Y:S01]  /*72700*/  LDL.LU R7, [R1+0x60] ;  /* 0x0000600001077983 */ /* 0x001f220000300800 */
[----:B------:R-:W-:-:S05]  /*72710*/  LOP3.LUT R6, R0, 0x1fa, R29, 0xfe, !PT ;  /* 0x000001fa00067812 */ /* 0x000fca00078efe1d */
[----:B------:R0:W-:Y:S01]  /*72720*/  STL [R1+0x334], R6 ;  /* 0x0003340601007387 */ /* 0x0001e20000100800 */
[--C-:B------:R-:W-:Y:S01]  /*72730*/  LOP3.LUT R26, R0, 0x1fe, R29.reuse, 0xfe, !PT ;  /* 0x000001fe001a7812 */ /* 0x100fe200078efe1d */
[----:B0-----:R-:W0:Y:S03]  /*72740*/  LDC R6, c[0x0][0x248] ;  /* 0x00009200ff067b82 */ /* 0x001e260000000800 */
[----:B------:R-:W-:Y:S01]  /*72750*/  ISETP.LT.AND P1, PT, R26, UR4, !P0 ;  /* 0x000000041a007c0c */ /* 0x000fe2000c721270 */
[----:B------:R-:W-:Y:S01]  /*72760*/  ULDC UR4, c[0x0][0x22c] ;  /* 0x00008b0000047ab9 */ /* 0x000fe20000000800 */
[----:B------:R-:W-:-:S03]  /*72770*/  LOP3.LUT R27, R0, 0xc4, R29, 0xfe, !PT ;  /* 0x000000c4001b7812 */ /* 0x000fc600078efe1d */
[----:B------:R-:W1:Y:S01]  /*72780*/  LDC R26, c[0x0][0x248] ;  /* 0x00009200ff1a7b82 */ /* 0x000e620000000800 */
[----:B------:R-:W-:Y:S01]  /*72790*/  ISETP.LT.AND P6, PT, R27, UR4, !P0 ;  /* 0x000000041b007c0c */ /* 0x000fe2000c7c1270 */
[----:B------:R-:W-:Y:S01]  /*727a0*/  ULDC UR4, c[0x0][0x22c] ;  /* 0x00008b0000047ab9 */ /* 0x000fe20000000800 */
[C-C-:B------:R-:W-:Y:S02]  /*727b0*/  LOP3.LUT R25, R0.reuse, 0xc6, R29.reuse, 0xfe, !PT ;  /* 0x000000c600197812 */ /* 0x140fe400078efe1d */
[----:B------:R-:W-:-:S03]  /*727c0*/  LOP3.LUT R28, R0, 0xc8, R29, 0xfe, !PT ;  /* 0x000000c8001c7812 */ /* 0x000fc600078efe1d */
[----:B------:R-:W3:Y:S01]  /*727d0*/  LDC R27, c[0x0][0x248] ;  /* 0x00009200ff1b7b82 */ /* 0x000ee20000000800 */
[C-C-:B------:R-:W-:Y:S02]  /*727e0*/  LOP3.LUT R15, R0.reuse, 0xca, R29.reuse, 0xfe, !PT ;  /* 0x000000ca000f7812 */ /* 0x140fe400078efe1d */
[C-C-:B------:R-:W-:Y:S02]  /*727f0*/  LOP3.LUT R19, R0.reuse, 0xcc, R29.reuse, 0xfe, !PT ;  /* 0x000000cc00137812 */ /* 0x140fe400078efe1d */
[C-C-:B------:R-:W-:Y:S02]  /*72800*/  LOP3.LUT R18, R0.reuse, 0xce, R29.reuse, 0xfe, !PT ;  /* 0x000000ce00127812 */ /* 0x140fe400078efe1d */
[C-C-:B------:R-:W-:Y:S02]  /*72810*/  LOP3.LUT R24, R0.reuse, 0xd0, R29.reuse, 0xfe, !PT ;  /* 0x000000d000187812 */ /* 0x140fe400078efe1d */
[C-C-:B------:R-:W-:Y:S02]  /*72820*/  LOP3.LUT R22, R0.reuse, 0xd2, R29.reuse, 0xfe, !PT ;  /* 0x000000d200167812 */ /* 0x140fe400078efe1d */
[----:B------:R-:W-:-:S02]  /*72830*/  LOP3.LUT R20, R0, 0xd4, R29, 0xfe, !PT ;  /* 0x000000d400147812 */ /* 0x000fc400078efe1d */
        /* <DEDUP_REMOVED lines=10> */
[----:B------:R-:W-:Y:S01]  /*728e0*/  LOP3.LUT R29, R0, 0x1fc, R29, 0xfe, !PT ;  /* 0x000001fc001d7812 */ /* 0x000fe200078efe1d */
[----:B0-----:R-:W-:Y:S01]  /*728f0*/  IMAD R0, R6, 0x2, R14 ;  /* 0x0000000206007824 */ /* 0x001fe200078e020e */
[----:B------:R-:W-:Y:S01]  /*72900*/  ISETP.LT.AND P2, PT, R25, UR4, !P0 ;  /* 0x0000000419007c0c */ /* 0x000fe2000c741270 */
[----:B------:R-:W-:Y:S01]  /*72910*/  ULDC UR4, c[0x0][0x22c] ;  /* 0x00008b0000047ab9 */ /* 0x000fe20000000800 */
[----:B------:R-:W0:Y:S01]  /*72920*/  LDC R25, c[0x0][0x248] ;  /* 0x00009200ff197b82 */ /* 0x000e220000000800 */
[----:B------:R-:W-:Y:S01]  /*72930*/  ISETP.LT.AND P4, PT, R28, UR4, !P0 ;  /* 0x000000041c007c0c */ /* 0x000fe2000c781270 */
[----:B------:R-:W-:Y:S01]  /*72940*/  ULDC UR4, c[0x0][0x22c] ;  /* 0x00008b0000047ab9 */ /* 0x000fe20000000800 */
[C---:B------:R-:W-:Y:S01]  /*72950*/  LEA R14, P3, R0.reuse, R2, 0x1 ;  /* 0x00000002000e7211 */ /* 0x040fe200078608ff */
[----:B------:R-:W4:Y:S01]  /*72960*/  LDL.LU R6, [R1+0x64] ;  /* 0x0000640001067983 */ /* 0x000f220000300800 */
[----:B------:R-:W-:Y:S01]  /*72970*/  ISETP.LT.AND P5, PT, R15, UR4, !P0 ;  /* 0x000000040f007c0c */ /* 0x000fe2000c7a1270 */
[----:B------:R-:W-:Y:S01]  /*72980*/  ULDC UR4, c[0x0][0x22c] ;  /* 0x00008b0000047ab9 */ /* 0x000fe20000000800 */
[----:B------:R-:W-:Y:S01]  /*72990*/  LEA.HI.X.SX32 R15, R0, R16, 0x1, P3 ;  /* 0x00000010000f7211 */ /* 0x000fe200018f0eff */
[----:B-1----:R-:W-:Y:S01]  /*729a0*/  IMAD R0, R26, 0x2, R0 ;  /* 0x000000021a007824 */ /* 0x002fe200078e0200 */
[----:B------:R-:W1:Y:S08]  /*729b0*/  LDC R28, c[0x0][0x248] ;  /* 0x00009200ff1c7b82 */ /* 0x000e700000000800 */
[----:B------:R-:W1:Y:S01]  /*729c0*/  LDC R26, c[0x0][0x248] ;  /* 0x00009200ff1a7b82 */ /* 0x000e620000000800 */
[----:B------:R-:W-:Y:S01]  /*729d0*/  ISETP.LT.AND P3, PT, R19, UR4, !P0 ;  /* 0x0000000413007c0c */ /* 0x000fe2000c761270 */
[----:B------:R-:W-:Y:S01]  /*729e0*/  ULDC UR4, c[0x0][0x22c] ;  /* 0x00008b0000047ab9 */ /* 0x000fe20000000800 */
[----:B---3--:R3:W-:Y:S02]  /*729f0*/  @P6 STG.E.U16 desc[UR10][R14.64], R11 ;  /* 0x0000000b0e006986 */ /* 0x0087e4000c10150a */
[----:B---3--:R-:W-:-:S04]  /*72a00*/  LEA R14, P6, R0, R2, 0x1 ;  /* 0x00000002000e7211 */ /* 0x008fc800078c08ff */
[----:B------:R-:W-:Y:S01]  /*72a10*/  LEA.HI.X.SX32 R15, R0, R16, 0x1, P6 ;  /* 0x00000010000f7211 */ /* 0x000fe200030f0eff */
[----:B------:R-:W-:Y:S02]  /*72a20*/  IMAD R0, R27, 0x2, R0 ;  /* 0x000000021b007824 */ /* 0x000fe400078e0200 */
[----:B------:R-:W3:Y:S02]  /*72a30*/  LDC R27, c[0x0][0x248] ;  /* 0x00009200ff1b7b82 */ /* 0x000ee40000000800 */
[----:B0-----:R-:W-:Y:S01]  /*72a40*/  IMAD R25, R25, 0x2, R0 ;  /* 0x0000000219197824 */ /* 0x001fe200078e0200 */
[----:B--2---:R0:W-:Y:S02]  /*72a50*/  @P2 STG.E.U16 desc[UR10][R14.64], R3 ;  /* 0x000000030e002986 */ /* 0x0041e4000c10150a */
[----:B0-----:R-:W-:-:S04]  /*72a60*/  LEA R14, P2, R0, R2, 0x1 ;  /* 0x00000002000e7211 */ /* 0x001fc800078408ff */
[----:B------:R-:W-:Y:S02]  /*72a70*/  LEA.HI.X.SX32 R15, R0, R16, 0x1, P2 ;  /* 0x00000010000f7211 */ /* 0x000fe400010f0eff */
[----:B------:R-:W-:Y:S01]  /*72a80*/  ISETP.LT.AND P2, PT, R18, UR4, !P0 ;  /* 0x0000000412007c0c */ /* 0x000fe2000c741270 */
[----:B-1----:R-:W-:Y:S01]  /*72a90*/  IMAD R0, R26, 0x2, R25 ;  /* 0x000000021a007824 */ /* 0x002fe200078e0219 */
[----:B------:R-:W-:Y:S01]  /*72aa0*/  LEA R18, P6, R25, R2, 0x1 ;  /* 0x0000000219127211 */ /* 0x000fe200078c08ff */
[----:B------:R-:W-:-:S03]  /*72ab0*/  ULDC UR4, c[0x0][0x22c] ;  /* 0x00008b0000047ab9 */ /* 0x000fc60000000800 */
[----:B------:R-:W-:Y:S02]  /*72ac0*/  LEA.HI.X.SX32 R19, R25, R16, 0x1, P6 ;  /* 0x0000001019137211 */ /* 0x000fe400030f0eff */
[----:B------:R-:W2:Y:S04]  /*72ad0*/  LDL.LU R25, [R1+0x40] ;  /* 0x0000400001197983 */ /* 0x000ea80000300800 */
[----:B----4-:R3:W-:Y:S04]  /*72ae0*/  @P4 STG.E.U16 desc[UR10][R14.64], R7 ;  /* 0x000000070e004986 */ /* 0x0107e8000c10150a */
[----:B------:R-:W4:Y:S01]  /*72af0*/  LDL.LU R26, [R1+0x6c] ;  /* 0x00006c00011a7983 */ /* 0x000f220000300800 */
[----:B---3--:R-:W-:-:S03]  /*72b00*/  IMAD R15, R27, 0x2, R0 ;  /* 0x000000021b0f7824 */ /* 0x008fc600078e0200 */
[----:B------:R-:W3:Y:S01]  /*72b10*/  LDL.LU R27, [R1+0x68] ;  /* 0x00006800011b7983 */ /* 0x000ee20000300800 */
[----:B------:R-:W-:Y:S01]  /*72b20*/  ISETP.LT.AND P4, PT, R24, UR4, !P0 ;  /* 0x0000000418007c0c */ /* 0x000fe2000c781270 */
[----:B------:R-:W-:Y:S01]  /*72b30*/  ULDC UR4, c[0x0][0x22c] ;  /* 0x00008b0000047ab9 */ /* 0x000fe20000000800 */
[----:B------:R-:W0:Y:S01]  /*72b40*/  LDC R24, c[0x0][0x248] ;  /* 0x00009200ff187b82 */ /* 0x000e220000000800 */
[----:B------:R1:W-:Y:S01]  /*72b50*/  @P5 STG.E.U16 desc[UR10][R18.64], R6 ;  /* 0x0000000612005986 */ /* 0x0003e2000c10150a */
[----:B------:R-:W-:Y:S01]  /*72b60*/  ISETP.LT.AND P5, PT, R22, UR4, !P0 ;  /* 0x0000000416007c0c */ /* 0x000fe2000c7a1270 */
[----:B------:R-:W-:-:S05]  /*72b70*/  ULDC UR4, c[0x0][0x22c] ;  /* 0x00008b0000047ab9 */ /* 0x000fca0000000800 */
[----:B------:R-:W0:Y:S01]  /*72b80*/  LDC R22, c[0x0][0x248] ;  /* 0x00009200ff167b82 */ /* 0x000e220000000800 */
[----:B-1----:R-:W-:-:S04]  /*72b90*/  LEA R18, P6, R0, R2, 0x1 ;  /* 0x0000000200127211 */ /* 0x002fc800078c08ff */
[----:B------:R-:W-:Y:S01]  /*72ba0*/  LEA.HI.X.SX32 R19, R0, R16, 0x1, P6 ;  /* 0x0000001000137211 */ /* 0x000fe200030f0eff */
[----:B0-----:R-:W-:Y:S01]  /*72bb0*/  IMAD R0, R22, 0x2, R15 ;  /* 0x0000000216007824 */ /* 0x001fe200078e020f */
[C---:B------:R-:W-:Y:S01]  /*72bc0*/  LEA R14, P6, R15.reuse, R2, 0x1 ;  /* 0x000000020f0e7211 */ /* 0x040fe200078c08ff */
[----:B------:R-:W0:Y:S02]  /*72bd0*/  LDC R22, c[0x0][0x248] ;  /* 0x00009200ff167b82 */ /* 0x000e240000000800 */
[----:B---3--:R1:W-:Y:S01]  /*72be0*/  @P3 STG.E.U16 desc[UR10][R18.64], R27 ;  /* 0x0000001b12003986 */ /* 0x0083e2000c10150a */
[----:B------:R-:W-:Y:S01]  /*72bf0*/  ISETP.LT.AND P3, PT, R20, UR4, !P0 ;  /* 0x0000000414007c0c */ /* 0x000fe2000c761270 */
[----:B------:R-:W-:Y:S01]  /*72c00*/  IMAD R20, R28, 0x2, R0 ;  /* 0x000000021c147824 */ /* 0x000fe200078e0200 */
[----:B------:R-:W-:Y:S01]  /*72c10*/  LEA.HI.X.SX32 R15, R15, R16, 0x1, P6 ;  /* 0x000000100f0f7211 */ /* 0x000fe200030f0eff */
[----:B------:R-:W3:Y:S01]  /*72c20*/  LDL.LU R28, [R1+0x44] ;  /* 0x00004400011c7983 */ /* 0x000ee20000300800 */
[----:B------:R-:W-:Y:S01]  /*72c30*/  ULDC UR4, c[0x0][0x22c] ;  /* 0x00008b0000047ab9 */ /* 0x000fe20000000800 */
[----:B-1----:R-:W-:-:S04]  /*72c40*/  LEA R18, P6, R0, R2, 0x1 ;  /* 0x0000000200127211 */ /* 0x002fc800078c08ff */
[----:B------:R-:W-:Y:S02]  /*72c50*/  LEA.HI.X.SX32 R19, R0, R16, 0x1, P6 ;  /* 0x0000001000137211 */ /* 0x000fe400030f0eff */
[----:B--2---:R-:W-:Y:S02]  /*72c60*/  PRMT R0, R25, 0x7632, R0 ;  /* 0x0000763219007816 */ /* 0x004fe40000000000 */
[----:B------:R-:W1:Y:S01]  /*72c70*/  LDC R25, c[0x0][0x248] ;  /* 0x00009200ff197b82 */ /* 0x000e620000000800 */
[----:B----4-:R2:W-:Y:S01]  /*72c80*/  @P2 STG.E.U16 desc[UR10][R14.64], R26 ;  /* 0x0000001a0e002986 */ /* 0x0105e2000c10150a */
[----:B------:R-:W-:Y:S01]  /*72c90*/  ISETP.LT.AND P2, PT, R13, UR4, !P0 ;  /* 0x000000040d007c0c */ /* 0x000fe2000c741270 */
[----:B------:R-:W-:Y:S02]  /*72ca0*/  ULDC UR4, c[0x0][0x22c] ;  /* 0x00008b0000047ab9 */ /* 0x000fe40000000800 */
[----:B------:R4:W-:Y:S01]  /*72cb0*/  @P4 STG.E.U16 desc[UR10][R18.64], R0 ;  /* 0x0000000012004986 */ /* 0x0009e2000c10150a */
[----:B--2---:R-:W-:-:S04]  /*72cc0*/  LEA R14, P6, R20, R2, 0x1 ;  /* 0x00000002140e7211 */ /* 0x004fc800078c08ff */
[----:B------:R-:W-:Y:S01]  /*72cd0*/  LEA.HI.X.SX32 R15, R20, R16, 0x1, P6 ;  /* 0x00000010140f7211 */ /* 0x000fe200030f0eff */
[----:B----4-:R-:W-:Y:S01]  /*72ce0*/  IMAD R0, R24, 0x2, R20 ;  /* 0x0000000218007824 */ /* 0x010fe200078e0214 */
[----:B------:R-:W2:Y:S01]  /*72cf0*/  LDC R19, c[0x0][0x248] ;  /* 0x00009200ff137b82 */ /* 0x000ea20000000800 */
[----:B------:R-:W-:Y:S01]  /*72d00*/  ISETP.LT.AND P4, PT, R9, UR4, !P0 ;  /* 0x0000000409007c0c */ /* 0x000fe2000c781270 */
[----:B------:R-:W-:-:S06]  /*72d10*/  ULDC UR4, c[0x0][0x22c] ;  /* 0x00008b0000047ab9 */ /* 0x000fcc0000000800 */
[----:B------:R-:W4:Y:S01]  /*72d20*/  LDC R20, c[0x0][0x248] ;  /* 0x00009200ff147b82 */ /* 0x000f220000000800 */
[----:B------:R-:W-:Y:S02]  /*72d30*/  PRMT R18, R11, 0x7632, R18 ;  /* 0x000076320b127816 */ /* 0x000fe40000000012 */
[----:B------:R-:W2:Y:S01]  /*72d40*/  LDL.LU R11, [R1+0x1b68] ;  /* 0x001b6800010b7983 */ /* 0x000ea20000300800 */
[----:B---3--:R-:W-:-:S05]  /*72d50*/  PRMT R13, R28, 0x7632, R13 ;  /* 0x000076321c0d7816 */ /* 0x008fca000000000d */
[----:B------:R3:W-:Y:S01]  /*72d60*/  @P5 STG.E.U16 desc[UR10][R14.64], R13 ;  /* 0x0000000d0e005986 */ /* 0x0007e2000c10150a */
[----:B------:R-:W-:Y:S01]  /*72d70*/  ISETP.LT.AND P5, PT, R8, UR4, !P0 ;  /* 0x0000000408007c0c */ /* 0x000fe2000c7a1270 */
[----:B------:R-:W-:Y:S01]  /*72d80*/  ULDC UR4, c[0x0][0x22c] ;  /* 0x00008b0000047ab9 */ /* 0x000fe20000000800 */
[----:B---3--:R-:W-:Y:S01]  /*72d90*/  LEA R14, P6, R0, R2, 0x1 ;  /* 0x00000002000e7211 */ /* 0x008fe200078c08ff */
[----:B0-----:R-:W-:-:S03]  /*72da0*/  IMAD R13, R22, 0x2, R0 ;  /* 0x00000002160d7824 */ /* 0x001fc600078e0200 */
[----:B------:R-:W-:Y:S02]  /*72db0*/  LEA.HI.X.SX32 R15, R0, R16, 0x1, P6 ;  /* 0x00000010000f7211 */ /* 0x000fe400030f0eff */
[----:B------:R-:W-:Y:S02]  /*72dc0*/  LEA R8, P6, R13, R2, 0x1 ;  /* 0x000000020d087211 */ /* 0x000fe400078c08ff */
[----:B------:R-:W-:Y:S02]  /*72dd0*/  PRMT R0, R3, 0x7632, R0 ;  /* 0x0000763203007816 */ /* 0x000fe40000000000 */
[----:B------:R-:W-:Y:S01]  /*72de0*/  LEA.HI.X.SX32 R9, R13, R16, 0x1, P6 ;  /* 0x000000100d097211 */ /* 0x000fe200030f0eff */
[----:B-1----:R-:W-:Y:S01]  /*72df0*/  IMAD R13, R25, 0x2, R13 ;  /* 0x00000002190d7824 */ /* 0x002fe200078e020d */
[----:B------:R0:W-:Y:S04]  /*72e00*/  @P3 STG.E.U16 desc[UR10][R14.64], R18 ;  /* 0x000000120e003986 */ /* 0x0001e8000c10150a */
[----:B------:R1:W-:Y:S04]  /*72e10*/  @P2 STG.E.U16 desc[UR10][R8.64], R0 ;  /* 0x0000000008002986 */ /* 0x0003e8000c10150a */
[----:B------:R-:W3:Y:S01]  /*72e20*/  LDL.LU R3, [R1+0x200] ;  /* 0x0002000001037983 */ /* 0x000ee20000300800 */
[----:B------:R-:W-:Y:S01]  /*72e30*/  ISETP.LT.AND P6, PT, R12, UR4, !P0 ;  /* 0x000000040c007c0c */ /* 0x000fe2000c7c1270 */
[----:B------:R-:W-:Y:S01]  /*72e40*/  ULDC UR4, c[0x0][0x22c] ;  /* 0x00008b0000047ab9 */ /* 0x000fe20000000800 */
[----:B0-----:R-:W0:Y:S01]  /*72e50*/  LDC R15, c[0x0][0x248] ;  /* 0x00009200ff0f7b82 */ /* 0x001e220000000800 */
[----:B-1----:R-:W-:Y:S01]  /*72e60*/  LEA R8, P2, R13, R2, 0x1 ;  /* 0x000000020d087211 */ /* 0x002fe200078408ff */
[----:B----4-:R-:W-:-:S03]  /*72e70*/  IMAD R0, R20, 0x2, R13 ;  /* 0x0000000214007824 */ /* 0x010fc600078e020d */
[----:B------:R-:W-:-:S03]  /*72e80*/  LEA.HI.X.SX32 R9, R13, R16, 0x1, P2 ;  /* 0x000000100d097211 */ /* 0x000fc600010f0eff */
[----:B------:R-:W1:Y:S01]  /*72e90*/  LDC R18, c[0x0][0x248] ;  /* 0x00009200ff127b82 */ /* 0x000e620000000800 */
[----:B------:R-:W-:Y:S02]  /*72ea0*/  PRMT R13, R7, 0x7632, R13 ;  /* 0x00007632070d7816 */ /* 0x000fe4000000000d */
[----:B------:R-:W4:Y:S01]  /*72eb0*/  LDL.LU R7, [R1+0x1b64] ;  /* 0x001b640001077983 */ /* 0x000f220000300800 */
[----:B------:R-:W-:-:S03]  /*72ec0*/  LEA R12, P3, R0, R2, 0x1 ;  /* 0x00000002000c7211 */ /* 0x000fc600078608ff */
[----:B------:R2:W-:Y:S01]  /*72ed0*/  @P4 STG.E.U16 desc[UR10][R8.64], R13 ;  /* 0x0000000d08004986 */ /* 0x0005e2000c10150a */
[----:B------:R-:W1:Y:S01]  /*72ee0*/  LDC R14, c[0x0][0x248] ;  /* 0x00009200ff0e7b82 */ /* 0x000e620000000800 */
[--C-:B--2---:R-:W-:Y:S01]  /*72ef0*/  IMAD R8, R19, 0x2, R0.reuse ;  /* 0x0000000213087824 */ /* 0x104fe200078e0200 */
[----:B------:R-:W-:Y:S02]  /*72f00*/  LEA.HI.X.SX32 R13, R0, R16, 0x1, P3 ;  /* 0x00000010000d7211 */ /* 0x000fe400018f0eff */
[----:B------:R-:W-:Y:S02]  /*72f10*/  PRMT R0, R6, 0x7632, R0 ;  /* 0x0000763206007816 */ /* 0x000fe40000000000 */
[----:B------:R-:W2:Y:S01]  /*72f20*/  LDL.LU R6, [R1+0x1b60] ;  /* 0x001b600001067983 */ /* 0x000ea20000300800 */
[----:B------:R-:W-:Y:S01]  /*72f30*/  ISETP.LT.AND P2, PT, R11, UR4, !P0 ;  /* 0x000000040b007c0c */ /* 0x000fe2000c741270 */
[----:B------:R-:W-:Y:S02]  /*72f40*/  ULDC UR4, c[0x0][0x22c] ;  /* 0x00008b0000047ab9 */ /* 0x000fe40000000800 */
[----:B------:R0:W-:Y:S01]  /*72f50*/  @P5 STG.E.U16 desc[UR10][R12.64], R0 ;  /* 0x000000000c005986 */ /* 0x0001e2000c10150a */
[----:B------:R-:W-:Y:S01]  /*72f60*/  ISETP.LT.AND P4, PT, R10, UR4, !P0 ;  /* 0x000000040a007c0c */ /* 0x000fe2000c781270 */
[----:B0-----:R-:W-:Y:S01]  /*72f70*/  IMAD R9, R15, 0x2, R8 ;  /* 0x000000020f097824 */ /* 0x001fe200078e0208 */
[C---:B------:R-:W-:Y:S01]  /*72f80*/  LEA R10, P5, R8.reuse, R2, 0x1 ;  /* 0x00000002080a7211 */ /* 0x040fe200078a08ff */
[----:B------:R-:W-:Y:S01]  /*72f90*/  ULDC UR4, c[0x0][0x22c] ;  /* 0x00008b0000047ab9 */ /* 0x000fe20000000800 */
[----:B------:R-:W3:Y:S01]  /*72fa0*/  LDL.LU R22, [R1+0x4] ;  /* 0x0000040001167983 */ /* 0x000ee20000300800 */
[----:B------:R-:W0:Y:S08]  /*72fb0*/  LDC R15, c[0x0][0x248] ;  /* 0x00009200ff0f7b82 */ /* 0x000e300000000800 */
[----:B------:R-:W0:Y:S01]  /*72fc0*/  LDC R13, c[0x0][0x248] ;  /* 0x00009200ff0d7b82 */ /* 0x000e220000000800 */
[----:B------:R-:W-:-:S02]  /*72fd0*/  LEA.HI.X.SX32 R11, R8, R16, 0x1, P5 ;  /* 0x00000010080b7211 */ /* 0x000fc400028f0eff */
[----:B------:R-:W-:Y:S02]  /*72fe0*/  LEA R8, P5, R9, R2, 0x1 ;  /* 0x0000000209087211 */ /* 0x000fe400078a08ff */
[----:B------:R-:W-:Y:S02]  /*72ff0*/  PRMT R12, R27, 0x7632, R12 ;  /* 0x000076321b0c7816 */ /* 0x000fe4000000000c */
[----:B------:R-:W-:Y:S02]  /*73000*/  PRMT R0, R26, 0x7632, R0 ;  /* 0x000076321a007816 */ /* 0x000fe40000000000 */
[----:B------:R-:W3:Y:S04]  /*73010*/  LDL.LU R26, [R1+0x8] ;  /* 0x00000800011a7983 */ /* 0x000ee80000300800 */
[----:B------:R-:W3:Y:S04]  /*73020*/  LDL.LU R27, [R1+0x10] ;  /* 0x00001000011b7983 */ /* 0x000ee80000300800 */
[----:B------:R-:W3:Y:S04]  /*73030*/  LDL.LU R28, [R1+0x20c] ;  /* 0x00020c00011c7983 */ /* 0x000ee80000300800 */
[----:B------:R1:W-:Y:S04]  /*73040*/  @P6 STG.E.U16 desc[UR10][R10.64], R12 ;  /* 0x0000000c0a006986 */ /* 0x0003e8000c10150a */
[----:B------:R-:W3:Y:S04]  /*73050*/  LDL.LU R19, [R1+0x210] ;  /* 0x0002100001137983 */ /* 0x000ee80000300800 */
[----:B------:R-:W3:Y:S04]  /*73060*/  LDL.LU R20, [R1+0x214] ;  /* 0x0002140001147983 */ /* 0x000ee80000300800 */
[----:B------:R-:W3:Y:S01]  /*73070*/  LDL.LU R25, [R1+0x218] ;  /* 0x0002180001197983 */ /* 0x000ee20000300800 */
[----:B-1----:R-:W1:Y:S03]  /*73080*/  LDC R12, c[0x0][0x248] ;  /* 0x00009200ff0c7b82 */ /* 0x002e660000000800 */
[----:B------:R-:W3:Y:S01]  /*73090*/  LDL.LU R24, [R1+0x21c] ;  /* 0x00021c0001187983 */ /* 0x000ee20000300800 */
[----:B----4-:R-:W-:Y:S01]  /*730a0*/  ISETP.LT.AND P3, PT, R7, UR4, !P0 ;  /* 0x0000000407007c0c */ /* 0x010fe2000c761270 */
[----:B------:R-:W-:Y:S01]  /*730b0*/  IMAD R7, R18, 0x2, R9 ;  /* 0x0000000212077824 */ /* 0x000fe200078e0209 */
[----:B------:R-:W-:Y:S01]  /*730c0*/  LEA.HI.X.SX32 R9, R9, R16, 0x1, P5 ;  /* 0x0000001009097211 */ /* 0x000fe200028f0eff */
[----:B------:R-:W4:Y:S01]  /*730d0*/  LDL.LU R18, [R1] ;  /* 0x0000000001127983 */ /* 0x000f220000300800 */
[----:B------:R-:W-:-:S03]  /*730e0*/  ULDC UR4, c[0x0][0x22c] ;  /* 0x00008b0000047ab9 */ /* 0x000fc60000000800 */
[----:B------:R0:W-:Y:S02]  /*730f0*/  @P2 STG.E.U16 desc[UR10][R8.64], R0 ;  /* 0x0000000008002986 */ /* 0x0001e4000c10150a */
[----:B0-----:R-:W-:Y:S01]  /*73100*/  IMAD R0, R14, 0x2, R7 ;  /* 0x000000020e007824 */ /* 0x001fe200078e0207 */
[----:B------:R-:W-:Y:S01]  /*73110*/  LEA R10, P6, R7, R2, 0x1 ;  /* 0x00000002070a7211 */ /* 0x000fe200078c08ff */
[----:B------:R-:W4:Y:S01]  /*73120*/  LDL.LU R14, [R1+0x208] ;  /* 0x00020800010e7983 */ /* 0x000f220000300800 */
[----:B--2---:R-:W-:Y:S01]  /*73130*/  ISETP.LT.AND P5, PT, R6, UR4, !P0 ;  /* 0x0000000406007c0c */ /* 0x004fe2000c7a1270 */
[----:B------:R-:W-:Y:S01]  /*73140*/  IMAD R8, R13, 0x2, R0 ;  /* 0x000000020d087824 */ /* 0x000fe200078e0200 */
[----:B------:R-:W-:Y:S01]  /*73150*/  LEA.HI.X.SX32 R11, R7, R16, 0x1, P6 ;  /* 0x00000010070b7211 */ /* 0x000fe200030f0eff */
[----:B------:R-:W2:Y:S01]  /*73160*/  LDL.LU R13, [R1+0x204] ;  /* 0x00020400010d7983 */ /* 0x000ea20000300800 */
[----:B------:R-:W0:Y:S01]  /*73170*/  LDC R9, c[0x0][0x248] ;  /* 0x00009200ff097b82 */ /* 0x000e220000000800 */
[----:B------:R-:W-:-:S02]  /*73180*/  ULDC UR4, c[0x0][0x22c] ;  /* 0x00008b0000047ab9 */ /* 0x000fc40000000800 */
[----:B---3--:R3:W-:Y:S01]  /*73190*/  @P4 STG.E.U16 desc[UR10][R10.64], R3 ;  /* 0x000000030a004986 */ /* 0x0087e2000c10150a */
[----:B------:R-:W-:-:S04]  /*731a0*/  LEA R6, P4, R0, R2, 0x1 ;  /* 0x0000000200067211 */ /* 0x000fc800078808ff */
[----:B------:R-:W-:Y:S01]  /*731b0*/  LEA.HI.X.SX32 R7, R0, R16, 0x1, P4 ;  /* 0x0000001000077211 */ /* 0x000fe200020f0eff */
[----:B------:R-:W-:Y:S02]  /*731c0*/  IMAD R0, R15, 0x2, R8 ;  /* 0x000000020f007824 */ /* 0x000fe400078e0208 */
[----:B------:R-:W4:Y:S01]  /*731d0*/  LDL.LU R15, [R1+0xc] ;  /* 0x00000c00010f7983 */ /* 0x000f220000300800 */
[----:B---3--:R-:W3:Y:S01]  /*731e0*/  LDC R10, c[0x0][0x248] ;  /* 0x00009200ff0a7b82 */ /* 0x008ee20000000800 */
[----:B------:R-:W-:Y:S01]  /*731f0*/  ISETP.LT.AND P2, PT, R4, UR4, !P0 ;  /* 0x0000000404007c0c */ /* 0x000fe2000c741270 */
[----:B------:R-:W-:Y:S01]  /*73200*/  ULDC UR4, c[0x0][0x22c] ;  /* 0x00008b0000047ab9 */ /* 0x000fe20000000800 */
[----:B------:R-:W-:-:S05]  /*73210*/  LEA R4, P6, R8, R2, 0x1 ;  /* 0x0000000208047211 */ /* 0x000fca00078c08ff */
[----:B------:R-:W1:Y:S01]  /*73220*/  LDC R11, c[0x0][0x248] ;  /* 0x00009200ff0b7b82 */ /* 0x000e620000000800 */
[----:B------:R-:W-:Y:S01]  /*73230*/  ISETP.LT.AND P4, PT, R5, UR4, !P0 ;  /* 0x0000000405007c0c */ /* 0x000fe2000c781270 */
[----:B------:R-:W-:Y:S01]  /*73240*/  ULDC UR4, c[0x0][0x22c] ;  /* 0x00008b0000047ab9 */ /* 0x000fe20000000800 */
[----:B------:R-:W-:-:S05]  /*73250*/  LEA.HI.X.SX32 R5, R8, R16, 0x1, P6 ;  /* 0x0000001008057211 */ /* 0x000fca00030f0eff */
[----:B------:R-:W1:Y:S01]  /*73260*/  LDC R8, c[0x0][0x248] ;  /* 0x00009200ff087b82 */ /* 0x000e620000000800 */
[----:B--2---:R2:W-:Y:S04]  /*73270*/  @P3 STG.E.U16 desc[UR10][R6.64], R13 ;  /* 0x0000000d06003986 */ /* 0x0045e8000c10150a */
[----:B----4-:R4:W-:Y:S01]  /*73280*/  @P5 STG.E.U16 desc[UR10][R4.64], R14 ;  /* 0x0000000e04005986 */ /* 0x0109e2000c10150a */
[----:B--2---:R-:W-:-:S04]  /*73290*/  LEA R6, P6, R0, R2, 0x1 ;  /* 0x0000000200067211 */ /* 0x004fc800078c08ff */
[----:B------:R-:W-:Y:S01]  /*732a0*/  LEA.HI.X.SX32 R7, R0, R16, 0x1, P6 ;  /* 0x0000001000077211 */ /* 0x000fe200030f0eff */
[----:B0-----:R-:W-:Y:S01]  /*732b0*/  IMAD R0, R9, 0x2, R0 ;  /* 0x0000000209007824 */ /* 0x001fe200078e0200 */
[----:B------:R-:W-:Y:S01]  /*732c0*/  ISETP.LT.AND P3, PT, R17, UR4, !P0 ;  /* 0x0000000411007c0c */ /* 0x000fe2000c761270 */
[----:B------:R-:W-:Y:S01]  /*732d0*/  ULDC UR4, c[0x0][0x22c] ;  /* 0x00008b0000047ab9 */ /* 0x000fe20000000800 */
[----:B------:R-:W0:Y:S01]  /*732e0*/  LDC R9, c[0x0][0x248] ;  /* 0x00009200ff097b82 */ /* 0x000e220000000800 */
[----:B------:R3:W-:Y:S01]  /*732f0*/  @P2 STG.E.U16 desc[UR10][R6.64], R28 ;  /* 0x0000001c06002986 */ /* 0x0007e2000c10150a */
[C---:B----4-:R-:W-:Y:S02]  /*73300*/  LEA R4, P2, R0.reuse, R2, 0x1 ;  /* 0x0000000200047211 */ /* 0x050fe400078408ff */
[----:B------:R-:W-:Y:S01]  /*73310*/  ISETP.LT.AND P5, PT, R21, UR4, !P0 ;  /* 0x0000000415007c0c */ /* 0x000fe2000c7a1270 */
[----:B------:R-:W-:Y:S01]  /*73320*/  ULDC UR4, c[0x0][0x22c] ;  /* 0x00008b0000047ab9 */ /* 0x000fe20000000800 */
[----:B------:R-:W-:Y:S01]  /*73330*/  LEA.HI.X.SX32 R5, R0, R16, 0x1, P2 ;  /* 0x0000001000057211 */ /* 0x000fe200010f0eff */
[----:B---3--:R-:W-:-:S04]  /*73340*/  IMAD R7, R10, 0x2, R0 ;  /* 0x000000020a077824 */ /* 0x008fc800078e0200 */
[----:B------:R2:W-:Y:S01]  /*73350*/  @P4 STG.E.U16 desc[UR10][R4.64], R19 ;  /* 0x0000001304004986 */ /* 0x0005e2000c10150a */
[----:B------:R-:W-:Y:S01]  /*73360*/  ISETP.LT.AND P2, PT, R23, UR4, !P0 ;  /* 0x0000000417007c0c */ /* 0x000fe2000c741270 */
[----:B------:R-:W-:Y:S01]  /*73370*/  ULDC UR4, c[0x0][0x22c] ;  /* 0x00008b0000047ab9 */ /* 0x000fe20000000800 */
[----:B-1----:R-:W-:Y:S01]  /*73380*/  IMAD R0, R11, 0x2, R7 ;  /* 0x000000020b007824 */ /* 0x002fe200078e0207 */
[C---:B------:R-:W-:Y:S01]  /*73390*/  LEA R6, P6, R7.reuse, R2, 0x1 ;  /* 0x0000000207067211 */ /* 0x040fe200078c08ff */
[----:B------:R-:W1:Y:S03]  /*733a0*/  LDC R10, c[0x0][0x248] ;  /* 0x00009200ff0a7b82 */ /* 0x000e660000000800 */
[----:B------:R-:W-:Y:S02]  /*733b0*/  LEA.HI.X.SX32 R7, R7, R16, 0x1, P6 ;  /* 0x0000001007077211 */ /* 0x000fe400030f0eff */
[----:B--2---:R-:W-:-:S02]  /*733c0*/  LEA R4, P6, R0, R2, 0x1 ;  /* 0x0000000200047211 */ /* 0x004fc400078c08ff */
[----:B------:R-:W-:Y:S01]  /*733d0*/  ISETP.LT.AND P4, PT, R18, UR4, !P0 ;  /* 0x0000000412007c0c */ /* 0x000fe2000c781270 */
[----:B------:R-:W-:Y:S01]  /*733e0*/  ULDC UR4, c[0x0][0x22c] ;  /* 0x00008b0000047ab9 */ /* 0x000fe20000000800 */
[----:B------:R-:W-:Y:S01]  /*733f0*/  LEA.HI.X.SX32 R5, R0, R16, 0x1, P6 ;  /* 0x0000001000057211 */ /* 0x000fe200030f0eff */
[----:B------:R-:W2:Y:S01]  /*73400*/  LDL.LU R18, [R1+0x14] ;  /* 0x0000140001127983 */ /* 0x000ea20000300800 */
[----:B------:R-:W3:Y:S03]  /*73410*/  LDC R11, c[0x0][0x248] ;  /* 0x00009200ff0b7b82 */ /* 0x000ee60000000800 */
[----:B------:R0:W-:Y:S01]  /*73420*/  @P3 STG.E.U16 desc[UR10][R6.64], R20 ;  /* 0x0000001406003986 */ /* 0x0001e2000c10150a */
[----:B------:R-:W-:Y:S01]  /*73430*/  ISETP.LT.AND P3, PT, R22, UR4, !P0 ;  /* 0x0000000416007c0c */ /* 0x000fe2000c761270 */
[----:B------:R-:W-:Y:S02]  /*73440*/  ULDC UR4, c[0x0][0x22c] ;  /* 0x00008b0000047ab9 */ /* 0x000fe40000000800 */
[----:B------:R-:W4:Y:S04]  /*73450*/  LDL.LU R22, [R1+0x18] ;  /* 0x0000180001167983 */ /* 0x000f280000300800 */
[----:B------:R0:W-:Y:S01]  /*73460*/  @P5 STG.E.U16 desc[UR10][R4.64], R25 ;  /* 0x0000001904005986 */ /* 0x0001e2000c10150a */
[----:B------:R-:W-:Y:S01]  /*73470*/  ISETP.LT.AND P5, PT, R26, UR4, !P0 ;  /* 0x000000041a007c0c */ /* 0x000fe2000c7a1270 */
[----:B------:R-:W-:Y:S01]  /*73480*/  IMAD R0, R8, 0x2, R0 ;  /* 0x0000000208007824 */ /* 0x000fe200078e0200 */
[----:B------:R-:W-:Y:S01]  /*73490*/  ULDC UR4, c[0x0][0x22c] ;  /* 0x00008b0000047ab9 */ /* 0x000fe20000000800 */
[----:B------:R-:W4:Y:S02]  /*734a0*/  LDL.LU R26, [R1+0x1c] ;  /* 0x00001c00011a7983 */ /* 0x000f240000300800 */
[----:B0-----:R-:W-:-:S02]  /*734b0*/  IMAD R7, R9, 0x2, R0 ;  /* 0x0000000209077824 */ /* 0x001fc400078e0200 */
[----:B------:R-:W0:Y:S01]  /*734c0*/  LDC R9, c[0x0][0x248] ;  /* 0x00009200ff097b82 */ /* 0x000e220000000800 */
[----:B------:R-:W-:Y:S01]  /*734d0*/  LEA R4, P6, R0, R2, 0x1 ;  /* 0x0000000200047211 */ /* 0x000fe200078c08ff */
[----:B------:R-:W-:-:S03]  /*734e0*/  IMAD R8, R12, 0x2, R7 ;  /* 0x000000020c087824 */ /* 0x000fc600078e0207 */
[----:B------:R-:W-:-:S03]  /*734f0*/  LEA.HI.X.SX32 R5, R0, R16, 0x1, P6 ;  /* 0x0000001000057211 */ /* 0x000fc600030f0eff */
[----:B------:R-:W4:Y:S01]  /*73500*/  LDC R12, c[0x0][0x248] ;  /* 0x00009200ff0c7b82 */ /* 0x000f220000000800 */
[C---:B------:R-:W-:Y:S01]  /*73510*/  LEA R6, P6, R7.reuse, R2, 0x1 ;  /* 0x0000000207067211 */ /* 0x040fe200078c08ff */
[----:B------:R1:W-:Y:S03]  /*73520*/  @P2 STG.E.U16 desc[UR10][R4.64], R24 ;  /* 0x0000001804002986 */ /* 0x0003e6000c10150a */
[----:B------:R-:W-:Y:S02]  /*73530*/  LEA.HI.X.SX32 R7, R7, R16, 0x1, P6 ;  /* 0x0000001007077211 */ /* 0x000fe400030f0eff */
[----:B------:R-:W-:Y:S01]  /*73540*/  ISETP.LT.AND P2, PT, R15, UR4, !P0 ;  /* 0x000000040f007c0c */ /* 0x000fe2000c741270 */
[----:B------:R-:W-:Y:S01]  /*73550*/  ULDC UR4, c[0x0][0x22c] ;  /* 0x00008b0000047ab9 */ /* 0x000fe20000000800 */
[----:B------:R-:W-:Y:S02]  /*73560*/  PRMT R0, R3, 0x7632, R0 ;  /* 0x0000763203007816 */ /* 0x000fe40000000000 */
[----:B------:R-:W4:Y:S01]  /*73570*/  LDL.LU R3, [R1+0x1b5c] ;  /* 0x001b5c0001037983 */ /* 0x000f220000300800 */
[----:B-1----:R-:W-:-:S04]  /*73580*/  LEA R4, P6, R8, R2, 0x1 ;  /* 0x0000000208047211 */ /* 0x002fc800078c08ff */
[----:B------:R-:W-:Y:S02]  /*73590*/  LEA.HI.X.SX32 R5, R8, R16, 0x1, P6 ;  /* 0x0000001008057211 */ /* 0x000fe400030f0eff */
[----:B------:R-:W-:Y:S01]  /*735a0*/  ISETP.LT.AND P6, PT, R27, UR4, !P0 ;  /* 0x000000041b007c0c */ /* 0x000fe2000c7c1270 */
[----:B------:R1:W-:Y:S01]  /*735b0*/  @P4 STG.E.U16 desc[UR10][R6.64], R0 ;  /* 0x0000000006004986 */ /* 0x0003e2000c10150a */
[----:B------:R-:W-:-:S03]  /*735c0*/  ULDC UR4, c[0x0][0x22c] ;  /* 0x00008b0000047ab9 */ /* 0x000fc60000000800 */
[----:B------:R-:W4:Y:S01]  /*735d0*/  LDL.LU R27, [R1+0x20] ;  /* 0x00002000011b7983 */ /* 0x000f220000300800 */
[----:B-1----:R-:W-:Y:S01]  /*735e0*/  PRMT R6, R13, 0x7632, R6 ;  /* 0x000076320d067816 */ /* 0x002fe20000000006 */
[----:B------:R-:W-:Y:S01]  /*735f0*/  IMAD R0, R10, 0x2, R8 ;  /* 0x000000020a007824 */ /* 0x000fe200078e0208 */
[----:B------:R-:W-:Y:S01]  /*73600*/  PRMT R7, R14, 0x7632, R7 ;  /* 0x000076320e077816 */ /* 0x000fe20000000007 */
[----:B------:R-:W1:Y:S02]  /*73610*/  LDC R10, c[0x0][0x248] ;  /* 0x00009200ff0a7b82 */ /* 0x000e640000000800 */
[----:B------:R0:W-:Y:S01]  /*73620*/  @P3 STG.E.U16 desc[UR10][R4.64], R6 ;  /* 0x0000000604003986 */ /* 0x0001e2000c10150a */
[----:B---3--:R-:W-:-:S05]  /*73630*/  IMAD R8, R11, 0x2, R0 ;  /* 0x000000020b087824 */ /* 0x008fca00078e0200 */
[----:B------:R-:W3:Y:S01]  /*73640*/  LDC R13, c[0x0][0x248] ;  /* 0x00009200ff0d7b82 */ /* 0x000ee20000000800 */
[----:B0-----:R-:W-:-:S07]  /*73650*/  LEA R4, P3, R0, R2, 0x1 ;  /* 0x0000000200047211 */ /* 0x001fce00078608ff */
[----:B------:R-:W0:Y:S01]  /*73660*/  LDC R11, c[0x0][0x248] ;  /* 0x00009200ff0b7b82 */ /* 0x000e220000000800 */
[----:B------:R-:W-:Y:S02]  /*73670*/  LEA.HI.X.SX32 R5, R0, R16, 0x1, P3 ;  /* 0x0000001000057211 */ /* 0x000fe400018f0eff */
[----:B------:R-:W-:-:S03]  /*73680*/  LEA R6, P3, R8, R2, 0x1 ;  /* 0x0000000208067211 */ /* 0x000fc600078608ff */
[----:B------:R1:W-:Y:S01]  /*73690*/  @P5 STG.E.U16 desc[UR10][R4.64], R7 ;  /* 0x0000000704005986 */ /* 0x0003e2000c10150a */
[----:B------:R-:W-:Y:S01]  /*736a0*/  IMAD R0, R9, 0x2, R8 ;  /* 0x0000000209007824 */ /* 0x000fe200078e0208 */
[----:B------:R-:W0:Y:S01]  /*736b0*/  LDC R14, c[0x0][0x248] ;  /* 0x00009200ff0e7b82 */ /* 0x000e220000000800 */
[----:B-1----:R-:W-:Y:S02]  /*736c0*/  LEA.HI.X.SX32 R7, R8, R16, 0x1, P3 ;  /* 0x0000001008077211 */ /* 0x002fe400018f0eff */
[----:B------:R-:W-:-:S05]  /*736d0*/  PRMT R4, R28, 0x7632, R4 ;  /* 0x000076321c047816 */ /* 0x000fca0000000004 */
[----:B------:R1:W-:Y:S02]  /*736e0*/  @P2 STG.E.U16 desc[UR10][R6.64], R4 ;  /* 0x0000000406002986 */ /* 0x0003e4000c10150a */
[----:B-1----:R-:W-:Y:S01]  /*736f0*/  LEA R4, P2, R0, R2, 0x1 ;  /* 0x0000000200047211 */ /* 0x002fe200078408ff */
[----:B------:R-:W-:Y:S01]  /*73700*/  IMAD R7, R10, 0x2, R0 ;  /* 0x000000020a077824 */ /* 0x000fe200078e0200 */
[----:B--2---:R-:W-:Y:S01]  /*73710*/  ISETP.LT.AND P4, PT, R18, UR4, !P0 ;  /* 0x0000000412007c0c */ /* 0x004fe2000c781270 */
[----:B------:R-:W-:Y:S01]  /*73720*/  ULDC UR4, c[0x0][0x22c] ;  /* 0x00008b0000047ab9 */ /* 0x000fe20000000800 */
[----:B------:R-:W-:Y:S01]  /*73730*/  LEA.HI.X.SX32 R5, R0, R16, 0x1, P2 ;  /* 0x0000001000057211 */ /* 0x000fe200010f0eff */
[----:B------:R-:W1:Y:S01]  /*73740*/  LDC R10, c[0x0][0x248] ;  /* 0x00009200ff0a7b82 */ /* 0x000e620000000800 */
[----:B----4-:R-:W-:Y:S01]  /*73750*/  ISETP.LT.AND P5, PT, R22, UR4, !P0 ;  /* 0x0000000416007c0c */ /* 0x010fe2000c7a1270 */
[----:B------:R-:W-:Y:S01]  /*73760*/  ULDC UR4, c[0x0][0x22c] ;  /* 0x00008b0000047ab9 */ /* 0x000fe20000000800 */
[----:B------:R-:W2:Y:S01]  /*73770*/  LDL.LU R22, [R1+0x24] ;  /* 0x0000240001167983 */ /* 0x000ea20000300800 */
[----:B------:R-:W-:Y:S01]  /*73780*/  ISETP.LT.AND P3, PT, R26, UR4, !P0 ;  /* 0x000000041a007c0c */ /* 0x000fe2000c761270 */
[----:B------:R-:W-:-:S02]  /*73790*/  ULDC UR4, c[0x0][0x22c] ;  /* 0x00008b0000047ab9 */ /* 0x000fc40000000800 */
[----:B------:R-:W4:Y:S01]  /*737a0*/  LDL.LU R26, [R1+0x28] ;  /* 0x00002800011a7983 */ /* 0x000f220000300800 */
[----:B------:R-:W-:-:S03]  /*737b0*/  LEA R6, P2, R7, R2, 0x1 ;  /* 0x0000000207067211 */ /* 0x000fc600078408ff */
[----:B------:R-:W4:Y:S01]  /*737c0*/  LDL.LU R28, [R1+0x2c] ;  /* 0x00002c00011c7983 */ /* 0x000f220000300800 */
[----:B---3--:R-:W-:Y:S01]  /*737d0*/  IMAD R0, R13, 0x2, R7 ;  /* 0x000000020d007824 */ /* 0x008fe200078e0207 */
[----:B------:R-:W-:Y:S01]  /*737e0*/  LEA.HI.X.SX32 R7, R7, R16, 0x1, P2 ;  /* 0x0000001007077211 */ /* 0x000fe200010f0eff */
[----:B------:R-:W3:Y:S01]  /*737f0*/  LDC R13, c[0x0][0x248] ;  /* 0x00009200ff0d7b82 */ /* 0x000ee20000000800 */
[----:B------:R-:W3:Y:S01]  /*73800*/  LDL.LU R21, [R1+0xa0] ;  /* 0x0000a00001157983 */ /* 0x000ee20000300800 */
[----:B------:R-:W-:Y:S01]  /*73810*/  ISETP.LT.AND P2, PT, R27, UR4, !P0 ;  /* 0x000000041b007c0c */ /* 0x000fe2000c741270 */
[----:B------:R-:W-:Y:S02]  /*73820*/  ULDC UR4, c[0x0][0x22c] ;  /* 0x00008b0000047ab9 */ /* 0x000fe40000000800 */
[----:B------:R-:W3:Y:S01]  /*73830*/  LDL.LU R27, [R1+0x30] ;  /* 0x00003000011b7983 */ /* 0x000ee20000300800 */
[----:B------:R-:W-:Y:S02]  /*73840*/  PRMT R9, R19, 0x7632, R9 ;  /* 0x0000763213097816 */ /* 0x000fe40000000009 */
[----:B------:R-:W-:Y:S01]  /*73850*/  PRMT R8, R20, 0x7632, R8 ;  /* 0x0000763214087816 */ /* 0x000fe20000000008 */
[----:B------:R-:W3:Y:S04]  /*73860*/  LDL.LU R17, [R1+0xa4] ;  /* 0x0000a40001117983 */ /* 0x000ee80000300800 */
[----:B------:R0:W-:Y:S04]  /*73870*/  @P6 STG.E.U16 desc[UR10][R4.64], R9 ;  /* 0x0000000904006986 */ /* 0x0001e8000c10150a */
[----:B------:R1:W-:Y:S01]  /*73880*/  @P4 STG.E.U16 desc[UR10][R6.64], R8 ;  /* 0x0000000806004986 */ /* 0x0003e2000c10150a */
[----:B0-----:R-:W-:-:S02]  /*73890*/  LEA R4, P6, R0, R2, 0x1 ;  /* 0x0000000200047211 */ /* 0x001fc400078c08ff */
[----:B-1----:R-:W-:Y:S02]  /*738a0*/  PRMT R6, R25, 0x7632, R6 ;  /* 0x0000763219067816 */ /* 0x002fe40000000006 */
[----:B------:R-:W-:Y:S01]  /*738b0*/  LEA.HI.X.SX32 R5, R0, R16, 0x1, P6 ;  /* 0x0000001000057211 */ /* 0x000fe200030f0eff */
[----:B------:R-:W-:Y:S01]  /*738c0*/  IMAD R0, R12, 0x2, R0 ;  /* 0x000000020c007824 */ /* 0x000fe200078e0200 */
[----:B------:R-:W-:Y:S01]  /*738d0*/  PRMT R7, R24, 0x7632, R7 ;  /* 0x0000763218077816 */ /* 0x000fe20000000007 */
[----:B------:R-:W0:Y:S02]  /*738e0*/  LDC R12, c[0x0][0x248] ;  /* 0x00009200ff0c7b82 */ /* 0x000e240000000800 */
[----:B------:R1:W-:Y:S02]  /*738f0*/  @P5 STG.E.U16 desc[UR10][R4.64], R6 ;  /* 0x0000000604005986 */ /* 0x0003e4000c10150a */
[----:B-1----:R-:W-:Y:S01]  /*73900*/  LEA R4, P6, R0, R2, 0x1 ;  /* 0x0000000200047211 */ /* 0x002fe200078c08ff */
[----:B------:R-:W-:-:S03]  /*73910*/  IMAD R6, R11, 0x2, R0 ;  /* 0x000000020b067824 */ /* 0x000fc600078e0200 */
[----:B------:R-:W1:Y:S01]  /*73920*/  LDC R11, c[0x0][0x248] ;  /* 0x00009200ff0b7b82 */ /* 0x000e620000000800 */
[----:B------:R-:W-:Y:S02]  /*73930*/  LEA.HI.X.SX32 R5, R0, R16, 0x1, P6 ;  /* 0x0000001000057211 */ /* 0x000fe400030f0eff */
[----:B------:R-:W-:-:S03]  /*73940*/  LEA R8, P6, R6, R2, 0x1 ;  /* 0x0000000206087211 */ /* 0x000fc600078c08ff */
[----:B------:R-:W-:Y:S01]  /*73950*/  @P3 STG.E.U16 desc[UR10][R4.64], R7 ;  /* 0x0000000704003986 */ /* 0x000fe2000c10150a */
[----:B------:R-:W-:Y:S02]  /*73960*/  LEA.HI.X.SX32 R9, R6, R16, 0x1, P6 ;  /* 0x0000001006097211 */ /* 0x000fe400030f0eff */
[----:B--2---:R-:W-:Y:S01]  /*73970*/  ISETP.LT.AND P4, PT, R22, UR4, !P0 ;  /* 0x0000000416007c0c */ /* 0x004fe2000c781270 */
[----:B------:R-:W-:Y:S02]  /*73980*/  ULDC UR4, c[0x0][0x22c] ;  /* 0x00008b0000047ab9 */ /* 0x000fe40000000800 */
[----:B----4-:R-:W-:Y:S01]  /*73990*/  ISETP.LT.AND P5, PT, R26, UR4, !P0 ;  /* 0x000000041a007c0c */ /* 0x010fe2000c7a1270 */
[----:B------:R-:W-:Y:S01]  /*739a0*/  ULDC UR4, c[0x0][0x22c] ;  /* 0x00008b0000047ab9 */ /* 0x000fe20000000800 */
[----:B------:R-:W2:Y:S04]  /*739b0*/  LDL.LU R26, [R1+0x34] ;  /* 0x00003400011a7983 */ /* 0x000ea80000300800 */
[----:B------:R-:W4:Y:S04]  /*739c0*/  LDL.LU R15, [R1+0xa8] ;  /* 0x0000a800010f7983 */ /* 0x000f280000300800 */
[----:B------:R-:W2:Y:S04]  /*739d0*/  LDL.LU R23, [R1+0x38] ;  /* 0x0000380001177983 */ /* 0x000ea80000300800 */
[----:B------:R-:W2:Y:S04]  /*739e0*/  LDL.LU R18, [R1+0xac] ;  /* 0x0000ac0001127983 */ /* 0x000ea80000300800 */
[----:B------:R-:W2:Y:S04]  /*739f0*/  LDL.LU R24, [R1+0x3c] ;  /* 0x00003c0001187983 */ /* 0x000ea80000300800 */
[----:B------:R-:W2:Y:S01]  /*73a00*/  LDL.LU R20, [R1+0xb0] ;  /* 0x0000b00001147983 */ /* 0x000ea20000300800 */
[----:B------:R-:W-:Y:S01]  /*73a10*/  ISETP.LT.AND P3, PT, R28, UR4, !P0 ;  /* 0x000000041c007c0c */ /* 0x000fe2000c761270 */
[----:B------:R-:W-:-:S02]  /*73a20*/  ULDC UR4, c[0x0][0x22c] ;  /* 0x00008b0000047ab9 */ /* 0x000fc40000000800 */
[----:B------:R-:W2:Y:S04]  /*73a30*/  LDL.LU R28, [R1+0x140] ;  /* 0x00014000011c7983 */ /* 0x000ea80000300800 */
[----:B---3--:R3:W-:Y:S04]  /*73a40*/  @P2 STG.E.U16 desc[UR10][R8.64], R21 ;  /* 0x0000001508002986 */ /* 0x0087e8000c10150a */
[----:B------:R-:W2:Y:S01]  /*73a50*/  LDL.LU R25, [R1+0xb4] ;  /* 0x0000b40001197983 */ /* 0x000ea20000300800 */
[----:B------:R-:W-:Y:S01]  /*73a60*/  ISETP.LT.AND P2, PT, R27, UR4, !P0 ;  /* 0x000000041b007c0c */ /* 0x000fe2000c741270 */
[----:B------:R-:W-:-:S02]  /*73a70*/  IMAD R0, R14, 0x2, R6 ;  /* 0x000000020e007824 */ /* 0x000fc400078e0206 */
[----:B------:R-:W2:Y:S01]  /*73a80*/  LDL.LU R27, [R1+0x144] ;  /* 0x00014400011b7983 */ /* 0x000ea20000300800 */
[----:B---3--:R-:W3:Y:S01]  /*73a90*/  LDC R8, c[0x0][0x248] ;  /* 0x00009200ff087b82 */ /* 0x008ee20000000800 */
[----:B------:R-:W-:Y:S01]  /*73aa0*/  ULDC UR4, c[0x0][0x22c] ;  /* 0x00008b0000047ab9 */ /* 0x000fe20000000800 */
[C---:B------:R-:W-:Y:S01]  /*73ab0*/  LEA R4, P6, R0.reuse, R2, 0x1 ;  /* 0x0000000200047211 */ /* 0x040fe200078c08ff */
[----:B------:R-:W3:Y:S03]  /*73ac0*/  LDL.LU R19, [R1+0x148] ;  /* 0x0001480001137983 */ /* 0x000ee60000300800 */
[----:B------:R-:W-:Y:S01]  /*73ad0*/  LEA.HI.X.SX32 R5, R0, R16, 0x1, P6 ;  /* 0x0000001000057211 */ /* 0x000fe200030f0eff */
[----:B------:R-:W-:Y:S01]  /*73ae0*/  IMAD R0, R10, 0x2, R0 ;  /* 0x000000020a007824 */ /* 0x000fe200078e0200 */
[----:B------:R-:W3:Y:S01]  /*73af0*/  LDL.LU R22, [R1+0xb8] ;  /* 0x0000b80001167983 */ /* 0x000ee20000300800 */
[----:B------:R-:W0:Y:S03]  /*73b00*/  LDC R10, c[0x0][0x248] ;  /* 0x00009200ff0a7b82 */ /* 0x000e260000000800 */
[----:B------:R1:W-:Y:S01]  /*73b10*/  @P4 STG.E.U16 desc[UR10][R4.64], R17 ;  /* 0x0000001104004986 */ /* 0x0003e2000c10150a */
[----:B------:R-:W-:-:S04]  /*73b20*/  LEA R6, P4, R0, R2, 0x1 ;  /* 0x0000000200067211 */ /* 0x000fc800078808ff */
[----:B------:R-:W-:Y:S01]  /*73b30*/  LEA.HI.X.SX32 R7, R0, R16, 0x1, P4 ;  /* 0x0000001000077211 */ /* 0x000fe200020f0eff */
[----:B------:R-:W0:Y:S01]  /*73b40*/  LDC R9, c[0x0][0x248] ;  /* 0x00009200ff097b82 */ /* 0x000e220000000800 */
[----:B-1----:R-:W-:-:S07]  /*73b50*/  IMAD R5, R11, 0x2, R0 ;  /* 0x000000020b057824 */ /* 0x002fce00078e0200 */
[----:B------:R-:W1:Y:S01]  /*73b60*/  LDC R11, c[0x0][0x248] ;  /* 0x00009200ff0b7b82 */ /* 0x000e620000000800 */
[----:B------:R-:W-:Y:S01]  /*73b70*/  IMAD R0, R13, 0x2, R5 ;  /* 0x000000020d007824 */ /* 0x000fe200078e0205 */
[----:B------:R-:W-:-:S04]  /*73b80*/  LEA R4, P6, R5, R2, 0x1 ;  /* 0x0000000205047211 */ /* 0x000fc800078c08ff */
[----:B------:R-:W-:Y:S02]  /*73b90*/  LEA.HI.X.SX32 R5, R5, R16, 0x1, P6 ;  /* 0x0000001005057211 */ /* 0x000fe400030f0eff */
[----:B------:R-:W1:Y:S08]  /*73ba0*/  LDC R13, c[0x0][0x248] ;  /* 0x00009200ff0d7b82 */ /* 0x000e700000000800 */
[----:B------:R-:W1:Y:S01]  /*73bb0*/  LDC R14, c[0x0][0x248] ;  /* 0x00009200ff0e7b82 */ /* 0x000e620000000800 */
[----:B----4-:R4:W-:Y:S01]  /*73bc0*/  @P5 STG.E.U16 desc[UR10][R6.64], R15 ;  /* 0x0000000f06005986 */ /* 0x0109e2000c10150a */
[----:B--2---:R-:W-:Y:S01]  /*73bd0*/  ISETP.LT.AND P4, PT, R26, UR4, !P0 ;  /* 0x000000041a007c0c */ /* 0x004fe2000c781270 */
[----:B------:R-:W-:-:S02]  /*73be0*/  ULDC UR4, c[0x0][0x22c] ;  /* 0x00008b0000047ab9 */ /* 0x000fc40000000800 */
[----:B------:R-:W2:Y:S01]  /*73bf0*/  LDL.LU R26, [R1+0xbc] ;  /* 0x0000bc00011a7983 */ /* 0x000ea20000300800 */
[----:B----4-:R-:W-:-:S04]  /*73c00*/  LEA R6, P6, R0, R2, 0x1 ;  /* 0x0000000200067211 */ /* 0x010fc800078c08ff */
[----:B------:R-:W-:Y:S01]  /*73c10*/  LEA.HI.X.SX32 R7, R0, R16, 0x1, P6 ;  /* 0x0000001000077211 */ /* 0x000fe200030f0eff */
[----:B---3--:R-:W-:Y:S01]  /*73c20*/  IMAD R0, R8, 0x2, R0 ;  /* 0x0000000208007824 */ /* 0x008fe200078e0200 */
[----:B------:R-:W-:Y:S01]  /*73c30*/  @P3 STG.E.U16 desc[UR10][R4.64], R18 ;  /* 0x0000001204003986 */ /* 0x000fe2000c10150a */
[----:B------:R-:W-:Y:S01]  /*73c40*/  ISETP.LT.AND P5, PT, R23, UR4, !P0 ;  /* 0x0000000417007c0c */ /* 0x000fe2000c7a1270 */
[----:B------:R-:W-:Y:S01]  /*73c50*/  ULDC UR4, c[0x0][0x22c] ;  /* 0x00008b0000047ab9 */ /* 0x000fe20000000800 */
[----:B------:R-:W3:Y:S01]  /*73c60*/  LDC R8, c[0x0][0x248] ;  /* 0x00009200ff087b82 */ /* 0x000ee20000000800 */
[----:B------:R4:W-:Y:S01]  /*73c70*/  @P2 STG.E.U16 desc[UR10][R6.64], R20 ;  /* 0x0000001406002986 */ /* 0x0009e2000c10150a */
[----:B------:R-:W-:Y:S01]  /*73c80*/  ISETP.LT.AND P3, PT, R24, UR4, !P0 ;  /* 0x0000000418007c0c */ /* 0x000fe2000c761270 */
[----:B------:R-:W-:Y:S02]  /*73c90*/  ULDC UR4, c[0x0][0x22c] ;  /* 0x00008b0000047ab9 */ /* 0x000fe40000000800 */
[----:B------:R-:W3:Y:S01]  /*73ca0*/  LDL.LU R24, [R1+0x14c] ;  /* 0x00014c0001187983 */ /* 0x000ee20000300800 */
[----:B----4-:R-:W-:-:S04]  /*73cb0*/  LEA R6, P2, R0, R2, 0x1 ;  /* 0x0000000200067211 */ /* 0x010fc800078408ff */
[----:B------:R-:W-:Y:S02]  /*73cc0*/  LEA.HI.X.SX32 R7, R0, R16, 0x1, P2 ;  /* 0x0000001000077211 */ /* 0x000fe400010f0eff */
[----:B------:R-:W-:Y:S01]  /*73cd0*/  ISETP.LT.AND P2, PT, R28, UR4, !P0 ;  /* 0x000000041c007c0c */ /* 0x000fe2000c741270 */
[----:B------:R-:W-:Y:S01]  /*73ce0*/  ULDC UR4, c[0x0][0x22c] ;  /* 0x00008b0000047ab9 */ /* 0x000fe20000000800 */
[----:B------:R-:W4:Y:S04]  /*73cf0*/  LDL.LU R28, [R1+0x150] ;  /* 0x00015000011c7983 */ /* 0x000f280000300800 */
[----:B------:R1:W-:Y:S01]  /*73d00*/  @P4 STG.E.U16 desc[UR10][R6.64], R25 ;  /* 0x0000001906004986 */ /* 0x0003e2000c10150a */
[----:B------:R-:W-:Y:S01]  /*73d10*/  ISETP.LT.AND P4, PT, R27, UR4, !P0 ;  /* 0x000000041b007c0c */ /* 0x000fe2000c781270 */
[----:B0-----:R-:W-:Y:S01]  /*73d20*/  IMAD R5, R10, 0x2, R0 ;  /* 0x000000020a057824 */ /* 0x001fe200078e0200 */
[----:B------:R-:W-:Y:S01]  /*73d30*/  ULDC UR4, c[0x0][0x22c] ;  /* 0x00008b0000047ab9 */ /* 0x000fe20000000800 */
[----:B------:R-:W4:Y:S01]  /*73d40*/  LDL.LU R27, [R1+0x154] ;  /* 0x00015400011b7983 */ /* 0x000f220000300800 */
[----:B------:R-:W0:Y:S02]  /*73d50*/  LDC R10, c[0x0][0x248] ;  /* 0x00009200ff0a7b82 */ /* 0x000e240000000800 */
[----:B------:R-:W-:Y:S01]  /*73d60*/  LEA R4, P6, R5, R2, 0x1 ;  /* 0x0000000205047211 */ /* 0x000fe200078c08ff */
[----:B------:R-:W-:-:S03]  /*73d70*/  IMAD R0, R12, 0x2, R5 ;  /* 0x000000020c007824 */ /* 0x000fc600078e0205 */
[----:B------:R-:W-:Y:S02]  /*73d80*/  LEA.HI.X.SX32 R5, R5, R16, 0x1, P6 ;  /* 0x0000001005057211 */ /* 0x000fe400030f0eff */
[C---:B-1----:R-:W-:Y:S01]  /*73d90*/  LEA R6, P6, R0.reuse, R2, 0x1 ;  /* 0x0000000200067211 */ /* 0x042fe200078c08ff */
[----:B------:R-:W1:Y:S02]  /*73da0*/  LDC R12, c[0x0][0x248] ;  /* 0x00009200ff0c7b82 */ /* 0x000e640000000800 */
[----:B------:R0:W-:Y:S01]  /*73db0*/  @P5 STG.E.U16 desc[UR10][R4.64], R22 ;  /* 0x0000001604005986 */ /* 0x0001e2000c10150a */
[----:B------:R-:W-:Y:S02]  /*73dc0*/  LEA.HI.X.SX32 R7, R0, R16, 0x1, P6 ;  /* 0x0000001000077211 */ /* 0x000fe400030f0eff */
[----:B------:R-:W-:Y:S01]  /*73dd0*/  ISETP.LT.AND P5, PT, R19, UR4, !P0 ;  /* 0x0000000413007c0c */ /* 0x000fe2000c7a1270 */
[----:B------:R-:W-:Y:S01]  /*73de0*/  ULDC UR4, c[0x0][0x22c] ;  /* 0x00008b0000047ab9 */ /* 0x000fe20000000800 */
[----:B------:R-:W4:Y:S01]  /*73df0*/  LDL.LU R19, [R1+0x158] ;  /* 0x0001580001137983 */ /* 0x000f220000300800 */
[----:B0-----:R-:W-:-:S02]  /*73e00*/  IMAD R5, R11, 0x2, R0 ;  /* 0x000000020b057824 */ /* 0x001fc400078e0200 */
[----:B------:R-:W0:Y:S03]  /*73e10*/  LDC R11, c[0x0][0x248] ;  /* 0x00009200ff0b7b82 */ /* 0x000e260000000800 */
[----:B------:R-:W-:Y:S01]  /*73e20*/  LEA R4, P6, R5, R2, 0x1 ;  /* 0x0000000205047211 */ /* 0x000fe200078c08ff */
[----:B------:R-:W-:-:S03]  /*73e30*/  IMAD R0, R9, 0x2, R5 ;  /* 0x0000000209007824 */ /* 0x000fc600078e0205 */
[----:B------:R-:W-:Y:S01]  /*73e40*/  LEA.HI.X.SX32 R5, R5, R16, 0x1, P6 ;  /* 0x0000001005057211 */ /* 0x000fe200030f0eff */
[----:B--2---:R2:W-:Y:S02]  /*73e50*/  @P3 STG.E.U16 desc[UR10][R6.64], R26 ;  /* 0x0000001a06003986 */ /* 0x0045e4000c10150a */
[----:B--2---:R-:W-:Y:S02]  /*73e60*/  PRMT R7, R21, 0x7632, R7 ;  /* 0x0000763215077816 */ /* 0x004fe40000000007 */
[----:B------:R-:W-:-:S03]  /*73e70*/  LEA R6, P6, R0, R2, 0x1 ;  /* 0x0000000200067211 */ /* 0x000fc600078c08ff */
[----:B------:R2:W-:Y:S01]  /*73e80*/  @P2 STG.E.U16 desc[UR10][R4.64], R7 ;  /* 0x0000000704002986 */ /* 0x0005e2000c10150a */
[----:B---3--:R-:W-:Y:S01]  /*73e90*/  ISETP.LT.AND P3, PT, R24, UR4, !P0 ;  /* 0x0000000418007c0c */ /* 0x008fe2000c761270 */
[----:B------:R-:W-:Y:S02]  /*73ea0*/  ULDC UR4, c[0x0][0x22c] ;  /* 0x00008b0000047ab9 */ /* 0x000fe40000000800 */
[----:B------:R-:W3:Y:S01]  /*73eb0*/  LDL.LU R24, [R1+0x15c] ;  /* 0x00015c0001187983 */ /* 0x000ee20000300800 */
[----:B--2---:R-:W-:Y:S02]  /*73ec0*/  LEA.HI.X.SX32 R7, R0, R16, 0x1, P6 ;  /* 0x0000001000077211 */ /* 0x004fe400030f0eff */
[----:B------:R-:W-:Y:S02]  /*73ed0*/  PRMT R4, R17, 0x7632, R4 ;  /* 0x0000763211047816 */ /* 0x000fe40000000004 */
[----:B----4-:R-:W-:Y:S01]  /*73ee0*/  ISETP.LT.AND P2, PT, R28, UR4, !P0 ;  /* 0x000000041c007c0c */ /* 0x010fe2000c741270 */
[----:B------:R-:W-:Y:S01]  /*73ef0*/  ULDC UR4, c[0x0][0x22c] ;  /* 0x00008b0000047ab9 */ /* 0x000fe20000000800 */
[----:B------:R-:W2:Y:S04]  /*73f00*/  LDL.LU R28, [R1+0x160] ;  /* 0x00016000011c7983 */ /* 0x000ea80000300800 */
[----:B------:R4:W-:Y:S01]  /*73f10*/  @P4 STG.E.U16 desc[UR10][R6.64], R4 ;  /* 0x0000000406004986 */ /* 0x0009e2000c10150a */
[----:B------:R-:W-:Y:S01]  /*73f20*/  ISETP.LT.AND P4, PT, R27, UR4, !P0 ;  /* 0x000000041b007c0c */ /* 0x000fe2000c781270 */
[----:B------:R-:W-:-:S02]  /*73f30*/  IMAD R0, R8, 0x2, R0 ;  /* 0x0000000208007824 */ /* 0x000fc400078e0200 */
[----:B------:R-:W2:Y:S01]  /*73f40*/  LDL.LU R27, [R1+0x164] ;  /* 0x00016400011b7983 */ /* 0x000ea20000300800 */
[----:B------:R-:W-:Y:S01]  /*73f50*/  PRMT R9, R15, 0x7632, R9 ;  /* 0x000076320f097816 */ /* 0x000fe20000000009 */
[----:B------:R-:W-:Y:S01]  /*73f60*/  ULDC UR4, c[0x0][0x22c] ;  /* 0x00008b0000047ab9 */ /* 0x000fe20000000800 */
[----:B------:R-:W-:Y:S02]  /*73f70*/  IMAD R8, R10, 0x2, R0 ;  /* 0x000000020a087824 */ /* 0x000fe400078e0200 */
[----:B------:R-:W2:Y:S01]  /*73f80*/  LDC R10, c[0x0][0x248] ;  /* 0x00009200ff0a7b82 */ /* 0x000ea20000000800 */
[----:B----4-:R-:W-:-:S04]  /*73f90*/  LEA R4, P6, R0, R2, 0x1 ;  /* 0x0000000200047211 */ /* 0x010fc800078c08ff */
[----:B------:R-:W-:Y:S02]  /*73fa0*/  LEA.HI.X.SX32 R5, R0, R16, 0x1, P6 ;  /* 0x0000001000057211 */ /* 0x000fe400030f0eff */
[----:B------:R-:W-:Y:S02]  /*73fb0*/  LEA R6, P6, R8, R2, 0x1 ;  /* 0x0000000208067211 */ /* 0x000fe400078c08ff */
[----:B------:R-:W-:Y:S01]  /*73fc0*/  PRMT R0, R18, 0x7632, R0 ;  /* 0x0000763212007816 */ /* 0x000fe20000000000 */
[----:B------:R1:W-:Y:S01]  /*73fd0*/  @P5 STG.E.U16 desc[UR10][R4.64], R9 ;  /* 0x0000000904005986 */ /* 0x0003e2000c10150a */
[----:B------:R-:W-:-:S05]  /*73fe0*/  LEA.HI.X.SX32 R7, R8, R16, 0x1, P6 ;  /* 0x0000001008077211 */ /* 0x000fca00030f0eff */
[----:B------:R4:W-:Y:S01]  /*73ff0*/  @P3 STG.E.U16 desc[UR10][R6.64], R0 ;  /* 0x0000000006003986 */ /* 0x0009e2000c10150a */
[----:B-1----:R-:W-:Y:S01]  /*74000*/  IMAD R4, R12, 0x2, R8 ;  /* 0x000000020c047824 */ /* 0x002fe200078e0208 */
[----:B------:R-:W-:Y:S01]  /*74010*/  ISETP.LT.AND P6, PT, R19, UR4, !P0 ;  /* 0x0000000413007c0c */ /* 0x000fe2000c7c1270 */
[----:B------:R-:W-:Y:S01]  /*74020*/  ULDC UR4, c[0x0][0x22c] ;  /* 0x00008b0000047ab9 */ /* 0x000fe20000000800 */
[----:B------:R-:W-:Y:S01]  /*74030*/  PRMT R5, R20, 0x7632, R5 ;  /* 0x0000763214057816 */ /* 0x000fe20000000005 */
[----:B------:R-:W1:Y:S01]  /*74040*/  LDC R8, c[0x0][0x248] ;  /* 0x00009200ff087b82 */ /* 0x000e620000000800 */
[----:B----4-:R-:W-:Y:S01]  /*74050*/  LEA R6, P3, R4, R2, 0x1 ;  /* 0x0000000204067211 */ /* 0x010fe200078608ff */
[----:B0-----:R-:W-:-:S03]  /*74060*/  IMAD R0, R11, 0x2, R4 ;  /* 0x000000020b007824 */ /* 0x001fc600078e0204 */
[----:B------:R-:W-:Y:S02]  /*74070*/  LEA.HI.X.SX32 R7, R4, R16, 0x1, P3 ;  /* 0x0000001004077211 */ /* 0x000fe400018f0eff */
[C---:B------:R-:W-:Y:S01]  /*74080*/  LEA R4, P5, R0.reuse, R2, 0x1 ;  /* 0x0000000200047211 */ /* 0x040fe200078a08ff */
[----:B------:R-:W0:Y:S02]  /*74090*/  LDC R9, c[0x0][0x248] ;  /* 0x00009200ff097b82 */ /* 0x000e240000000800 */
[----:B------:R4:W-:Y:S06]  /*740a0*/  @P2 STG.E.U16 desc[UR10][R6.64], R5 ;  /* 0x0000000506002986 */ /* 0x0009ec000c10150a */
[----:B------:R-:W0:Y:S01]  /*740b0*/  LDC R11, c[0x0][0x248] ;  /* 0x00009200ff0b7b82 */ /* 0x000e220000000800 */
[----:B----4-:R-:W-:-:S07]  /*740c0*/  LEA.HI.X.SX32 R5, R0, R16, 0x1, P5 ;  /* 0x0000001000057211 */ /* 0x010fce00028f0eff */
[----:B------:R-:W4:Y:S01]  /*740d0*/  LDC R12, c[0x0][0x248] ;  /* 0x00009200ff0c7b82 */ /* 0x000f220000000800 */
[----:B---3--:R-:W-:Y:S01]  /*740e0*/  ISETP.LT.AND P3, PT, R24, UR4, !P0 ;  /* 0x0000000418007c0c */ /* 0x008fe2000c761270 */
[----:B------:R-:W-:Y:S01]  /*740f0*/  ULDC UR4, c[0x0][0x22c] ;  /* 0x00008b0000047ab9 */ /* 0x000fe20000000800 */
[----:B------:R-:W3:Y:S01]  /*74100*/  LDL.LU R24, [R1+0x168] ;  /* 0x0001680001187983 */ /* 0x000ee20000300800 */
[----:B--2---:R-:W-:Y:S01]  /*74110*/  ISETP.LT.AND P2, PT, R28, UR4, !P0 ;  /* 0x000000041c007c0c */ /* 0x004fe2000c741270 */
[----:B------:R-:W-:Y:S02]  /*74120*/  ULDC UR4, c[0x0][0x22c] ;  /* 0x00008b0000047ab9 */ /* 0x000fe40000000800 */
[----:B------:R-:W2:Y:S04]  /*74130*/  LDL.LU R28, [R1+0x16c] ;  /* 0x00016c00011c7983 */ /* 0x000ea80000300800 */
[----:B------:R-:W4:Y:S01]  /*74140*/  LDL.LU R21, [R1+0xc0] ;  /* 0x0000c00001157983 */ /* 0x000f220000300800 */
[----:B------:R-:W-:Y:S01]  /*74150*/  ISETP.LT.AND P5, PT, R27, UR4, !P0 ;  /* 0x000000041b007c0c */ /* 0x000fe2000c7a1270 */
[----:B------:R-:W-:-:S02]  /*74160*/  IMAD R6, R10, 0x2, R0 ;  /* 0x000000020a067824 */ /* 0x000fc400078e0200 */
[----:B------:R-:W4:Y:S01]  /*74170*/  LDL.LU R27, [R1+0x170] ;  /* 0x00017000011b7983 */ /* 0x000f220000300800 */
[----:B------:R-:W-:Y:S01]  /*74180*/  PRMT R0, R25, 0x7632, R0 ;  /* 0x0000763219007816 */ /* 0x000fe20000000000 */
[----:B------:R-:W-:Y:S01]  /*74190*/  ULDC UR4, c[0x0][0x22c] ;  /* 0x00008b0000047ab9 */ /* 0x000fe20000000800 */
[----:B------:R-:W-:Y:S01]  /*741a0*/  PRMT R7, R22, 0x7632, R7 ;  /* 0x0000763216077816 */ /* 0x000fe20000000007 */
[----:B------:R-:W4:Y:S01]  /*741b0*/  LDL.LU R15, [R1+0xc4] ;  /* 0x0000c400010f7983 */ /* 0x000f220000300800 */
[----:B------:R-:W4:Y:S03]  /*741c0*/  LDC R10, c[0x0][0x248] ;  /* 0x00009200ff0a7b82 */ /* 0x000f260000000800 */
[----:B------:R1:W-:Y:S02]  /*741d0*/  @P4 STG.E.U16 desc[UR10][R4.64], R0 ;  /* 0x0000000004004986 */ /* 0x0003e4000c10150a */
[----:B-1----:R-:W-:Y:S01]  /*741e0*/  LEA R4, P4, R6, R2, 0x1 ;  /* 0x0000000206047211 */ /* 0x002fe200078808ff */
[----:B------:R-:W-:-:S03]  /*741f0*/  IMAD R0, R8, 0x2, R6 ;  /* 0x0000000208007824 */ /* 0x000fc600078e0206 */
[----:B------:R-:W-:Y:S01]  /*74200*/  LEA.HI.X.SX32 R5, R6, R16, 0x1, P4 ;  /* 0x0000001006057211 */ /* 0x000fe200020f0eff */
[----:B0-----:R-:W-:Y:S01]  /*74210*/  IMAD R9, R9, 0x2, R0 ;  /* 0x0000000209097824 */ /* 0x001fe200078e0200 */
[-C--:B------:R-:W-:Y:S02]  /*74220*/  LEA R6, P4, R0, R2.reuse, 0x1 ;  /* 0x0000000200067211 */ /* 0x080fe400078808ff */
[----:B------:R-:W-:Y:S01]  /*74230*/  PRMT R8, R26, 0x7632, R8 ;  /* 0x000076321a087816 */ /* 0x000fe20000000008 */
[----:B------:R0:W-:Y:S04]  /*74240*/  @P6 STG.E.U16 desc[UR10][R4.64], R7 ;  /* 0x0000000704006986 */ /* 0x0001e8000c10150a */
[----:B------:R-:W4:Y:S04]  /*74250*/  LDL.LU R26, [R1+0x174] ;  /* 0x00017400011a7983 */ /* 0x000f280000300800 */
[----:B------:R-:W4:Y:S01]  /*74260*/  LDL.LU R18, [R1+0xc8] ;  /* 0x0000c80001127983 */ /* 0x000f220000300800 */
[----:B0-----:R-:W-:-:S03]  /*74270*/  LEA R4, P6, R9, R2, 0x1 ;  /* 0x0000000209047211 */ /* 0x001fc600078c08ff */
[----:B------:R-:W4:Y:S01]  /*74280*/  LDL.LU R17, [R1+0x178] ;  /* 0x0001780001117983 */ /* 0x000f220000300800 */
[-C--:B------:R-:W-:Y:S01]  /*74290*/  LEA.HI.X.SX32 R7, R0, R16.reuse, 0x1, P4 ;  /* 0x0000001000077211 */ /* 0x080fe200020f0eff */
[----:B------:R-:W-:Y:S01]  /*742a0*/  IMAD R0, R11, 0x2, R9 ;  /* 0x000000020b007824 */ /* 0x000fe200078e0209 */
[----:B------:R-:W-:Y:S01]  /*742b0*/  LEA.HI.X.SX32 R5, R9, R16, 0x1, P6 ;  /* 0x0000001009057211 */ /* 0x000fe200030f0eff */
[----:B------:R-:W4:Y:S01]  /*742c0*/  LDL.LU R22, [R1+0xcc] ;  /* 0x0000cc0001167983 */ /* 0x000f220000300800 */
[----:B------:R-:W0:Y:S03]  /*742d0*/  LDC R9, c[0x0][0x248] ;  /* 0x00009200ff097b82 */ /* 0x000e260000000800 */
[----:B------:R1:W-:Y:S05]  /*742e0*/  @P3 STG.E.U16 desc[UR10][R6.64], R8 ;  /* 0x0000000806003986 */ /* 0x0003ea000c10150a */
[----:B------:R-:W0:Y:S08]  /*742f0*/  LDC R11, c[0x0][0x248] ;  /* 0x00009200ff0b7b82 */ /* 0x000e300000000800 */
[----:B-1----:R-:W1:Y:S01]  /*74300*/  LDC R8, c[0x0][0x248] ;  /* 0x00009200ff087b82 */ /* 0x002e620000000800 */
[----:B---3--:R-:W-:Y:S01]  /*74310*/  ISETP.LT.AND P4, PT, R24, UR4, !P0 ;  /* 0x0000000418007c0c */ /* 0x008fe2000c781270 */
[----:B------:R-:W-:-:S02]  /*74320*/  ULDC UR4, c[0x0][0x22c] ;  /* 0x00008b0000047ab9 */ /* 0x000fc40000000800 */
[----:B--2---:R-:W-:Y:S01]  /*74330*/  ISETP.LT.AND P3, PT, R28, UR4, !P0 ;  /* 0x000000041c007c0c */ /* 0x004fe2000c761270 */
[----:B------:R-:W-:Y:S01]  /*74340*/  ULDC UR4, c[0x0][0x22c] ;  /* 0x00008b0000047ab9 */ /* 0x000fe20000000800 */
[----:B------:R-:W2:Y:S04]  /*74350*/  LDL.LU R28, [R1+0x17c] ;  /* 0x00017c00011c7983 */ /* 0x000ea80000300800 */
[----:B----4-:R3:W-:Y:S01]  /*74360*/  @P2 STG.E.U16 desc[UR10][R4.64], R21 ;  /* 0x0000001504002986 */ /* 0x0107e2000c10150a */
[----:B------:R-:W-:-:S03]  /*74370*/  LEA R6, P2, R0, R2, 0x1 ;  /* 0x0000000200067211 */ /* 0x000fc600078408ff */
[----:B------:R-:W4:Y:S01]  /*74380*/  LDL.LU R24, [R1+0xd0] ;  /* 0x0000d00001187983 */ /* 0x000f220000300800 */
[----:B------:R-:W-:Y:S02]  /*74390*/  LEA.HI.X.SX32 R7, R0, R16, 0x1, P2 ;  /* 0x0000001000077211 */ /* 0x000fe400010f0eff */
[----:B------:R-:W-:Y:S01]  /*743a0*/  ISETP.LT.AND P2, PT, R27, UR4, !P0 ;  /* 0x000000041b007c0c */ /* 0x000fe2000c741270 */
[----:B------:R-:W-:Y:S01]  /*743b0*/  ULDC UR4, c[0x0][0x22c] ;  /* 0x00008b0000047ab9 */ /* 0x000fe20000000800 */
[----:B------:R-:W4:Y:S01]  /*743c0*/  LDL.LU R27, [R1+0x180] ;  /* 0x00018000011b7983 */ /* 0x000f220000300800 */
[----:B---3--:R-:W-:-:S03]  /*743d0*/  IMAD R5, R10, 0x2, R0 ;  /* 0x000000020a057824 */ /* 0x008fc600078e0200 */
[----:B------:R-:W3:Y:S01]  /*743e0*/  LDL.LU R20, [R1+0xd4] ;  /* 0x0000d40001147983 */ /* 0x000ee20000300800 */
[----:B------:R-:W0:Y:S01]  /*743f0*/  LDC R10, c[0x0][0x248] ;  /* 0x00009200ff0a7b82 */ /* 0x000e220000000800 */
[----:B------:R-:W-:Y:S01]  /*74400*/  IMAD R0, R13, 0x2, R5 ;  /* 0x000000020d007824 */ /* 0x000fe200078e0205 */
[C---:B------:R-:W-:Y:S01]  /*74410*/  LEA R4, P6, R5.reuse, R2, 0x1 ;  /* 0x0000000205047211 */ /* 0x040fe200078c08ff */
[----:B------:R1:W-:Y:S03]  /*74420*/  @P5 STG.E.U16 desc[UR10][R6.64], R15 ;  /* 0x0000000f06005986 */ /* 0x0003e6000c10150a */
[----:B------:R-:W-:Y:S01]  /*74430*/  LEA.HI.X.SX32 R5, R5, R16, 0x1, P6 ;  /* 0x0000001005057211 */ /* 0x000fe200030f0eff */
[----:B------:R-:W3:Y:S01]  /*74440*/  LDL.LU R23, [R1+0x184] ;  /* 0x0001840001177983 */ /* 0x000ee20000300800 */
[----:B------:R-:W3:Y:S03]  /*74450*/  LDC R13, c[0x0][0x248] ;  /* 0x00009200ff0d7b82 */ /* 0x000ee60000000800 */
[----:B------:R-:W3:Y:S01]  /*74460*/  LDL.LU R19, [R1+0x188] ;  /* 0x0001880001137983 */ /* 0x000ee20000300800 */
[----:B-1----:R-:W-:-:S03]  /*74470*/  LEA R6, P6, R0, R2, 0x1 ;  /* 0x0000000200067211 */ /* 0x002fc600078c08ff */
[----:B------:R-:W3:Y:S01]  /*74480*/  LDL.LU R25, [R1+0xd8] ;  /* 0x0000d80001197983 */ /* 0x000ee20000300800 */
[----:B------:R-:W-:Y:S01]  /*74490*/  LEA.HI.X.SX32 R7, R0, R16, 0x1, P6 ;  /* 0x0000001000077211 */ /* 0x000fe200030f0eff */
[----:B------:R-:W-:Y:S01]  /*744a0*/  IMAD R0, R8, 0x2, R0 ;  /* 0x0000000208007824 */ /* 0x000fe200078e0200 */
[----:B------:R-:W-:Y:S01]  /*744b0*/  ISETP.LT.AND P5, PT, R26, UR4, !P0 ;  /* 0x000000041a007c0c */ /* 0x000fe2000c7a1270 */
[----:B------:R-:W-:Y:S01]  /*744c0*/  ULDC UR4, c[0x0][0x22c] ;  /* 0x00008b0000047ab9 */ /* 0x000fe20000000800 */
[----:B------:R-:W3:Y:S04]  /*744d0*/  LDL.LU R26, [R1+0xdc] ;  /* 0x0000dc00011a7983 */ /* 0x000ee80000300800 */
[----:B------:R-:W-:Y:S01]  /*744e0*/  @P4 STG.E.U16 desc[UR10][R4.64], R18 ;  /* 0x0000001204004986 */ /* 0x000fe2000c10150a */
[----:B------:R-:W-:Y:S01]  /*744f0*/  ISETP.LT.AND P4, PT, R17, UR4, !P0 ;  /* 0x0000000411007c0c */ /* 0x000fe2000c781270 */
[----:B------:R-:W-:-:S02]  /*74500*/  ULDC UR4, c[0x0][0x22c] ;  /* 0x00008b0000047ab9 */ /* 0x000fc40000000800 */
[----:B------:R1:W-:Y:S02]  /*74510*/  @P3 STG.E.U16 desc[UR10][R6.64], R22 ;  /* 0x0000001606003986 */ /* 0x0003e4000c10150a */
[----:B-1----:R-:W-:-:S04]  /*74520*/  LEA R6, P6, R0, R2, 0x1 ;  /* 0x0000000200067211 */ /* 0x002fc800078c08ff */
[----:B------:R-:W-:Y:S02]  /*74530*/  LEA.HI.X.SX32 R7, R0, R16, 0x1, P6 ;  /* 0x0000001000077211 */ /* 0x000fe400030f0eff */
[----:B--2---:R-:W-:Y:S01]  /*74540*/  ISETP.LT.AND P3, PT, R28, UR4, !P0 ;  /* 0x000000041c007c0c */ /* 0x004fe2000c761270 */
[----:B------:R-:W-:Y:S01]  /*74550*/  ULDC UR4, c[0x0][0x22c] ;  /* 0x00008b0000047ab9 */ /* 0x000fe20000000800 */
[----:B------:R-:W2:Y:S04]  /*74560*/  LDL.LU R28, [R1+0x18c] ;  /* 0x00018c00011c7983 */ /* 0x000ea80000300800 */
[----:B------:R-:W2:Y:S04]  /*74570*/  LDL.LU R17, [R1+0x190] ;  /* 0x0001900001117983 */ /* 0x000ea80000300800 */
[----:B----4-:R1:W-:Y:S01]  /*74580*/  @P2 STG.E.U16 desc[UR10][R6.64], R24 ;  /* 0x0000001806002986 */ /* 0x0103e2000c10150a */
[----:B------:R-:W-:Y:S01]  /*74590*/  ISETP.LT.AND P2, PT, R27, UR4, !P0 ;  /* 0x000000041b007c0c */ /* 0x000fe2000c741270 */
[----:B0-----:R-:W-:-:S02]  /*745a0*/  IMAD R5, R9, 0x2, R0 ;  /* 0x0000000209057824 */ /* 0x001fc400078e0200 */
[----:B------:R-:W4:Y:S01]  /*745b0*/  LDL.LU R27, [R1+0x194] ;  /* 0x00019400011b7983 */ /* 0x000f220000300800 */
[----:B------:R-:W0:Y:S01]  /*745c0*/  LDC R9, c[0x0][0x248] ;  /* 0x00009200ff097b82 */ /* 0x000e220000000800 */
[----:B------:R-:W-:Y:S01]  /*745d0*/  ULDC UR4, c[0x0][0x22c] ;  /* 0x00008b0000047ab9 */ /* 0x000fe20000000800 */
[----:B------:R-:W-:Y:S01]  /*745e0*/  IMAD R0, R12, 0x2, R5 ;  /* 0x000000020c007824 */ /* 0x000fe200078e0205 */
[----:B------:R-:W-:-:S03]  /*745f0*/  LEA R4, P6, R5, R2, 0x1 ;  /* 0x0000000205047211 */ /* 0x000fc600078c08ff */
[----:B------:R-:W-:Y:S01]  /*74600*/  IMAD R8, R10, 0x2, R0 ;  /* 0x000000020a087824 */ /* 0x000fe200078e0200 */
[----:B------:R-:W-:Y:S01]  /*74610*/  LEA.HI.X.SX32 R5, R5, R16, 0x1, P6 ;  /* 0x0000001005057211 */ /* 0x000fe200030f0eff */
[----:B------:R-:W4:Y:S01]  /*74620*/  LDC R10, c[0x0][0x248] ;  /* 0x00009200ff0a7b82 */ /* 0x000f220000000800 */
[----:B-1----:R-:W-:-:S03]  /*74630*/  LEA R6, P6, R0, R2, 0x1 ;  /* 0x0000000200067211 */ /* 0x002fc600078c08ff */
[----:B---3--:R1:W-:Y:S01]  /*74640*/  @P5 STG.E.U16 desc[UR10][R4.64], R20 ;  /* 0x0000001404005986 */ /* 0x0083e2000c10150a */
[----:B------:R-:W-:-:S03]  /*74650*/  LEA.HI.X.SX32 R7, R0, R16, 0x1, P6 ;  /* 0x0000001000077211 */ /* 0x000fc600030f0eff */
[----:B------:R-:W3:Y:S01]  /*74660*/  LDC R12, c[0x0][0x248] ;  /* 0x00009200ff0c7b82 */ /* 0x000ee20000000800 */
[C---:B-1----:R-:W-:Y:S01]  /*74670*/  LEA R4, P6, R8.reuse, R2, 0x1 ;  /* 0x0000000208047211 */ /* 0x042fe200078c08ff */
[----:B0-----:R-:W-:Y:S01]  /*74680*/  IMAD R0, R9, 0x2, R8 ;  /* 0x0000000209007824 */ /* 0x001fe200078e0208 */
[----:B------:R0:W-:Y:S01]  /*74690*/  @P4 STG.E.U16 desc[UR10][R6.64], R25 ;  /* 0x0000001906004986 */ /* 0x0001e2000c10150a */
[----:B------:R-:W-:Y:S01]  /*746a0*/  ISETP.LT.AND P5, PT, R23, UR4, !P0 ;  /* 0x0000000417007c0c */ /* 0x000fe2000c7a1270 */
[----:B------:R-:W-:Y:S01]  /*746b0*/  ULDC UR4, c[0x0][0x22c] ;  /* 0x00008b0000047ab9 */ /* 0x000fe20000000800 */
[----:B------:R-:W-:Y:S02]  /*746c0*/  LEA.HI.X.SX32 R5, R8, R16, 0x1, P6 ;  /* 0x0000001008057211 */ /* 0x000fe400030f0eff */
[----:B------:R-:W1:Y:S03]  /*746d0*/  LDC R9, c[0x0][0x248] ;  /* 0x00009200ff097b82 */ /* 0x000e660000000800 */
[----:B------:R3:W-:Y:S01]  /*746e0*/  @P3 STG.E.U16 desc[UR10][R4.64], R26 ;  /* 0x0000001a04003986 */ /* 0x0007e2000c10150a */
[C---:B0-----:R-:W-:Y:S01]  /*746f0*/  LEA R6, P3, R0.reuse, R2, 0x1 ;  /* 0x0000000200067211 */ /* 0x041fe200078608ff */
[--C-:B------:R-:W-:Y:S01]  /*74700*/  IMAD R8, R11, 0x2, R0.reuse ;  /* 0x000000020b087824 */ /* 0x100fe200078e0200 */
[----:B------:R-:W-:Y:S01]  /*74710*/  ISETP.LT.AND P6, PT, R19, UR4, !P0 ;  /* 0x0000000413007c0c */ /* 0x000fe2000c7c1270 */
[----:B------:R-:W-:Y:S01]  /*74720*/  ULDC UR4, c[0x0][0x22c] ;  /* 0x00008b0000047ab9 */ /* 0x000fe20000000800 */
[----:B------:R-:W-:Y:S01]  /*74730*/  LEA.HI.X.SX32 R7, R0, R16, 0x1, P3 ;  /* 0x0000001000077211 */ /* 0x000fe200018f0eff */
[----:B------:R-:W4:Y:S01]  /*74740*/  LDL.LU R19, [R1+0x198] ;  /* 0x0001980001137983 */ /* 0x000f220000300800 */
[----:B------:R-:W-:Y:S01]  /*74750*/  PRMT R0, R21, 0x7632, R0 ;  /* 0x0000763215007816 */ /* 0x000fe20000000000 */
[----:B------:R-:W0:Y:S01]  /*74760*/  LDC R11, c[0x0][0x248] ;  /* 0x00009200ff0b7b82 */ /* 0x000e220000000800 */
[----:B---3--:R-:W-:-:S03]  /*74770*/  LEA R4, P4, R8, R2, 0x1 ;  /* 0x0000000208047211 */ /* 0x008fc600078808ff */
[----:B------:R3:W-:Y:S01]  /*74780*/  @P2 STG.E.U16 desc[UR10][R6.64], R0 ;  /* 0x0000000006002986 */ /* 0x0007e2000c10150a */
[----:B------:R-:W-:Y:S02]  /*74790*/  LEA.HI.X.SX32 R5, R8, R16, 0x1, P4 ;  /* 0x0000001008057211 */ /* 0x000fe400020f0eff */
[----:B--2---:R-:W-:Y:S01]  /*747a0*/  ISETP.LT.AND P3, PT, R28, UR4, !P0 ;  /* 0x000000041c007c0c */ /* 0x004fe2000c761270 */
[----:B------:R-:W-:Y:S01]  /*747b0*/  ULDC UR4, c[0x0][0x22c] ;  /* 0x00008b0000047ab9 */ /* 0x000fe20000000800 */
[----:B------:R-:W2:Y:S01]  /*747c0*/  LDL.LU R28, [R1+0x19c] ;  /* 0x00019c00011c7983 */ /* 0x000ea20000300800 */
[----:B------:R-:W-:Y:S01]  /*747d0*/  ISETP.LT.AND P2, PT, R17, UR4, !P0 ;  /* 0x0000000411007c0c */ /* 0x000fe2000c741270 */
[----:B------:R-:W-:Y:S02]  /*747e0*/  ULDC UR4, c[0x0][0x22c] ;  /* 0x00008b0000047ab9 */ /* 0x000fe40000000800 */
[----:B----4-:R-:W-:Y:S01]  /*747f0*/  ISETP.LT.AND P4, PT, R27, UR4, !P0 ;  /* 0x000000041b007c0c */ /* 0x010fe2000c781270 */
[----:B---3--:R-:W-:Y:S01]  /*74800*/  IMAD R0, R10, 0x2, R8 ;  /* 0x000000020a007824 */ /* 0x008fe200078e0208 */
[----:B------:R-:W3:Y:S01]  /*74810*/  LDL.LU R27, [R1+0x1a0] ;  /* 0x0001a000011b7983 */ /* 0x000ee20000300800 */
[----:B------:R-:W-:Y:S01]  /*74820*/  PRMT R6, R15, 0x7632, R6 ;  /* 0x000076320f067816 */ /* 0x000fe20000000006 */
[----:B------:R-:W-:-:S04]  /*74830*/  ULDC UR4, c[0x0][0x22c] ;  /* 0x00008b0000047ab9 */ /* 0x000fc80000000800 */
[----:B------:R4:W-:Y:S01]  /*74840*/  @P5 STG.E.U16 desc[UR10][R4.64], R6 ;  /* 0x0000000604005986 */ /* 0x0009e2000c10150a */
[----:B------:R-:W-:Y:S02]  /*74850*/  PRMT R10, R18, 0x7632, R10 ;  /* 0x00007632120a7816 */ /* 0x000fe4000000000a */
[----:B------:R-:W-:Y:S02]  /*74860*/  PRMT R7, R22, 0x7632, R7 ;  /* 0x0000763216077816 */ /* 0x000fe40000000007 */
[----:B------:R-:W3:Y:S01]  /*74870*/  LDL.LU R22, [R1+0x1a4] ;  /* 0x0001a40001167983 */ /* 0x000ee20000300800 */
[----:B----4-:R-:W-:Y:S01]  /*74880*/  LEA R4, P5, R0, R2, 0x1 ;  /* 0x0000000200047211 */ /* 0x010fe200078a08ff */
[----:B-1----:R-:W-:-:S03]  /*74890*/  IMAD R6, R9, 0x2, R0 ;  /* 0x0000000209067824 */ /* 0x002fc600078e0200 */
[----:B------:R-:W-:Y:S01]  /*748a0*/  LEA.HI.X.SX32 R5, R0, R16, 0x1, P5 ;  /* 0x0000001000057211 */ /* 0x000fe200028f0eff */
[----:B------:R-:W-:Y:S01]  /*748b0*/  IMAD R0, R13, 0x2, R6 ;  /* 0x000000020d007824 */ /* 0x000fe200078e0206 */
[C---:B------:R-:W-:Y:S01]  /*748c0*/  LEA R8, P5, R6.reuse, R2, 0x1 ;  /* 0x0000000206087211 */ /* 0x040fe200078a08ff */
[----:B------:R-:W1:Y:S02]  /*748d0*/  LDC R13, c[0x0][0x248] ;  /* 0x00009200ff0d7b82 */ /* 0x000e640000000800 */
[----:B------:R4:W-:Y:S01]  /*748e0*/  @P6 STG.E.U16 desc[UR10][R4.64], R10 ;  /* 0x0000000a04006986 */ /* 0x0009e2000c10150a */
[----:B------:R-:W-:-:S05]  /*748f0*/  LEA.HI.X.SX32 R9, R6, R16, 0x1, P5 ;  /* 0x0000001006097211 */ /* 0x000fca00028f0eff */
[----:B------:R0:W-:Y:S01]  /*74900*/  @P3 STG.E.U16 desc[UR10][R8.64], R7 ;  /* 0x0000000708003986 */ /* 0x0001e2000c10150a */
[C---:B----4-:R-:W-:Y:S01]  /*74910*/  LEA R4, P6, R0.reuse, R2, 0x1 ;  /* 0x0000000200047211 */ /* 0x050fe200078c08ff */
[----:B------:R-:W4:Y:S01]  /*74920*/  LDC R10, c[0x0][0x248] ;  /* 0x00009200ff0a7b82 */ /* 0x000f220000000800 */
[----:B------:R-:W-:Y:S01]  /*74930*/  ISETP.LT.AND P5, PT, R19, UR4, !P0 ;  /* 0x0000000413007c0c */ /* 0x000fe2000c7a1270 */
[----:B------:R-:W-:Y:S01]  /*74940*/  ULDC UR4, c[0x0][0x22c] ;  /* 0x00008b0000047ab9 */ /* 0x000fe20000000800 */
[----:B------:R-:W-:Y:S01]  /*74950*/  LEA.HI.X.SX32 R5, R0, R16, 0x1, P6 ;  /* 0x0000001000057211 */ /* 0x000fe200030f0eff */
[--C-:B0-----:R-:W-:Y:S01]  /*74960*/  IMAD R7, R11, 0x2, R0.reuse ;  /* 0x000000020b077824 */ /* 0x101fe200078e0200 */
[----:B------:R-:W-:-:S03]  /*74970*/  PRMT R0, R24, 0x7632, R0 ;  /* 0x0000763218007816 */ /* 0x000fc60000000000 */
[----:B------:R-:W0:Y:S02]  /*74980*/  LDC R11, c[0x0][0x248] ;  /* 0x00009200ff0b7b82 */ /* 0x000e240000000800 */
[----:B------:R1:W-:Y:S06]  /*74990*/  @P2 STG.E.U16 desc[UR10][R4.64], R0 ;  /* 0x0000000004002986 */ /* 0x0003ec000c10150a */
[----:B------:R-:W4:Y:S01]  /*749a0*/  LDC R9, c[0x0][0x248] ;  /* 0x00009200ff097b82 */ /* 0x000f220000000800 */
[----:B--2---:R-:W-:Y:S01]  /*749b0*/  ISETP.LT.AND P3, PT, R28, UR4, !P0 ;  /* 0x000000041c007c0c */ /* 0x004fe2000c761270 */
[----:B------:R-:W-:Y:S01]  /*749c0*/  ULDC UR4, c[0x0][0x22c] ;  /* 0x00008b0000047ab9 */ /* 0x000fe20000000800 */
[----:B------:R-:W2:Y:S04]  /*749d0*/  LDL.LU R28, [R1+0x1a8] ;  /* 0x0001a800011c7983 */ /* 0x000ea80000300800 */
[----:B------:R-:W4:Y:S01]  /*749e0*/  LDL.LU R24, [R1+0x1ac] ;  /* 0x0001ac0001187983 */ /* 0x000f220000300800 */
[----:B---3--:R-:W-:-:S02]  /*749f0*/  ISETP.LT.AND P2, PT, R27, UR4, !P0 ;  /* 0x000000041b007c0c */ /* 0x008fc4000c741270 */
[C---:B------:R-:W-:Y:S01]  /*74a00*/  LEA R6, P6, R7.reuse, R2, 0x1 ;  /* 0x0000000207067211 */ /* 0x040fe200078c08ff */
[----:B------:R-:W3:Y:S01]  /*74a10*/  LDL.LU R27, [R1+0x1b0] ;  /* 0x0001b000011b7983 */ /* 0x000ee20000300800 */
[----:B-1----:R-:W-:Y:S01]  /*74a20*/  IMAD R0, R12, 0x2, R7 ;  /* 0x000000020c007824 */ /* 0x002fe200078e0207 */
[----:B------:R-:W-:Y:S01]  /*74a30*/  PRMT R4, R20, 0x7632, R4 ;  /* 0x0000763214047816 */ /* 0x000fe20000000004 */
[----:B------:R-:W-:Y:S01]  /*74a40*/  ULDC UR4, c[0x0][0x22c] ;  /* 0x00008b0000047ab9 */ /* 0x000fe20000000800 */
[----:B------:R-:W3:Y:S01]  /*74a50*/  LDL.LU R21, [R1+0xe0] ;  /* 0x0000e00001157983 */ /* 0x000ee20000300800 */
[----:B------:R-:W-:Y:S01]  /*74a60*/  LEA.HI.X.SX32 R7, R7, R16, 0x1, P6 ;  /* 0x0000001007077211 */ /* 0x000fe200030f0eff */
[----:B------:R-:W-:Y:S01]  /*74a70*/  IMAD R8, R13, 0x2, R0 ;  /* 0x000000020d087824 */ /* 0x000fe200078e0200 */
[----:B------:R-:W1:Y:S01]  /*74a80*/  LDC R12, c[0x0][0x248] ;  /* 0x00009200ff0c7b82 */ /* 0x000e620000000800 */
[----:B------:R-:W3:Y:S04]  /*74a90*/  LDL.LU R17, [R1+0xe4] ;  /* 0x0000e40001117983 */ /* 0x000ee80000300800 */
[----:B------:R0:W-:Y:S03]  /*74aa0*/  @P4 STG.E.U16 desc[UR10][R6.64], R4 ;  /* 0x0000000406004986 */ /* 0x0001e6000c10150a */
[----:B------:R-:W1:Y:S01]  /*74ab0*/  LDC R13, c[0x0][0x248] ;  /* 0x00009200ff0d7b82 */ /* 0x000e620000000800 */
[----:B0-----:R-:W-:-:S02]  /*74ac0*/  LEA R4, P4, R0, R2, 0x1 ;  /* 0x0000000200047211 */ /* 0x001fc400078808ff */
[----:B------:R-:W-:Y:S02]  /*74ad0*/  PRMT R7, R25, 0x7632, R7 ;  /* 0x0000763219077816 */ /* 0x000fe40000000007 */
[----:B------:R-:W-:Y:S02]  /*74ae0*/  LEA.HI.X.SX32 R5, R0, R16, 0x1, P4 ;  /* 0x0000001000057211 */ /* 0x000fe400020f0eff */
[----:B------:R-:W-:Y:S02]  /*74af0*/  LEA R6, P6, R8, R2, 0x1 ;  /* 0x0000000208067211 */ /* 0x000fe400078c08ff */
[----:B------:R-:W-:Y:S01]  /*74b00*/  PRMT R0, R26, 0x7632, R0 ;  /* 0x000076321a007816 */ /* 0x000fe20000000000 */
[----:B------:R0:W-:Y:S01]  /*74b10*/  @P5 STG.E.U16 desc[UR10][R4.64], R7 ;  /* 0x0000000704005986 */ /* 0x0001e2000c10150a */
[----:B------:R-:W-:Y:S01]  /*74b20*/  ISETP.LT.AND P4, PT, R22, UR4, !P0 ;  /* 0x0000000416007c0c */ /* 0x000fe2000c781270 */
[----:B------:R-:W-:Y:S02]  /*74b30*/  ULDC UR4, c[0x0][0x22c] ;  /* 0x00008b0000047ab9 */ /* 0x000fe40000000800 */
[----:B------:R-:W3:Y:S04]  /*74b40*/  LDL.LU R26, [R1+0x1b4] ;  /* 0x0001b400011a7983 */ /* 0x000ee80000300800 */
[----:B------:R-:W3:Y:S01]  /*74b50*/  LDL.LU R15, [R1+0xe8] ;  /* 0x0000e800010f7983 */ /* 0x000ee20000300800 */
[----:B0-----:R-:W-:Y:S01]  /*74b60*/  LEA.HI.X.SX32 R7, R8, R16, 0x1, P6 ;  /* 0x0000001008077211 */ /* 0x001fe200030f0eff */
[----:B------:R-:W-:-:S02]  /*74b70*/  IMAD R4, R11, 0x2, R8 ;  /* 0x000000020b047824 */ /* 0x000fc400078e0208 */
[----:B------:R-:W0:Y:S02]  /*74b80*/  LDC R11, c[0x0][0x248] ;  /* 0x00009200ff0b7b82 */ /* 0x000e240000000800 */
[----:B------:R1:W-:Y:S02]  /*74b90*/  @P3 STG.E.U16 desc[UR10][R6.64], R0 ;  /* 0x0000000006003986 */ /* 0x0003e4000c10150a */
[----:B-1----:R-:W-:-:S04]  /*74ba0*/  LEA R6, P3, R4, R2, 0x1 ;  /* 0x0000000204067211 */ /* 0x002fc800078608ff */
[----:B------:R-:W-:Y:S02]  /*74bb0*/  LEA.HI.X.SX32 R7, R4, R16, 0x1, P3 ;  /* 0x0000001004077211 */ /* 0x000fe400018f0eff */
[----:B--2---:R-:W-:Y:S01]  /*74bc0*/  ISETP.LT.AND P5, PT, R28, UR4, !P0 ;  /* 0x000000041c007c0c */ /* 0x004fe2000c7a1270 */
[----:B------:R-:W-:Y:S01]  /*74bd0*/  ULDC UR4, c[0x0][0x22c] ;  /* 0x00008b0000047ab9 */ /* 0x000fe20000000800 */
[----:B------:R-:W2:Y:S01]  /*74be0*/  LDL.LU R28, [R1+0x1b8] ;  /* 0x0001b800011c7983 */ /* 0x000ea20000300800 */
[----:B----4-:R-:W-:Y:S01]  /*74bf0*/  ISETP.LT.AND P3, PT, R24, UR4, !P0 ;  /* 0x0000000418007c0c */ /* 0x010fe2000c761270 */
[----:B------:R-:W-:Y:S02]  /*74c00*/  ULDC UR4, c[0x0][0x22c] ;  /* 0x00008b0000047ab9 */ /* 0x000fe40000000800 */
[----:B------:R-:W4:Y:S04]  /*74c10*/  LDL.LU R18, [R1+0xec] ;  /* 0x0000ec0001127983 */ /* 0x000f280000300800 */
[----:B------:R-:W4:Y:S04]  /*74c20*/  LDL.LU R23, [R1+0x1bc] ;  /* 0x0001bc0001177983 */ /* 0x000f280000300800 */
[----:B------:R-:W4:Y:S04]  /*74c30*/  LDL.LU R20, [R1+0xf0] ;  /* 0x0000f00001147983 */ /* 0x000f280000300800 */
[----:B---3--:R1:W-:Y:S01]  /*74c40*/  @P2 STG.E.U16 desc[UR10][R6.64], R21 ;  /* 0x0000001506002986 */ /* 0x0083e2000c10150a */
[----:B------:R-:W-:Y:S01]  /*74c50*/  ISETP.LT.AND P2, PT, R27, UR4, !P0 ;  /* 0x000000041b007c0c */ /* 0x000fe2000c741270 */
[----:B------:R-:W-:Y:S01]  /*74c60*/  IMAD R0, R12, 0x2, R4 ;  /* 0x000000020c007824 */ /* 0x000fe200078e0204 */
[----:B------:R-:W-:Y:S01]  /*74c70*/  ULDC UR4, c[0x0][0x22c] ;  /* 0x00008b0000047ab9 */ /* 0x000fe20000000800 */
[----:B------:R-:W3:Y:S01]  /*74c80*/  LDL.LU R25, [R1+0xf4] ;  /* 0x0000f40001197983 */ /* 0x000ee20000300800 */
[----:B------:R-:W0:Y:S03]  /*74c90*/  LDC R12, c[0x0][0x248] ;  /* 0x00009200ff0c7b82 */ /* 0x000e260000000800 */
[----:B------:R-:W3:Y:S04]  /*74ca0*/  LDL.LU R27, [R1+0x1c0] ;  /* 0x0001c000011b7983 */ /* 0x000ee80000300800 */
[----:B------:R-:W3:Y:S01]  /*74cb0*/  LDL.LU R22, [R1+0x1c4] ;  /* 0x0001c40001167983 */ /* 0x000ee20000300800 */
[----:B------:R-:W-:Y:S01]  /*74cc0*/  LEA R4, P6, R0, R2, 0x1 ;  /* 0x0000000200047211 */ /* 0x000fe200078c08ff */
[----:B------:R-:W-:-:S02]  /*74cd0*/  IMAD R8, R10, 0x2, R0 ;  /* 0x000000020a087824 */ /* 0x000fc400078e0200 */
[----:B------:R-:W3:Y:S01]  /*74ce0*/  LDL.LU R19, [R1+0x1c8] ;  /* 0x0001c80001137983 */ /* 0x000ee20000300800 */
[----:B------:R-:W-:Y:S01]  /*74cf0*/  LEA.HI.X.SX32 R5, R0, R16, 0x1, P6 ;  /* 0x0000001000057211 */ /* 0x000fe200030f0eff */
[----:B------:R-:W3:Y:S01]  /*74d00*/  LDC R10, c[0x0][0x248] ;  /* 0x00009200ff0a7b82 */ /* 0x000ee20000000800 */
[C---:B-1----:R-:W-:Y:S01]  /*74d10*/  LEA R6, P6, R8.reuse, R2, 0x1 ;  /* 0x0000000208067211 */ /* 0x042fe200078c08ff */
[----:B------:R-:W-:Y:S01]  /*74d20*/  IMAD R0, R9, 0x2, R8 ;  /* 0x0000000209007824 */ /* 0x000fe200078e0208 */
[----:B------:R-:W3:Y:S02]  /*74d30*/  LDL.LU R24, [R1+0xf8] ;  /* 0x0000f80001187983 */ /* 0x000ee40000300800 */
[----:B------:R-:W-:Y:S02]  /*74d40*/  LEA.HI.X.SX32 R7, R8, R16, 0x1, P6 ;  /* 0x0000001008077211 */ /* 0x000fe400030f0eff */
[----:B------:R0:W-:Y:S01]  /*74d50*/  @P4 STG.E.U16 desc[UR10][R4.64], R17 ;  /* 0x0000001104004986 */ /* 0x0001e2000c10150a */
[----:B------:R-:W1:Y:S01]  /*74d60*/  LDC R9, c[0x0][0x248] ;  /* 0x00009200ff097b82 */ /* 0x000e620000000800 */
[----:B------:R-:W-:Y:S01]  /*74d70*/  ISETP.LT.AND P4, PT, R26, UR4, !P0 ;  /* 0x000000041a007c0c */ /* 0x000fe2000c781270 */
[----:B------:R-:W-:Y:S01]  /*74d80*/  ULDC UR4, c[0x0][0x22c] ;  /* 0x00008b0000047ab9 */ /* 0x000fe20000000800 */
[----:B------:R-:W3:Y:S05]  /*74d90*/  LDL.LU R26, [R1+0xfc] ;  /* 0x0000fc00011a7983 */ /* 0x000eea0000300800 */
[----:B------:R-:W1:Y:S01]  /*74da0*/  LDC R8, c[0x0][0x248] ;  /* 0x00009200ff087b82 */ /* 0x000e620000000800 */
[----:B0-----:R-:W-:Y:S01]  /*74db0*/  IMAD R5, R11, 0x2, R0 ;  /* 0x000000020b057824 */ /* 0x001fe200078e0200 */
[----:B------:R0:W-:Y:S04]  /*74dc0*/  @P5 STG.E.U16 desc[UR10][R6.64], R15 ;  /* 0x0000000f06005986 */ /* 0x0001e8000c10150a */
[----:B------:R-:W-:-:S02]  /*74dd0*/  LEA R4, P6, R5, R2, 0x1 ;  /* 0x0000000205047211 */ /* 0x000fc400078c08ff */
[----:B------:R-:W1:Y:S01]  /*74de0*/  LDC R11, c[0x0][0x248] ;  /* 0x00009200ff0b7b82 */ /* 0x000e620000000800 */
[----:B0-----:R-:W-:-:S04]  /*74df0*/  LEA R6, P5, R0, R2, 0x1 ;  /* 0x0000000200067211 */ /* 0x001fc800078a08ff */
[-C--:B------:R-:W-:Y:S01]  /*74e00*/  LEA.HI.X.SX32 R7, R0, R16.reuse, 0x1, P5 ;  /* 0x0000001000077211 */ /* 0x080fe200028f0eff */
[----:B------:R-:W-:Y:S01]  /*74e10*/  IMAD R0, R12, 0x2, R5 ;  /* 0x000000020c007824 */ /* 0x000fe200078e0205 */
[----:B------:R-:W-:Y:S01]  /*74e20*/  LEA.HI.X.SX32 R5, R5, R16, 0x1, P6 ;  /* 0x0000001005057211 */ /* 0x000fe200030f0eff */
[----:B------:R-:W0:Y:S01]  /*74e30*/  LDC R12, c[0x0][0x248] ;  /* 0x00009200ff0c7b82 */ /* 0x000e220000000800 */
[----:B--2---:R-:W-:Y:S01]  /*74e40*/  ISETP.LT.AND P5, PT, R28, UR4, !P0 ;  /* 0x000000041c007c0c */ /* 0x004fe2000c7a1270 */
[----:B------:R-:W-:Y:S01]  /*74e50*/  ULDC UR4, c[0x0][0x22c] ;  /* 0x00008b0000047ab9 */ /* 0x000fe20000000800 */
[----:B------:R-:W2:Y:S04]  /*74e60*/  LDL.LU R28, [R1+0x1cc] ;  /* 0x0001cc00011c7983 */ /* 0x000ea80000300800 */
[----:B----4-:R4:W-:Y:S01]  /*74e70*/  @P3 STG.E.U16 desc[UR10][R6.64], R18 ;  /* 0x0000001206003986 */ /* 0x0109e2000c10150a */
[----:B------:R-:W-:Y:S01]  /*74e80*/  ISETP.LT.AND P3, PT, R23, UR4, !P0 ;  /* 0x0000000417007c0c */ /* 0x000fe2000c761270 */
[----:B------:R-:W-:-:S02]  /*74e90*/  ULDC UR4, c[0x0][0x22c] ;  /* 0x00008b0000047ab9 */ /* 0x000fc40000000800 */
[----:B------:R1:W-:Y:S01]  /*74ea0*/  @P2 STG.E.U16 desc[UR10][R4.64], R20 ;  /* 0x0000001404002986 */ /* 0x0003e2000c10150a */
[----:B----4-:R-:W-:-:S04]  /*74eb0*/  LEA R6, P6, R0, R2, 0x1 ;  /* 0x0000000200067211 */ /* 0x010fc800078c08ff */
[----:B------:R-:W-:Y:S02]  /*74ec0*/  LEA.HI.X.SX32 R7, R0, R16, 0x1, P6 ;  /* 0x0000001000077211 */ /* 0x000fe400030f0eff */
[----:B---3--:R-:W-:Y:S01]  /*74ed0*/  ISETP.LT.AND P2, PT, R27, UR4, !P0 ;  /* 0x000000041b007c0c */ /* 0x008fe2000c741270 */
[----:B------:R-:W-:Y:S01]  /*74ee0*/  ULDC UR4, c[0x0][0x22c] ;  /* 0x00008b0000047ab9 */ /* 0x000fe20000000800 */
[----:B------:R-:W3:Y:S04]  /*74ef0*/  LDL.LU R27, [R1+0x1d0] ;  /* 0x0001d000011b7983 */ /* 0x000ee80000300800 */
[----:B------:R4:W-:Y:S01]  /*74f00*/  @P4 STG.E.U16 desc[UR10][R6.64], R25 ;  /* 0x0000001906004986 */ /* 0x0009e2000c10150a */
[----:B------:R-:W-:Y:S01]  /*74f10*/  ISETP.LT.AND P4, PT, R22, UR4, !P0 ;  /* 0x0000000416007c0c */ /* 0x000fe2000c781270 */
[----:B------:R-:W-:Y:S01]  /*74f20*/  IMAD R0, R10, 0x2, R0 ;  /* 0x000000020a007824 */ /* 0x000fe200078e0200 */
[----:B------:R-:W-:Y:S01]  /*74f30*/  ULDC UR4, c[0x0][0x22c] ;  /* 0x00008b0000047ab9 */ /* 0x000fe20000000800 */
[----:B------:R-:W3:Y:S01]  /*74f40*/  LDL.LU R22, [R1+0x1d4] ;  /* 0x0001d40001167983 */ /* 0x000ee20000300800 */
[----:B------:R-:W0:Y:S01]  /*74f50*/  LDC R10, c[0x0][0x248] ;  /* 0x00009200ff0a7b82 */ /* 0x000e220000000800 */
[----:B-1----:R-:W-:Y:S01]  /*74f60*/  IMAD R5, R9, 0x2, R0 ;  /* 0x0000000209057824 */ /* 0x002fe200078e0200 */
[----:B----4-:R-:W-:-:S06]  /*74f70*/  LEA R6, P6, R0, R2, 0x1 ;  /* 0x0000000200067211 */ /* 0x010fcc00078c08ff */
[----:B------:R-:W1:Y:S01]  /*74f80*/  LDC R9, c[0x0][0x248] ;  /* 0x00009200ff097b82 */ /* 0x000e620000000800 */
[----:B------:R-:W-:Y:S02]  /*74f90*/  LEA.HI.X.SX32 R7, R0, R16, 0x1, P6 ;  /* 0x0000001000077211 */ /* 0x000fe400030f0eff */
[----:B------:R-:W-:Y:S01]  /*74fa0*/  LEA R4, P6, R5, R2, 0x1 ;  /* 0x0000000205047211 */ /* 0x000fe200078c08ff */
[----:B------:R-:W-:Y:S02]  /*74fb0*/  IMAD R0, R11, 0x2, R5 ;  /* 0x000000020b007824 */ /* 0x000fe400078e0205 */
[----:B------:R4:W-:Y:S01]  /*74fc0*/  @P5 STG.E.U16 desc[UR10][R6.64], R24 ;  /* 0x0000001806005986 */ /* 0x0009e2000c10150a */
[----:B------:R-:W-:Y:S01]  /*74fd0*/  LEA.HI.X.SX32 R5, R5, R16, 0x1, P6 ;  /* 0x0000001005057211 */ /* 0x000fe200030f0eff */
[----:B------:R-:W1:Y:S01]  /*74fe0*/  LDC R11, c[0x0][0x248] ;  /* 0x00009200ff0b7b82 */ /* 0x000e620000000800 */
[----:B------:R-:W-:Y:S01]  /*74ff0*/  ISETP.LT.AND P5, PT, R19, UR4, !P0 ;  /* 0x0000000413007c0c */ /* 0x000fe2000c7a1270 */
[----:B------:R-:W-:Y:S01]  /*75000*/  ULDC UR4, c[0x0][0x22c] ;  /* 0x00008b0000047ab9 */ /* 0x000fe20000000800 */
[----:B------:R-:W3:Y:S01]  /*75010*/  LDL.LU R19, [R1+0x1d8] ;  /* 0x0001d80001137983 */ /* 0x000ee20000300800 */
[----:B------:R-:W-:-:S03]  /*75020*/  IMAD R8, R8, 0x2, R0 ;  /* 0x0000000208087824 */ /* 0x000fc600078e0200 */
[----:B------:R0:W-:Y:S01]  /*75030*/  @P3 STG.E.U16 desc[UR10][R4.64], R26 ;  /* 0x0000001a04003986 */ /* 0x0001e2000c10150a */
[----:B----4-:R-:W-:-:S04]  /*75040*/  LEA R6, P6, R0, R2, 0x1 ;  /* 0x0000000200067211 */ /* 0x010fc800078c08ff */
[----:B------:R-:W-:Y:S02]  /*75050*/  LEA.HI.X.SX32 R7, R0, R16, 0x1, P6 ;  /* 0x0000001000077211 */ /* 0x000fe400030f0eff */
[----:B------:R-:W-:Y:S02]  /*75060*/  PRMT R0, R21, 0x7632, R0 ;  /* 0x0000763215007816 */ /* 0x000fe40000000000 */
[----:B0-----:R-:W-:-:S03]  /*75070*/  LEA R4, P6, R8, R2, 0x1 ;  /* 0x0000000208047211 */ /* 0x001fc600078c08ff */
[----:B------:R0:W-:Y:S01]  /*75080*/  @P2 STG.E.U16 desc[UR10][R6.64], R0 ;  /* 0x0000000006002986 */ /* 0x0001e2000c10150a */
[----:B------:R-:W-:Y:S02]  /*75090*/  LEA.HI.X.SX32 R5, R8, R16, 0x1, P6 ;  /* 0x0000001008057211 */ /* 0x000fe400030f0eff */
[----:B0-----:R-:W-:-:S05]  /*750a0*/  PRMT R6, R17, 0x7632, R6 ;  /* 0x0000763211067816 */ /* 0x001fca0000000006 */
[----:B------:R0:W-:Y:S01]  /*750b0*/  @P4 STG.E.U16 desc[UR10][R4.64], R6 ;  /* 0x0000000604004986 */ /* 0x0001e2000c10150a */
[----:B--2---:R-:W-:Y:S01]  /*750c0*/  ISETP.LT.AND P3, PT, R28, UR4, !P0 ;  /* 0x000000041c007c0c */ /* 0x004fe2000c761270 */
[----:B------:R-:W-:Y:S02]  /*750d0*/  ULDC UR4, c[0x0][0x22c] ;  /* 0x00008b0000047ab9 */ /* 0x000fe40000000800 */
[----:B------:R-:W2:Y:S01]  /*750e0*/  LDL.LU R28, [R1+0x1dc] ;  /* 0x0001dc00011c7983 */ /* 0x000ea20000300800 */
[----:B---3--:R-:W-:Y:S01]  /*750f0*/  ISETP.LT.AND P2, PT, R27, UR4, !P0 ;  /* 0x000000041b007c0c */ /* 0x008fe2000c741270 */
[----:B------:R-:W-:Y:S02]  /*75100*/  ULDC UR4, c[0x0][0x22c] ;  /* 0x00008b0000047ab9 */ /* 0x000fe40000000800 */
[----:B------:R-:W3:Y:S01]  /*75110*/  LDL.LU R27, [R1+0x1e0] ;  /* 0x0001e000011b7983 */ /* 0x000ee20000300800 */
[----:B------:R-:W-:Y:S01]  /*75120*/  ISETP.LT.AND P4, PT, R22, UR4, !P0 ;  /* 0x0000000416007c0c */ /* 0x000fe2000c781270 */
[----:B------:R-:W-:-:S02]  /*75130*/  IMAD R0, R10, 0x2, R8 ;  /* 0x000000020a007824 */ /* 0x000fc400078e0208 */
[----:B------:R-:W4:Y:S01]  /*75140*/  LDL.LU R22, [R1+0x1e4] ;  /* 0x0001e40001167983 */ /* 0x000f220000300800 */
[----:B------:R-:W0:Y:S01]  /*75150*/  LDC R10, c[0x0][0x248] ;  /* 0x00009200ff0a7b82 */ /* 0x000e220000000800 */
[----:B------:R-:W-:Y:S01]  /*75160*/  ULDC UR4, c[0x0][0x22c] ;  /* 0x00008b0000047ab9 */ /* 0x000fe20000000800 */
[----:B-1----:R-:W-:Y:S01]  /*75170*/  IMAD R8, R9, 0x2, R0 ;  /* 0x0000000209087824 */ /* 0x002fe200078e0200 */
[C---:B0-----:R-:W-:Y:S02]  /*75180*/  LEA R4, P6, R0.reuse, R2, 0x1 ;  /* 0x0000000200047211 */ /* 0x041fe400078c08ff */
[----:B------:R-:W-:Y:S02]  /*75190*/  PRMT R9, R15, 0x7632, R9 ;  /* 0x000076320f097816 */ /* 0x000fe40000000009 */
[----:B------:R-:W-:Y:S02]  /*751a0*/  LEA.HI.X.SX32 R5, R0, R16, 0x1, P6 ;  /* 0x0000001000057211 */ /* 0x000fe400030f0eff */
[----:B------:R-:W-:-:S02]  /*751b0*/  LEA R6, P6, R8, R2, 0x1 ;  /* 0x0000000208067211 */ /* 0x000fc400078c08ff */
[----:B------:R-:W-:Y:S01]  /*751c0*/  PRMT R0, R18, 0x7632, R0 ;  /* 0x0000763212007816 */ /* 0x000fe20000000000 */
[----:B------:R0:W-:Y:S01]  /*751d0*/  @P5 STG.E.U16 desc[UR10][R4.64], R9 ;  /* 0x0000000904005986 */ /* 0x0001e2000c10150a */
[----:B------:R-:W-:-:S05]  /*751e0*/  LEA.HI.X.SX32 R7, R8, R16, 0x1, P6 ;  /* 0x0000001008077211 */ /* 0x000fca00030f0eff */
[----:B------:R1:W-:Y:S01]  /*751f0*/  @P3 STG.E.U16 desc[UR10][R6.64], R0 ;  /* 0x0000000006003986 */ /* 0x0003e2000c10150a */
[----:B0-----:R-:W-:Y:S01]  /*75200*/  IMAD R4, R12, 0x2, R8 ;  /* 0x000000020c047824 */ /* 0x001fe200078e0208 */
[----:B------:R-:W0:Y:S01]  /*75210*/  LDC R9, c[0x0][0x248] ;  /* 0x00009200ff097b82 */ /* 0x000e220000000800 */
[----:B------:R-:W-:Y:S01]  /*75220*/  ISETP.LT.AND P6, PT, R19, UR4, !P0 ;  /* 0x0000000413007c0c */ /* 0x000fe2000c7c1270 */
[----:B------:R-:W-:Y:S02]  /*75230*/  ULDC UR4, c[0x0][0x22c] ;  /* 0x00008b0000047ab9 */ /* 0x000fe40000000800 */
[----:B-1----:R-:W-:-:S04]  /*75240*/  LEA R6, P3, R4, R2, 0x1 ;  /* 0x0000000204067211 */ /* 0x002fc800078608ff */
[----:B------:R-:W1:Y:S01]  /*75250*/  LDC R8, c[0x0][0x248] ;  /* 0x00009200ff087b82 */ /* 0x000e620000000800 */
[----:B------:R-:W-:Y:S01]  /*75260*/  LEA.HI.X.SX32 R7, R4, R16, 0x1, P3 ;  /* 0x0000001004077211 */ /* 0x000fe200018f0eff */
[----:B------:R-:W-:Y:S01]  /*75270*/  IMAD R0, R11, 0x2, R4 ;  /* 0x000000020b007824 */ /* 0x000fe200078e0204 */
[----:B------:R-:W-:-:S04]  /*75280*/  PRMT R5, R20, 0x7632, R5 ;  /* 0x0000763214057816 */ /* 0x000fc80000000005 */
[----:B------:R-:W-:Y:S01]  /*75290*/  LEA R4, P5, R0, R2, 0x1 ;  /* 0x0000000200047211 */ /* 0x000fe200078a08ff */
[----:B------:R0:W-:Y:S01]  /*752a0*/  @P2 STG.E.U16 desc[UR10][R6.64], R5 ;  /* 0x0000000506002986 */ /* 0x0001e2000c10150a */
[----:B------:R-:W4:Y:S08]  /*752b0*/  LDC R12, c[0x0][0x248] ;  /* 0x00009200ff0c7b82 */ /* 0x000f300000000800 */
[----:B------:R-:W4:Y:S01]  /*752c0*/  LDC R11, c[0x0][0x248] ;  /* 0x00009200ff0b7b82 */ /* 0x000f220000000800 */
[----:B0-----:R-:W-:Y:S01]  /*752d0*/  IMAD R6, R10, 0x2, R0 ;  /* 0x000000020a067824 */ /* 0x001fe200078e0200 */
[----:B------:R-:W-:-:S02]  /*752e0*/  LEA.HI.X.SX32 R5, R0, R16, 0x1, P5 ;  /* 0x0000001000057211 */ /* 0x000fc400028f0eff */
[----:B------:R-:W-:-:S05]  /*752f0*/  PRMT R0, R25, 0x7632, R0 ;  /* 0x0000763219007816 */ /* 0x000fca0000000000 */
[----:B------:R1:W-:Y:S02]  /*75300*/  @P4 STG.E.U16 desc[UR10][R4.64], R0 ;  /* 0x0000000004004986 */ /* 0x0003e4000c10150a */
[----:B-1----:R-:W-:Y:S01]  /*75310*/  IMAD R0, R8, 0x2, R6 ;  /* 0x0000000208007824 */ /* 0x002fe200078e0206 */
[----:B------:R-:W-:Y:S02]  /*75320*/  PRMT R8, R26, 0x7632, R8 ;  /* 0x000076321a087816 */ /* 0x000fe40000000008 */
[----:B--2---:R-:W-:Y:S01]  /*75330*/  ISETP.LT.AND P3, PT, R28, UR4, !P0 ;  /* 0x000000041c007c0c */ /* 0x004fe2000c761270 */
[----:B------:R-:W-:Y:S01]  /*75340*/  ULDC UR4, c[0x0][0x22c] ;  /* 0x00008b0000047ab9 */ /* 0x000fe20000000800 */
[----:B------:R-:W2:Y:S01]  /*75350*/  LDL.LU R28, [R1+0x1e8] ;  /* 0x0001e800011c7983 */ /* 0x000ea20000300800 */
[----:B---3--:R-:W-:Y:S01]  /*75360*/  ISETP.LT.AND P2, PT, R27, UR4, !P0 ;  /* 0x000000041b007c0c */ /* 0x008fe2000c741270 */
[----:B------:R-:W-:Y:S02]  /*75370*/  ULDC UR4, c[0x0][0x22c] ;  /* 0x00008b0000047ab9 */ /* 0x000fe40000000800 */
[----:B------:R-:W3:Y:S04]  /*75380*/  LDL.LU R27, [R1+0x1ec] ;  /* 0x0001ec00011b7983 */ /* 0x000ee80000300800 */
[----:B------:R-:W3:Y:S01]  /*75390*/  LDL.LU R23, [R1+0x110] ;  /* 0x0001100001177983 */ /* 0x000ee20000300800 */
[----:B----4-:R-:W-:-:S02]  /*753a0*/  ISETP.LT.AND P5, PT, R22, UR4, !P0 ;  /* 0x0000000416007c0c */ /* 0x010fc4000c7a1270 */
[----:B------:R-:W-:Y:S01]  /*753b0*/  LEA R4, P4, R6, R2, 0x1 ;  /* 0x0000000206047211 */ /* 0x000fe200078808ff */
[----:B------:R-:W4:Y:S01]  /*753c0*/  LDL.LU R22, [R1+0x1f0] ;  /* 0x0001f00001167983 */ /* 0x000f220000300800 */
[----:B------:R-:W-:Y:S01]  /*753d0*/  PRMT R10, R24, 0x7632, R10 ;  /* 0x00007632180a7816 */ /* 0x000fe2000000000a */
[----:B------:R-:W-:Y:S01]  /*753e0*/  IMAD R9, R9, 0x2, R0 ;  /* 0x0000000209097824 */ /* 0x000fe200078e0200 */
[----:B------:R-:W-:Y:S01]  /*753f0*/  ULDC UR4, c[0x0][0x22c] ;  /* 0x00008b0000047ab9 */ /* 0x000fe20000000800 */
[----:B------:R-:W4:Y:S04]  /*75400*/  LDL.LU R26, [R1+0x1f4] ;  /* 0x0001f400011a7983 */ /* 0x000f280000300800 */
[----:B------:R-:W4:Y:S01]  /*75410*/  LDL.LU R17, [R1+0x114] ;  /* 0x0001140001117983 */ /* 0x000f220000300800 */
[----:B------:R-:W-:-:S02]  /*75420*/  LEA.HI.X.SX32 R5, R6, R16, 0x1, P4 ;  /* 0x0000001006057211 */ /* 0x000fc400020f0eff */
[C---:B------:R-:W-:Y:S01]  /*75430*/  LEA R6, P4, R0.reuse, R2, 0x1 ;  /* 0x0000000200067211 */ /* 0x040fe200078808ff */
[----:B------:R-:W4:Y:S03]  /*75440*/  LDL.LU R15, [R1+0x118] ;  /* 0x00011800010f7983 */ /* 0x000f260000300800 */
[----:B------:R-:W-:Y:S01]  /*75450*/  LEA.HI.X.SX32 R7, R0, R16, 0x1, P4 ;  /* 0x0000001000077211 */ /* 0x000fe200020f0eff */
[----:B------:R-:W4:Y:S04]  /*75460*/  LDL.LU R24, [R1+0x1f8] ;  /* 0x0001f80001187983 */ /* 0x000f280000300800 */
[----:B------:R0:W-:Y:S01]  /*75470*/  @P6 STG.E.U16 desc[UR10][R4.64], R10 ;  /* 0x0000000a04006986 */ /* 0x0001e2000c10150a */
[----:B------:R-:W-:-:S02]  /*75480*/  IMAD R0, R12, 0x2, R9 ;  /* 0x000000020c007824 */ /* 0x000fc400078e0209 */
[----:B------:R-:W1:Y:S01]  /*75490*/  LDC R12, c[0x0][0x248] ;  /* 0x00009200ff0c7b82 */ /* 0x000e620000000800 */
[----:B------:R0:W-:Y:S02]  /*754a0*/  @P3 STG.E.U16 desc[UR10][R6.64], R8 ;  /* 0x0000000806003986 */ /* 0x0001e4000c10150a */
[----:B0-----:R-:W-:-:S05]  /*754b0*/  LEA R4, P6, R9, R2, 0x1 ;  /* 0x0000000209047211 */ /* 0x001fca00078c08ff */
[----:B------:R-:W0:Y:S01]  /*754c0*/  LDC R10, c[0x0][0x248] ;  /* 0x00009200ff0a7b82 */ /* 0x000e220000000800 */
[----:B------:R-:W-:-:S07]  /*754d0*/  LEA.HI.X.SX32 R5, R9, R16, 0x1, P6 ;  /* 0x0000001009057211 */ /* 0x000fce00030f0eff */
[----:B------:R-:W1:Y:S08]  /*754e0*/  LDC R8, c[0x0][0x248] ;  /* 0x00009200ff087b82 */ /* 0x000e700000000800 */
[----:B------:R-:W0:Y:S01]  /*754f0*/  LDC R9, c[0x0][0x248] ;  /* 0x00009200ff097b82 */ /* 0x000e220000000800 */
[----:B--2---:R-:W-:Y:S01]  /*75500*/  ISETP.LT.AND P4, PT, R28, UR4, !P0 ;  /* 0x000000041c007c0c */ /* 0x004fe2000c781270 */
[----:B------:R-:W-:Y:S01]  /*75510*/  ULDC UR4, c[0x0][0x22c] ;  /* 0x00008b0000047ab9 */ /* 0x000fe20000000800 */
[----:B------:R-:W2:Y:S01]  /*75520*/  LDL.LU R28, [R1+0x11c] ;  /* 0x00011c00011c7983 */ /* 0x000ea20000300800 */
[----:B---3--:R-:W-:Y:S01]  /*75530*/  ISETP.LT.AND P3, PT, R27, UR4, !P0 ;  /* 0x000000041b007c0c */ /* 0x008fe2000c761270 */
[----:B------:R-:W-:-:S02]  /*75540*/  ULDC UR4, c[0x0][0x22c] ;  /* 0x00008b0000047ab9 */ /* 0x000fc40000000800 */
[----:B------:R-:W3:Y:S04]  /*75550*/  LDL.LU R27, [R1+0x1fc] ;  /* 0x0001fc00011b7983 */ /* 0x000ee80000300800 */
[----:B------:R1:W-:Y:S01]  /*75560*/  @P2 STG.E.U16 desc[UR10][R4.64], R23 ;  /* 0x0000001704002986 */ /* 0x0003e2000c10150a */
[----:B------:R-:W-:-:S03]  /*75570*/  LEA R6, P2, R0, R2, 0x1 ;  /* 0x0000000200067211 */ /* 0x000fc600078408ff */
[----:B------:R-:W3:Y:S01]  /*75580*/  LDL.LU R19, [R1+0x100] ;  /* 0x0001000001137983 */ /* 0x000ee20000300800 */
[----:B------:R-:W-:Y:S02]  /*75590*/  LEA.HI.X.SX32 R7, R0, R16, 0x1, P2 ;  /* 0x0000001000077211 */ /* 0x000fe400010f0eff */
[----:B----4-:R-:W-:Y:S01]  /*755a0*/  ISETP.LT.AND P2, PT, R22, UR4, !P0 ;  /* 0x0000000416007c0c */ /* 0x010fe2000c741270 */
[----:B------:R-:W4:Y:S01]  /*755b0*/  LDL.LU R18, [R1+0x220] ;  /* 0x0002200001127983 */ /* 0x000f220000300800 */
[----:B------:R-:W-:-:S03]  /*755c0*/  ULDC UR4, c[0x0][0x22c] ;  /* 0x00008b0000047ab9 */ /* 0x000fc60000000800 */
[----:B------:R-:W4:Y:S04]  /*755d0*/  LDL.LU R22, [R1+0x224] ;  /* 0x0002240001167983 */ /* 0x000f280000300800 */
[----:B------:R-:W4:Y:S04]  /*755e0*/  LDL.LU R20, [R1+0x104] ;  /* 0x0001040001147983 */ /* 0x000f280000300800 */
[----:B------:R0:W-:Y:S01]  /*755f0*/  @P5 STG.E.U16 desc[UR10][R6.64], R17 ;  /* 0x0000001106005986 */ /* 0x0001e2000c10150a */
[----:B------:R-:W-:Y:S01]  /*75600*/  ISETP.LT.AND P5, PT, R26, UR4, !P0 ;  /* 0x000000041a007c0c */ /* 0x000fe2000c7a1270 */
[----:B-1----:R-:W-:Y:S01]  /*75610*/  IMAD R5, R11, 0x2, R0 ;  /* 0x000000020b057824 */ /* 0x002fe200078e0200 */
[----:B------:R-:W-:Y:S01]  /*75620*/  ULDC UR4, c[0x0][0x22c] ;  /* 0x00008b0000047ab9 */ /* 0x000fe20000000800 */
[----:B------:R-:W4:Y:S01]  /*75630*/  LDL.LU R25, [R1+0x108] ;  /* 0x0001080001197983 */ /* 0x000f220000300800 */
[----:B------:R-:W1:Y:S03]  /*75640*/  LDC R11, c[0x0][0x248] ;  /* 0x00009200ff0b7b82 */ /* 0x000e660000000800 */
[----:B------:R-:W4:Y:S01]  /*75650*/  LDL.LU R26, [R1+0x228] ;  /* 0x00022800011a7983 */ /* 0x000f220000300800 */
[----:B------:R-:W-:Y:S01]  /*75660*/  LEA R4, P6, R5, R2, 0x1 ;  /* 0x0000000205047211 */ /* 0x000fe200078c08ff */
[----:B------:R-:W-:-:S03]  /*75670*/  IMAD R0, R13, 0x2, R5 ;  /* 0x000000020d007824 */ /* 0x000fc600078e0205 */
[----:B------:R-:W-:Y:S01]  /*75680*/  LEA.HI.X.SX32 R5, R5, R16, 0x1, P6 ;  /* 0x0000001005057211 */ /* 0x000fe200030f0eff */
[----:B------:R-:W4:Y:S01]  /*75690*/  LDC R13, c[0x0][0x248] ;  /* 0x00009200ff0d7b82 */ /* 0x000f220000000800 */
[----:B0-----:R-:W-:-:S03]  /*756a0*/  LEA R6, P6, R0, R2, 0x1 ;  /* 0x0000000200067211 */ /* 0x001fc600078c08ff */
[----:B------:R0:W-:Y:S01]  /*756b0*/  @P4 STG.E.U16 desc[UR10][R4.64], R15 ;  /* 0x0000000f04004986 */ /* 0x0001e2000c10150a */
[----:B------:R-:W-:Y:S01]  /*756c0*/  LEA.HI.X.SX32 R7, R0, R16, 0x1, P6 ;  /* 0x0000001000077211 */ /* 0x000fe200030f0eff */
[----:B------:R-:W-:Y:S01]  /*756d0*/  IMAD R0, R8, 0x2, R0 ;  /* 0x0000000208007824 */ /* 0x000fe200078e0200 */
[----:B------:R-:W-:Y:S01]  /*756e0*/  ISETP.LT.AND P4, PT, R24, UR4, !P0 ;  /* 0x0000000418007c0c */ /* 0x000fe2000c781270 */
[----:B------:R-:W-:Y:S01]  /*756f0*/  ULDC UR4, c[0x0][0x22c] ;  /* 0x00008b0000047ab9 */ /* 0x000fe20000000800 */
[----:B------:R-:W4:Y:S01]  /*75700*/  LDL.LU R24, [R1+0x10c] ;  /* 0x00010c0001187983 */ /* 0x000f220000300800 */
[----:B------:R-:W4:Y:S03]  /*75710*/  LDC R8, c[0x0][0x248] ;  /* 0x00009200ff087b82 */ /* 0x000f260000000800 */
[----:B------:R-:W4:Y:S01]  /*75720*/  LDL.LU R21, [R1+0x22c] ;  /* 0x00022c0001157983 */ /* 0x000f220000300800 */
[----:B0-----:R-:W-:-:S04]  /*75730*/  IMAD R5, R10, 0x2, R0 ;  /* 0x000000020a057824 */ /* 0x001fc800078e0200 */
[----:B------:R-:W0:Y:S01]  /*75740*/  LDC R10, c[0x0][0x248] ;  /* 0x00009200ff0a7b82 */ /* 0x000e220000000800 */
[-C--:B------:R-:W-:Y:S01]  /*75750*/  LEA R4, P6, R5, R2.reuse, 0x1 ;  /* 0x0000000205047211 */ /* 0x080fe200078c08ff */
[----:B--2---:R2:W-:Y:S02]  /*75760*/  @P3 STG.E.U16 desc[UR10][R6.64], R28 ;  /* 0x0000001c06003986 */ /* 0x0045e4000c10150a */
[----:B--2---:R-:W-:-:S04]  /*75770*/  LEA R6, P3, R0, R2, 0x1 ;  /* 0x0000000200067211 */ /* 0x004fc800078608ff */
[-C--:B------:R-:W-:Y:S01]  /*75780*/  LEA.HI.X.SX32 R7, R0, R16.reuse, 0x1, P3 ;  /* 0x0000001000077211 */ /* 0x080fe200018f0eff */
[----:B-1----:R-:W-:Y:S01]  /*75790*/  IMAD R0, R11, 0x2, R5 ;  /* 0x000000020b007824 */ /* 0x002fe200078e0205 */
[----:B------:R-:W-:Y:S01]  /*757a0*/  LEA.HI.X.SX32 R5, R5, R16, 0x1, P6 ;  /* 0x0000001005057211 */ /* 0x000fe200030f0eff */
[----:B------:R-:W1:Y:S01]  /*757b0*/  LDC R11, c[0x0][0x248] ;  /* 0x00009200ff0b7b82 */ /* 0x000e620000000800 */
[----:B---3--:R-:W-:Y:S01]  /*757c0*/  ISETP.LT.AND P3, PT, R27, UR4, !P0 ;  /* 0x000000041b007c0c */ /* 0x008fe2000c761270 */
[----:B------:R-:W-:Y:S01]  /*757d0*/  ULDC UR4, c[0x0][0x22c] ;  /* 0x00008b0000047ab9 */ /* 0x000fe20000000800 */
[----:B------:R-:W2:Y:S04]  /*757e0*/  LDL.LU R27, [R1+0x230] ;  /* 0x00023000011b7983 */ /* 0x000ea80000300800 */
[----:B------:R3:W-:Y:S01]  /*757f0*/  @P2 STG.E.U16 desc[UR10][R6.64], R19 ;  /* 0x0000001306002986 */ /* 0x0007e2000c10150a */
[----:B----4-:R-:W-:Y:S01]  /*75800*/  ISETP.LT.AND P2, PT, R18, UR4, !P0 ;  /* 0x0000000412007c0c */ /* 0x010fe2000c741270 */
[----:B------:R-:W-:-:S02]  /*75810*/  ULDC UR4, c[0x0][0x22c] ;  /* 0x00008b0000047ab9 */ /* 0x000fc40000000800 */
[----:B------:R-:W4:Y:S01]  /*75820*/  LDL.LU R18, [R1+0x234] ;  /* 0x0002340001127983 */ /* 0x000f220000300800 */
[----:B---3--:R-:W-:-:S03]  /*75830*/  LEA R6, P6, R0, R2, 0x1 ;  /* 0x0000000200067211 */ /* 0x008fc600078c08ff */
[----:B------:R3:W-:Y:S01]  /*75840*/  @P5 STG.E.U16 desc[UR10][R4.64], R20 ;  /* 0x0000001404005986 */ /* 0x0007e2000c10150a */
[----:B------:R-:W-:Y:S02]  /*75850*/  LEA.HI.X.SX32 R7, R0, R16, 0x1, P6 ;  /* 0x0000001000077211 */ /* 0x000fe400030f0eff */
[----:B------:R-:W-:Y:S01]  /*75860*/  ISETP.LT.AND P5, PT, R22, UR4, !P0 ;  /* 0x0000000416007c0c */ /* 0x000fe2000c7a1270 */
[----:B------:R-:W-:Y:S01]  /*75870*/  ULDC UR4, c[0x0][0x22c] ;  /* 0x00008b0000047ab9 */ /* 0x000fe20000000800 */
[----:B------:R-:W4:Y:S04]  /*75880*/  LDL.LU R22, [R1+0x238] ;  /* 0x0002380001167983 */ /* 0x000f280000300800 */
[----:B------:R0:W-:Y:S01]  /*75890*/  @P4 STG.E.U16 desc[UR10][R6.64], R25 ;  /* 0x0000001906004986 */ /* 0x0001e2000c10150a */
[----:B------:R-:W-:Y:S01]  /*758a0*/  ISETP.LT.AND P4, PT, R26, UR4, !P0 ;  /* 0x000000041a007c0c */ /* 0x000fe2000c781270 */
[----:B------:R-:W-:Y:S01]  /*758b0*/  IMAD R0, R8, 0x2, R0 ;  /* 0x0000000208007824 */ /* 0x000fe200078e0200 */
[----:B------:R-:W-:Y:S01]  /*758c0*/  ULDC UR4, c[0x0][0x22c] ;  /* 0x00008b0000047ab9 */ /* 0x000fe20000000800 */
[----:B------:R-:W4:Y:S02]  /*758d0*/  LDL.LU R26, [R1+0x23c] ;  /* 0x00023c00011a7983 */ /* 0x000f240000300800 */
[----:B---3--:R-:W-:Y:S01]  /*758e0*/  IMAD R5, R9, 0x2, R0 ;  /* 0x0000000209057824 */ /* 0x008fe200078e0200 */
[----:B------:R-:W-:Y:S01]  /*758f0*/  PRMT R8, R23, 0x7632, R8 ;  /* 0x0000763217087816 */ /* 0x000fe20000000008 */
[----:B------:R-:W3:Y:S01]  /*75900*/  LDC R9, c[0x0][0x248] ;  /* 0x00009200ff097b82 */ /* 0x000ee20000000800 */
[----:B0-----:R-:W-:-:S04]  /*75910*/  LEA R6, P6, R0, R2, 0x1 ;  /* 0x0000000200067211 */ /* 0x001fc800078c08ff */
[----:B------:R-:W-:Y:S01]  /*75920*/  LEA.HI.X.SX32 R7, R0, R16, 0x1, P6 ;  /* 0x0000001000077211 */ /* 0x000fe200030f0eff */
[----:B------:R-:W-:Y:S01]  /*75930*/  IMAD R0, R12, 0x2, R5 ;  /* 0x000000020c007824 */ /* 0x000fe200078e0205 */
[C---:B------:R-:W-:Y:S01]  /*75940*/  LEA R4, P6, R5.reuse, R2, 0x1 ;  /* 0x0000000205047211 */ /* 0x040fe200078c08ff */
[----:B------:R-:W0:Y:S02]  /*75950*/  LDC R12, c[0x0][0x248] ;  /* 0x00009200ff0c7b82 */ /* 0x000e240000000800 */
[----:B------:R1:W-:Y:S01]  /*75960*/  @P3 STG.E.U16 desc[UR10][R6.64], R24 ;  /* 0x0000001806003986 */ /* 0x0003e2000c10150a */
[----:B------:R-:W-:-:S05]  /*75970*/  LEA.HI.X.SX32 R5, R5, R16, 0x1, P6 ;  /* 0x0000001005057211 */ /* 0x000fca00030f0eff */
[----:B------:R1:W-:Y:S02]  /*75980*/  @P2 STG.E.U16 desc[UR10][R4.64], R8 ;  /* 0x0000000804002986 */ /* 0x0003e4000c10150a */
[----:B-1----:R-:W-:-:S04]  /*75990*/  LEA R6, P6, R0, R2, 0x1 ;  /* 0x0000000200067211 */ /* 0x002fc800078c08ff */
[----:B------:R-:W-:Y:S01]  /*759a0*/  LEA.HI.X.SX32 R7, R0, R16, 0x1, P6 ;  /* 0x0000001000077211 */ /* 0x000fe200030f0eff */
[----:B------:R-:W-:Y:S01]  /*759b0*/  IMAD R0, R10, 0x2, R0 ;  /* 0x000000020a007824 */ /* 0x000fe200078e0200 */
[----:B------:R-:W-:Y:S01]  /*759c0*/  PRMT R4, R17, 0x7632, R4 ;  /* 0x0000763211047816 */ /* 0x000fe20000000004 */
[----:B------:R-:W1:Y:S01]  /*759d0*/  LDC R10, c[0x0][0x248] ;  /* 0x00009200ff0a7b82 */ /* 0x000e620000000800 */
[----:B------:R-:W-:Y:S01]  /*759e0*/  ISETP.LT.AND P3, PT, R21, UR4, !P0 ;  /* 0x0000000415007c0c */ /* 0x000fe2000c761270 */
[----:B------:R-:W-:Y:S02]  /*759f0*/  ULDC UR4, c[0x0][0x22c] ;  /* 0x00008b0000047ab9 */ /* 0x000fe40000000800 */
[----:B------:R3:W-:Y:S01]  /*75a00*/  @P5 STG.E.U16 desc[UR10][R6.64], R4 ;  /* 0x0000000406005986 */ /* 0x0007e2000c10150a */
[----:B------:R-:W-:-:S03]  /*75a10*/  IMAD R8, R11, 0x2, R0 ;  /* 0x000000020b087824 */ /* 0x000fc600078e0200 */
[----:B------:R-:W0:Y:S01]  /*75a20*/  LDC R11, c[0x0][0x248] ;  /* 0x00009200ff0b7b82 */ /* 0x000e220000000800 */
[C---:B---3--:R-:W-:Y:S02]  /*75a30*/  LEA R4, P5, R0.reuse, R2, 0x1 ;  /* 0x0000000200047211 */ /* 0x048fe400078a08ff */
[----:B------:R-:W-:Y:S02]  /*75a40*/  PRMT R7, R15, 0x7632, R7 ;  /* 0x000076320f077816 */ /* 0x000fe40000000007 */
[----:B------:R-:W-:Y:S02]  /*75a50*/  LEA.HI.X.SX32 R5, R0, R16, 0x1, P5 ;  /* 0x0000001000057211 */ /* 0x000fe400028f0eff */
[----:B------:R-:W-:-:S03]  /*75a60*/  LEA R6, P6, R8, R2, 0x1 ;  /* 0x0000000208067211 */ /* 0x000fc600078c08ff */
[----:B------:R3:W-:Y:S02]  /*75a70*/  @P4 STG.E.U16 desc[UR10][R4.64], R7 ;  /* 0x0000000704004986 */ /* 0x0007e4000c10150a */
[----:B---3--:R-:W-:Y:S02]  /*75a80*/  LEA.HI.X.SX32 R7, R8, R16, 0x1, P6 ;  /* 0x0000001008077211 */ /* 0x008fe400030f0eff */
[----:B--2---:R-:W-:Y:S01]  /*75a90*/  ISETP.LT.AND P2, PT, R27, UR4, !P0 ;  /* 0x000000041b007c0c */ /* 0x004fe2000c741270 */
[----:B------:R-:W-:Y:S01]  /*75aa0*/  ULDC UR4, c[0x0][0x22c] ;  /* 0x00008b0000047ab9 */ /* 0x000fe20000000800 */
[----:B------:R-:W2:Y:S01]  /*75ab0*/  LDL.LU R27, [R1+0x240] ;  /* 0x00024000011b7983 */ /* 0x000ea20000300800 */
[----:B----4-:R-:W-:Y:S01]  /*75ac0*/  ISETP.LT.AND P5, PT, R18, UR4, !P0 ;  /* 0x0000000412007c0c */ /* 0x010fe2000c7a1270 */
[----:B------:R-:W-:Y:S02]  /*75ad0*/  ULDC UR4, c[0x0][0x22c] ;  /* 0x00008b0000047ab9 */ /* 0x000fe40000000800 */
[----:B------:R-:W-:Y:S01]  /*75ae0*/  ISETP.LT.AND P4, PT, R22, UR4, !P0 ;  /* 0x0000000416007c0c */ /* 0x000fe2000c781270 */
[----:B------:R-:W-:Y:S01]  /*75af0*/  ULDC UR4, c[0x0][0x22c] ;  /* 0x00008b0000047ab9 */ /* 0x000fe20000000800 */
[----:B------:R-:W3:Y:S01]  /*75b00*/  LDL.LU R22, [R1+0x244] ;  /* 0x0002440001167983 */ /* 0x000ee20000300800 */
[----:B------:R-:W-:Y:S01]  /*75b10*/  ISETP.LT.AND P6, PT, R26, UR4, !P0 ;  /* 0x000000041a007c0c */ /* 0x000fe2000c7c1270 */
[----:B------:R-:W-:-:S02]  /*75b20*/  IMAD R0, R9, 0x2, R8 ;  /* 0x0000000209007824 */ /* 0x000fc400078e0208 */
[----:B------:R-:W4:Y:S01]  /*75b30*/  LDL.LU R26, [R1+0x248] ;  /* 0x00024800011a7983 */ /* 0x000f220000300800 */
[----:B------:R-:W-:Y:S01]  /*75b40*/  PRMT R4, R28, 0x7632, R4 ;  /* 0x000076321c047816 */ /* 0x000fe20000000004 */
[----:B------:R-:W-:Y:S01]  /*75b50*/  ULDC UR4, c[0x0][0x22c] ;  /* 0x00008b0000047ab9 */ /* 0x000fe20000000800 */
[----:B------:R-:W-:Y:S01]  /*75b60*/  PRMT R9, R19, 0x7632, R9 ;  /* 0x0000763213097816 */ /* 0x000fe20000000009 */
[----:B------:R-:W4:Y:S04]  /*75b70*/  LDL.LU R28, [R1+0x24c] ;  /* 0x00024c00011c7983 */ /* 0x000f280000300800 */
[----:B------:R1:W-:Y:S01]  /*75b80*/  @P3 STG.E.U16 desc[UR10][R6.64], R4 ;  /* 0x0000000406003986 */ /* 0x0003e2000c10150a */
[----:B------:R-:W-:-:S03]  /*75b90*/  PRMT R8, R20, 0x7632, R8 ;  /* 0x0000763214087816 */ /* 0x000fc60000000008 */
[----:B------:R-:W4:Y:S01]  /*75ba0*/  LDL.LU R21, [R1+0x120] ;  /* 0x0001200001157983 */ /* 0x000f220000300800 */
[----:B-1----:R-:W-:Y:S01]  /*75bb0*/  LEA R4, P3, R0, R2, 0x1 ;  /* 0x0000000200047211 */ /* 0x002fe200078608ff */
[----:B------:R-:W-:Y:S02]  /*75bc0*/  IMAD R7, R10, 0x2, R0 ;  /* 0x000000020a077824 */ /* 0x000fe400078e0200 */
[----:B------:R-:W1:Y:S01]  /*75bd0*/  LDC R10, c[0x0][0x248] ;  /* 0x00009200ff0a7b82 */ /* 0x000e620000000800 */
[----:B------:R-:W-:Y:S01]  /*75be0*/  LEA.HI.X.SX32 R5, R0, R16, 0x1, P3 ;  /* 0x0000001000057211 */ /* 0x000fe200018f0eff */
[----:B------:R-:W-:Y:S01]  /*75bf0*/  IMAD R0, R13, 0x2, R7 ;  /* 0x000000020d007824 */ /* 0x000fe200078e0207 */
[----:B------:R-:W-:-:S03]  /*75c00*/  LEA R6, P3, R7, R2, 0x1 ;  /* 0x0000000207067211 */ /* 0x000fc600078608ff */
[----:B------:R0:W-:Y:S01]  /*75c10*/  @P2 STG.E.U16 desc[UR10][R4.64], R9 ;  /* 0x0000000904002986 */ /* 0x0001e2000c10150a */
[----:B------:R-:W-:Y:S01]  /*75c20*/  LEA.HI.X.SX32 R7, R7, R16, 0x1, P3 ;  /* 0x0000001007077211 */ /* 0x000fe200018f0eff */
[----:B------:R-:W1:Y:S04]  /*75c30*/  LDC R13, c[0x0][0x248] ;  /* 0x00009200ff0d7b82 */ /* 0x000e680000000800 */
[----:B------:R0:W-:Y:S02]  /*75c40*/  @P5 STG.E.U16 desc[UR10][R6.64], R8 ;  /* 0x0000000806005986 */ /* 0x0001e4000c10150a */
[----:B0-----:R-:W-:-:S04]  /*75c50*/  LEA R4, P3, R0, R2, 0x1 ;  /* 0x0000000200047211 */ /* 0x001fc800078608ff */
[----:B------:R-:W-:Y:S02]  /*75c60*/  LEA.HI.X.SX32 R5, R0, R16, 0x1, P3 ;  /* 0x0000001000057211 */ /* 0x000fe400018f0eff */
[----:B------:R-:W-:-:S05]  /*75c70*/  PRMT R6, R25, 0x7632, R6 ;  /* 0x0000763219067816 */ /* 0x000fca0000000006 */
[----:B------:R0:W-:Y:S01]  /*75c80*/  @P4 STG.E.U16 desc[UR10][R4.64], R6 ;  /* 0x0000000604004986 */ /* 0x0001e2000c10150a */
[----:B--2---:R-:W-:Y:S01]  /*75c90*/  ISETP.LT.AND P2, PT, R27, UR4, !P0 ;  /* 0x000000041b007c0c */ /* 0x004fe2000c741270 */
[----:B------:R-:W-:Y:S02]  /*75ca0*/  ULDC UR4, c[0x0][0x22c] ;  /* 0x00008b0000047ab9 */ /* 0x000fe40000000800 */
[----:B------:R-:W2:Y:S04]  /*75cb0*/  LDL.LU R27, [R1+0x250] ;  /* 0x00025000011b7983 */ /* 0x000ea80000300800 */
[----:B------:R-:W2:Y:S01]  /*75cc0*/  LDL.LU R17, [R1+0x124] ;  /* 0x0001240001117983 */ /* 0x000ea20000300800 */
[----:B---3--:R-:W-:Y:S01]  /*75cd0*/  ISETP.LT.AND P3, PT, R22, UR4, !P0 ;  /* 0x0000000416007c0c */ /* 0x008fe2000c761270 */
[----:B------:R-:W-:-:S02]  /*75ce0*/  ULDC UR4, c[0x0][0x22c] ;  /* 0x00008b0000047ab9 */ /* 0x000fc40000000800 */
[----:B----4-:R-:W-:Y:S01]  /*75cf0*/  ISETP.LT.AND P4, PT, R26, UR4, !P0 ;  /* 0x000000041a007c0c */ /* 0x010fe2000c781270 */
[----:B------:R-:W-:Y:S01]  /*75d00*/  IMAD R0, R12, 0x2, R0 ;  /* 0x000000020c007824 */ /* 0x000fe200078e0200 */
[----:B------:R-:W3:Y:S01]  /*75d10*/  LDL.LU R26, [R1+0x254] ;  /* 0x00025400011a7983 */ /* 0x000ee20000300800 */
[----:B------:R-:W-:Y:S01]  /*75d20*/  PRMT R7, R24, 0x7632, R7 ;  /* 0x0000763218077816 */ /* 0x000fe20000000007 */
[----:B------:R-:W-:Y:S01]  /*75d30*/  ULDC UR4, c[0x0][0x22c] ;  /* 0x00008b0000047ab9 */ /* 0x000fe20000000800 */
[----:B0-----:R-:W-:Y:S01]  /*75d40*/  IMAD R6, R11, 0x2, R0 ;  /* 0x000000020b067824 */ /* 0x001fe200078e0200 */
[C---:B------:R-:W-:Y:S01]  /*75d50*/  LEA R4, P5, R0.reuse, R2, 0x1 ;  /* 0x0000000200047211 */ /* 0x040fe200078a08ff */
[----:B------:R-:W4:Y:S01]  /*75d60*/  LDL.LU R15, [R1+0x128] ;  /* 0x00012800010f7983 */ /* 0x000f220000300800 */
[----:B------:R-:W0:Y:S02]  /*75d70*/  LDC R11, c[0x0][0x248] ;  /* 0x00009200ff0b7b82 */ /* 0x000e240000000800 */
[----:B------:R-:W-:Y:S01]  /*75d80*/  LEA.HI.X.SX32 R5, R0, R16, 0x1, P5 ;  /* 0x0000001000057211 */ /* 0x000fe200028f0eff */
[----:B------:R-:W-:Y:S01]  /*75d90*/  IMAD R0, R14, 0x2, R6 ;  /* 0x000000020e007824 */ /* 0x000fe200078e0206 */
[C---:B------:R-:W-:Y:S01]  /*75da0*/  LEA R8, P5, R6.reuse, R2, 0x1 ;  /* 0x0000000206087211 */ /* 0x040fe200078a08ff */
[----:B------:R-:W4:Y:S03]  /*75db0*/  LDL.LU R23, [R1+0x258] ;  /* 0x0002580001177983 */ /* 0x000f260000300800 */
[----:B------:R-:W4:Y:S01]  /*75dc0*/  LDC R12, c[0x0][0x248] ;  /* 0x00009200ff0c7b82 */ /* 0x000f220000000800 */
[----:B------:R1:W-:Y:S01]  /*75dd0*/  @P6 STG.E.U16 desc[UR10][R4.64], R7 ;  /* 0x0000000704006986 */ /* 0x0003e2000c10150a */
[----:B------:R-:W-:-:S03]  /*75de0*/  LEA.HI.X.SX32 R9, R6, R16, 0x1, P5 ;  /* 0x0000001006097211 */ /* 0x000fc600028f0eff */
[----:B------:R-:W4:Y:S01]  /*75df0*/  LDL.LU R18, [R1+0x12c] ;  /* 0x00012c0001127983 */ /* 0x000f220000300800 */
[----:B------:R-:W-:Y:S01]  /*75e00*/  ISETP.LT.AND P5, PT, R28, UR4, !P0 ;  /* 0x000000041c007c0c */ /* 0x000fe2000c7a1270 */
[----:B------:R-:W-:Y:S01]  /*75e10*/  ULDC UR4, c[0x0][0x22c] ;  /* 0x00008b0000047ab9 */ /* 0x000fe20000000800 */
[----:B------:R-:W4:Y:S01]  /*75e20*/  LDC R14, c[0x0][0x248] ;  /* 0x00009200ff0e7b82 */ /* 0x000f220000000800 */
[----:B------:R-:W4:Y:S01]  /*75e30*/  LDL.LU R24, [R1+0x25c] ;  /* 0x00025c0001187983 */ /* 0x000f220000300800 */
[----:B-1----:R-:W-:-:S03]  /*75e40*/  LEA R4, P6, R0, R2, 0x1 ;  /* 0x0000000200047211 */ /* 0x002fc600078c08ff */
[----:B------:R-:W4:Y:S01]  /*75e50*/  LDL.LU R20, [R1+0x130] ;  /* 0x0001300001147983 */ /* 0x000f220000300800 */
[----:B------:R-:W-:Y:S01]  /*75e60*/  LEA.HI.X.SX32 R5, R0, R16, 0x1, P6 ;  /* 0x0000001000057211 */ /* 0x000fe200030f0eff */
[----:B------:R-:W-:Y:S02]  /*75e70*/  IMAD R0, R10, 0x2, R0 ;  /* 0x000000020a007824 */ /* 0x000fe400078e0200 */
[----:B------:R1:W-:Y:S01]  /*75e80*/  @P2 STG.E.U16 desc[UR10][R8.64], R21 ;  /* 0x0000001508002986 */ /* 0x0003e2000c10150a */
[----:B------:R-:W4:Y:S08]  /*75e90*/  LDC R10, c[0x0][0x248] ;  /* 0x00009200ff0a7b82 */ /* 0x000f300000000800 */
[----:B-1----:R-:W1:Y:S08]  /*75ea0*/  LDC R8, c[0x0][0x248] ;  /* 0x00009200ff087b82 */ /* 0x002e700000000800 */
[----:B------:R-:W1:Y:S01]  /*75eb0*/  LDC R9, c[0x0][0x248] ;  /* 0x00009200ff097b82 */ /* 0x000e620000000800 */
[----:B--2---:R-:W-:Y:S01]  /*75ec0*/  ISETP.LT.AND P2, PT, R27, UR4, !P0 ;  /* 0x000000041b007c0c */ /* 0x004fe2000c741270 */
[----:B------:R-:W-:Y:S01]  /*75ed0*/  ULDC UR4, c[0x0][0x22c] ;  /* 0x00008b0000047ab9 */ /* 0x000fe20000000800 */
[----:B------:R-:W2:Y:S04]  /*75ee0*/  LDL.LU R27, [R1+0x260] ;  /* 0x00026000011b7983 */ /* 0x000ea80000300800 */
[----:B------:R0:W-:Y:S01]  /*75ef0*/  @P3 STG.E.U16 desc[UR10][R4.64], R17 ;  /* 0x0000001104003986 */ /* 0x0001e2000c10150a */
[----:B------:R-:W-:-:S03]  /*75f00*/  LEA R6, P3, R0, R2, 0x1 ;  /* 0x0000000200067211 */ /* 0x000fc600078608ff */
[----:B------:R-:W2:Y:S01]  /*75f10*/  LDL.LU R25, [R1+0x134] ;  /* 0x0001340001197983 */ /* 0x000ea20000300800 */
[----:B------:R-:W-:Y:S02]  /*75f20*/  LEA.HI.X.SX32 R7, R0, R16, 0x1, P3 ;  /* 0x0000001000077211 */ /* 0x000fe400018f0eff */
[----:B---3--:R-:W-:Y:S01]  /*75f30*/  ISETP.LT.AND P3, PT, R26, UR4, !P0 ;  /* 0x000000041a007c0c */ /* 0x008fe2000c761270 */
[----:B0-----:R-:W-:Y:S01]  /*75f40*/  IMAD R5, R11, 0x2, R0 ;  /* 0x000000020b057824 */ /* 0x001fe200078e0200 */
[----:B------:R-:W3:Y:S01]  /*75f50*/  LDL.LU R26, [R1+0x264] ;  /* 0x00026400011a7983 */ /* 0x000ee20000300800 */
[----:B------:R-:W-:Y:S01]  /*75f60*/  ULDC UR4, c[0x0][0x22c] ;  /* 0x00008b0000047ab9 */ /* 0x000fe20000000800 */
[----:B------:R-:W0:Y:S01]  /*75f70*/  LDC R11, c[0x0][0x248] ;  /* 0x00009200ff0b7b82 */ /* 0x000e220000000800 */
[----:B------:R-:W-:Y:S01]  /*75f80*/  IMAD R0, R13, 0x2, R5 ;  /* 0x000000020d007824 */ /* 0x000fe200078e0205 */
[C---:B------:R-:W-:Y:S01]  /*75f90*/  LEA R4, P6, R5.reuse, R2, 0x1 ;  /* 0x0000000205047211 */ /* 0x040fe200078c08ff */
[----:B------:R-:W3:Y:S03]  /*75fa0*/  LDL.LU R19, [R1+0x268] ;  /* 0x0002680001137983 */ /* 0x000ee60000300800 */
[----:B------:R-:W-:Y:S01]  /*75fb0*/  LEA.HI.X.SX32 R5, R5, R16, 0x1, P6 ;  /* 0x0000001005057211 */ /* 0x000fe200030f0eff */
[----:B----4-:R4:W-:Y:S01]  /*75fc0*/  @P4 STG.E.U16 desc[UR10][R6.64], R15 ;  /* 0x0000000f06004986 */ /* 0x0109e2000c10150a */
[----:B------:R-:W0:Y:S03]  /*75fd0*/  LDC R13, c[0x0][0x248] ;  /* 0x00009200ff0d7b82 */ /* 0x000e260000000800 */
[----:B------:R-:W3:Y:S01]  /*75fe0*/  LDL.LU R22, [R1+0x138] ;  /* 0x0001380001167983 */ /* 0x000ee20000300800 */
[----:B----4-:R-:W-:-:S03]  /*75ff0*/  LEA R6, P6, R0, R2, 0x1 ;  /* 0x0000000200067211 */ /* 0x010fc600078c08ff */
[----:B------:R-:W-:Y:S01]  /*76000*/  @P5 STG.E.U16 desc[UR10][R4.64], R18 ;  /* 0x0000001204005986 */ /* 0x000fe2000c10150a */
[----:B------:R-:W-:Y:S01]  /*76010*/  LEA.HI.X.SX32 R7, R0, R16, 0x1, P6 ;  /* 0x0000001000077211 */ /* 0x000fe200030f0eff */
[----:B-1----:R-:W-:Y:S02]  /*76020*/  IMAD R0, R8, 0x2, R0 ;  /* 0x0000000208007824 */ /* 0x002fe400078e0200 */
[----:B------:R-:W4:Y:S01]  /*76030*/  LDL.LU R28, [R1+0x13c] ;  /* 0x00013c00011c7983 */ /* 0x000f220000300800 */
[----:B------:R-:W-:Y:S01]  /*76040*/  ISETP.LT.AND P4, PT, R23, UR4, !P0 ;  /* 0x0000000417007c0c */ /* 0x000fe2000c781270 */
[----:B------:R-:W-:Y:S01]  /*76050*/  ULDC UR4, c[0x0][0x22c] ;  /* 0x00008b0000047ab9 */ /* 0x000fe20000000800 */
[----:B------:R-:W1:Y:S01]  /*76060*/  LDC R8, c[0x0][0x248] ;  /* 0x00009200ff087b82 */ /* 0x000e620000000800 */
[----:B------:R0:W-:Y:S01]  /*76070*/  @P2 STG.E.U16 desc[UR10][R6.64], R20 ;  /* 0x0000001406002986 */ /* 0x0001e2000c10150a */
[----:B------:R-:W-:Y:S01]  /*76080*/  ISETP.LT.AND P5, PT, R24, UR4, !P0 ;  /* 0x0000000418007c0c */ /* 0x000fe2000c7a1270 */
[----:B------:R-:W-:-:S02]  /*76090*/  ULDC UR4, c[0x0][0x22c] ;  /* 0x00008b0000047ab9 */ /* 0x000fc40000000800 */
[----:B------:R-:W4:Y:S01]  /*760a0*/  LDL.LU R24, [R1+0x26c] ;  /* 0x00026c0001187983 */ /* 0x000f220000300800 */
[----:B0-----:R-:W-:-:S04]  /*760b0*/  LEA R6, P2, R0, R2, 0x1 ;  /* 0x0000000200067211 */ /* 0x001fc800078408ff */
[----:B------:R-:W-:Y:S02]  /*760c0*/  LEA.HI.X.SX32 R7, R0, R16, 0x1, P2 ;  /* 0x0000001000077211 */ /* 0x000fe400010f0eff */
[----:B--2---:R-:W-:Y:S01]  /*760d0*/  ISETP.LT.AND P2, PT, R27, UR4, !P0 ;  /* 0x000000041b007c0c */ /* 0x004fe2000c741270 */
[----:B------:R-:W-:Y:S01]  /*760e0*/  ULDC UR4, c[0x0][0x22c] ;  /* 0x00008b0000047ab9 */ /* 0x000fe20000000800 */
[----:B------:R-:W2:Y:S04]  /*760f0*/  LDL.LU R27, [R1+0x270] ;  /* 0x00027000011b7983 */ /* 0x000ea80000300800 */
[----:B------:R0:W-:Y:S01]  /*76100*/  @P3 STG.E.U16 desc[UR10][R6.64], R25 ;  /* 0x0000001906003986 */ /* 0x0001e2000c10150a */
[----:B---3--:R-:W-:Y:S01]  /*76110*/  ISETP.LT.AND P3, PT, R26, UR4, !P0 ;  /* 0x000000041a007c0c */ /* 0x008fe2000c761270 */
[----:B------:R-:W-:-:S02]  /*76120*/  IMAD R5, R10, 0x2, R0 ;  /* 0x000000020a057824 */ /* 0x000fc400078e0200 */
[----:B------:R-:W3:Y:S01]  /*76130*/  LDL.LU R26, [R1+0x274] ;  /* 0x00027400011a7983 */ /* 0x000ee20000300800 */
[----:B------:R-:W-:Y:S01]  /*76140*/  ULDC UR4, c[0x0][0x22c] ;  /* 0x00008b0000047ab9 */ /* 0x000fe20000000800 */
[----:B------:R-:W1:Y:S01]  /*76150*/  LDC R10, c[0x0][0x248] ;  /* 0x00009200ff0a7b82 */ /* 0x000e620000000800 */
[----:B------:R-:W-:Y:S01]  /*76160*/  LEA R4, P6, R5, R2, 0x1 ;  /* 0x0000000205047211 */ /* 0x000fe200078c08ff */
[----:B------:R-:W-:-:S03]  /*76170*/  IMAD R0, R12, 0x2, R5 ;  /* 0x000000020c007824 */ /* 0x000fc600078e0205 */
[----:B------:R-:W-:Y:S02]  /*76180*/  LEA.HI.X.SX32 R5, R5, R16, 0x1, P6 ;  /* 0x0000001005057211 */ /* 0x000fe400030f0eff */
[C---:B0-----:R-:W-:Y:S01]  /*76190*/  LEA R6, P6, R0.reuse, R2, 0x1 ;  /* 0x0000000200067211 */ /* 0x041fe200078c08ff */
[----:B------:R-:W0:Y:S02]  /*761a0*/  LDC R12, c[0x0][0x248] ;  /* 0x00009200ff0c7b82 */ /* 0x000e240000000800 */
[----:B------:R4:W-:Y:S01]  /*761b0*/  @P4 STG.E.U16 desc[UR10][R4.64], R22 ;  /* 0x0000001604004986 */ /* 0x0009e2000c10150a */
[----:B------:R-:W-:Y:S02]  /*761c0*/  LEA.HI.X.SX32 R7, R0, R16, 0x1, P6 ;  /* 0x0000001000077211 */ /* 0x000fe400030f0eff */
[----:B------:R-:W-:Y:S01]  /*761d0*/  ISETP.LT.AND P4, PT, R19, UR4, !P0 ;  /* 0x0000000413007c0c */ /* 0x000fe2000c781270 */
[----:B------:R-:W-:Y:S01]  /*761e0*/  ULDC UR4, c[0x0][0x22c] ;  /* 0x00008b0000047ab9 */ /* 0x000fe20000000800 */
[----:B------:R-:W3:Y:S01]  /*761f0*/  LDL.LU R19, [R1+0x278] ;  /* 0x0002780001137983 */ /* 0x000ee20000300800 */
[----:B----4-:R-:W-:-:S03]  /*76200*/  IMAD R5, R11, 0x2, R0 ;  /* 0x000000020b057824 */ /* 0x010fc600078e0200 */
[----:B------:R4:W-:Y:S01]  /*76210*/  @P5 STG.E.U16 desc[UR10][R6.64], R28 ;  /* 0x0000001c06005986 */ /* 0x0009e2000c10150a */
[----:B------:R-:W0:Y:S01]  /*76220*/  LDC R11, c[0x0][0x248] ;  /* 0x00009200ff0b7b82 */ /* 0x000e220000000800 */
[----:B------:R-:W-:Y:S01]  /*76230*/  LEA R4, P6, R5, R2, 0x1 ;  /* 0x0000000205047211 */ /* 0x000fe200078c08ff */
[----:B------:R-:W-:-:S03]  /*76240*/  IMAD R0, R9, 0x2, R5 ;  /* 0x0000000209007824 */ /* 0x000fc600078e0205 */
[----:B------:R-:W-:Y:S02]  /*76250*/  LEA.HI.X.SX32 R5, R5, R16, 0x1, P6 ;  /* 0x0000001005057211 */ /* 0x000fe400030f0eff */
[----:B----4-:R-:W-:Y:S02]  /*76260*/  PRMT R7, R21, 0x7632, R7 ;  /* 0x0000763215077816 */ /* 0x010fe40000000007 */
[----:B------:R-:W-:Y:S01]  /*76270*/  ISETP.LT.AND P5, PT, R24, UR4, !P0 ;  /* 0x0000000418007c0c */ /* 0x000fe2000c7a1270 */
[----:B------:R-:W-:Y:S01]  /*76280*/  ULDC UR4, c[0x0][0x22c] ;  /* 0x00008b0000047ab9 */ /* 0x000fe20000000800 */
[C---:B------:R-:W-:Y:S01]  /*76290*/  LEA R6, P6, R0.reuse, R2, 0x1 ;  /* 0x0000000200067211 */ /* 0x040fe200078c08ff */
[----:B------:R-:W4:Y:S04]  /*762a0*/  LDL.LU R24, [R1+0x27c] ;  /* 0x00027c0001187983 */ /* 0x000f280000300800 */
[----:B------:R1:W-:Y:S02]  /*762b0*/  @P2 STG.E.U16 desc[UR10][R4.64], R7 ;  /* 0x0000000704002986 */ /* 0x0003e4000c10150a */
[----:B-1----:R-:W-:-:S02]  /*762c0*/  LEA.HI.X.SX32 R7, R0, R16, 0x1, P6 ;  /* 0x0000001000077211 */ /* 0x002fc400030f0eff */
[----:B------:R-:W-:-:S05]  /*762d0*/  PRMT R4, R17, 0x7632, R4 ;  /* 0x0000763211047816 */ /* 0x000fca0000000004 */
[----:B------:R1:W-:Y:S01]  /*762e0*/  @P3 STG.E.U16 desc[UR10][R6.64], R4 ;  /* 0x0000000406003986 */ /* 0x0003e2000c10150a */
[----:B--2---:R-:W-:Y:S01]  /*762f0*/  ISETP.LT.AND P2, PT, R27, UR4, !P0 ;  /* 0x000000041b007c0c */ /* 0x004fe2000c741270 */
[----:B------:R-:W-:Y:S02]  /*76300*/  ULDC UR4, c[0x0][0x22c] ;  /* 0x00008b0000047ab9 */ /* 0x000fe40000000800 */
[----:B------:R-:W2:Y:S01]  /*76310*/  LDL.LU R27, [R1+0x280] ;  /* 0x00028000011b7983 */ /* 0x000ea20000300800 */
[----:B---3--:R-:W-:Y:S01]  /*76320*/  ISETP.LT.AND P3, PT, R26, UR4, !P0 ;  /* 0x000000041a007c0c */ /* 0x008fe2000c761270 */
[----:B------:R-:W-:Y:S02]  /*76330*/  IMAD R0, R8, 0x2, R0 ;  /* 0x0000000208007824 */ /* 0x000fe400078e0200 */
[----:B------:R-:W3:Y:S01]  /*76340*/  LDL.LU R26, [R1+0x284] ;  /* 0x00028400011a7983 */ /* 0x000ee20000300800 */
[----:B------:R-:W-:Y:S01]  /*76350*/  PRMT R9, R15, 0x7632, R9 ;  /* 0x000076320f097816 */ /* 0x000fe20000000009 */
[----:B------:R-:W-:Y:S01]  /*76360*/  ULDC UR4, c[0x0][0x22c] ;  /* 0x00008b0000047ab9 */ /* 0x000fe20000000800 */
[----:B------:R-:W-:Y:S01]  /*76370*/  IMAD R8, R10, 0x2, R0 ;  /* 0x000000020a087824 */ /* 0x000fe200078e0200 */
[C---:B-1----:R-:W-:Y:S01]  /*76380*/  LEA R4, P6, R0.reuse, R2, 0x1 ;  /* 0x0000000200047211 */ /* 0x042fe200078c08ff */
[----:B------:R-:W1:Y:S03]  /*76390*/  LDC R10, c[0x0][0x248] ;  /* 0x00009200ff0a7b82 */ /* 0x000e660000000800 */
[----:B------:R-:W-:-:S02]  /*763a0*/  LEA.HI.X.SX32 R5, R0, R16, 0x1, P6 ;  /* 0x0000001000057211 */ /* 0x000fc400030f0eff */
[----:B------:R-:W-:Y:S02]  /*763b0*/  LEA R6, P6, R8, R2, 0x1 ;  /* 0x0000000208067211 */ /* 0x000fe400078c08ff */
[----:B------:R-:W-:Y:S02]  /*763c0*/  PRMT R0, R18, 0x7632, R0 ;  /* 0x0000763212007816 */ /* 0x000fe40000000000 */
[----:B------:R-:W-:Y:S01]  /*763d0*/  LEA.HI.X.SX32 R7, R8, R16, 0x1, P6 ;  /* 0x0000001008077211 */ /* 0x000fe200030f0eff */
[----:B0-----:R-:W-:Y:S01]  /*763e0*/  IMAD R8, R12, 0x2, R8 ;  /* 0x000000020c087824 */ /* 0x001fe200078e0208 */
[----:B------:R0:W-:Y:S01]  /*763f0*/  @P4 STG.E.U16 desc[UR10][R4.64], R9 ;  /* 0x0000000904004986 */ /* 0x0001e2000c10150a */
[----:B------:R-:W1:Y:S03]  /*76400*/  LDC R12, c[0x0][0x248] ;  /* 0x00009200ff0c7b82 */ /* 0x000e660000000800 */
[----:B------:R0:W-:Y:S01]  /*76410*/  @P5 STG.E.U16 desc[UR10][R6.64], R0 ;  /* 0x0000000006005986 */ /* 0x0001e2000c10150a */
[----:B------:R-:W-:Y:S01]  /*76420*/  ISETP.LT.AND P4, PT, R19, UR4, !P0 ;  /* 0x0000000413007c0c */ /* 0x000fe2000c781270 */
[----:B------:R-:W-:Y:S01]  /*76430*/  ULDC UR4, c[0x0][0x22c] ;  /* 0x00008b0000047ab9 */ /* 0x000fe20000000800 */
[----:B0-----:R-:W-:-:S02]  /*76440*/  PRMT R5, R20, 0x7632, R5 ;  /* 0x0000763214057816 */ /* 0x001fc40000000005 */
[----:B------:R-:W0:Y:S01]  /*76450*/  LDC R9, c[0x0][0x248] ;  /* 0x00009200ff097b82 */ /* 0x000e220000000800 */
[----:B------:R-:W-:Y:S01]  /*76460*/  LEA R6, P5, R8, R2, 0x1 ;  /* 0x0000000208067211 */ /* 0x000fe200078a08ff */
[----:B------:R-:W-:-:S03]  /*76470*/  IMAD R0, R11, 0x2, R8 ;  /* 0x000000020b007824 */ /* 0x000fc600078e0208 */
[----:B------:R-:W-:-:S03]  /*76480*/  LEA.HI.X.SX32 R7, R8, R16, 0x1, P5 ;  /* 0x0000001008077211 */ /* 0x000fc600028f0eff */
[----:B------:R-:W0:Y:S01]  /*76490*/  LDC R11, c[0x0][0x248] ;  /* 0x00009200ff0b7b82 */ /* 0x000e220000000800 */
[----:B----4-:R-:W-:Y:S01]  /*764a0*/  ISETP.LT.AND P5, PT, R24, UR4, !P0 ;  /* 0x0000000418007c0c */ /* 0x010fe2000c7a1270 */
[----:B------:R-:W-:Y:S01]  /*764b0*/  ULDC UR4, c[0x0][0x22c] ;  /* 0x00008b0000047ab9 */ /* 0x000fe20000000800 */
[----:B------:R-:W4:Y:S01]  /*764c0*/  LDL.LU R24, [R1+0x288] ;  /* 0x0002880001187983 */ /* 0x000f220000300800 */
[----:B------:R-:W-:-:S03]  /*764d0*/  LEA R4, P6, R0, R2, 0x1 ;  /* 0x0000000200047211 */ /* 0x000fc600078c08ff */
[----:B------:R1:W-:Y:S02]  /*764e0*/  @P2 STG.E.U16 desc[UR10][R6.64], R5 ;  /* 0x0000000506002986 */ /* 0x0003e4000c10150a */
[----:B-1----:R-:W-:Y:S02]  /*764f0*/  LEA.HI.X.SX32 R5, R0, R16, 0x1, P6 ;  /* 0x0000001000057211 */ /* 0x002fe400030f0eff */
[----:B--2---:R-:W-:Y:S01]  /*76500*/  ISETP.LT.AND P2, PT, R27, UR4, !P0 ;  /* 0x000000041b007c0c */ /* 0x004fe2000c741270 */
[----:B------:R-:W-:Y:S01]  /*76510*/  ULDC UR4, c[0x0][0x22c] ;  /* 0x00008b0000047ab9 */ /* 0x000fe20000000800 */
[----:B------:R-:W2:Y:S04]  /*76520*/  LDL.LU R27, [R1+0x28c] ;  /* 0x00028c00011b7983 */ /* 0x000ea80000300800 */
[----:B------:R-:W2:Y:S01]  /*76530*/  LDL.LU R21, [R1+0x90] ;  /* 0x0000900001157983 */ /* 0x000ea20000300800 */
[----:B---3--:R-:W-:Y:S01]  /*76540*/  ISETP.LT.AND P6, PT, R26, UR4, !P0 ;  /* 0x000000041a007c0c */ /* 0x008fe2000c7c1270 */
[----:B------:R-:W-:-:S02]  /*76550*/  IMAD R6, R10, 0x2, R0 ;  /* 0x000000020a067824 */ /* 0x000fc400078e0200 */
[----:B------:R-:W3:Y:S01]  /*76560*/  LDL.LU R26, [R1+0x290] ;  /* 0x00029000011a7983 */ /* 0x000ee20000300800 */
[----:B------:R-:W1:Y:S01]  /*76570*/  LDC R10, c[0x0][0x248] ;  /* 0x00009200ff0a7b82 */ /* 0x000e620000000800 */
[----:B------:R-:W-:Y:S01]  /*76580*/  PRMT R0, R25, 0x7632, R0 ;  /* 0x0000763219007816 */ /* 0x000fe20000000000 */
[----:B------:R-:W-:Y:S01]  /*76590*/  ULDC UR4, c[0x0][0x22c] ;  /* 0x00008b0000047ab9 */ /* 0x000fe20000000800 */
[----:B------:R-:W3:Y:S04]  /*765a0*/  LDL.LU R25, [R1+0x94] ;  /* 0x0000940001197983 */ /* 0x000ee80000300800 */
[----:B------:R0:W-:Y:S01]  /*765b0*/  @P3 STG.E.U16 desc[UR10][R4.64], R0 ;  /* 0x0000000004003986 */ /* 0x0001e2000c10150a */
[----:B------:R-:W-:Y:S02]  /*765c0*/  PRMT R7, R22, 0x7632, R7 ;  /* 0x0000763216077816 */ /* 0x000fe40000000007 */
[----:B------:R-:W-:-:S02]  /*765d0*/  PRMT R8, R28, 0x7632, R8 ;  /* 0x000076321c087816 */ /* 0x000fc40000000008 */
[----:B------:R-:W3:Y:S04]  /*765e0*/  LDL.LU R28, [R1+0x294] ;  /* 0x00029400011c7983 */ /* 0x000ee80000300800 */
[----:B------:R-:W3:Y:S01]  /*765f0*/  LDL.LU R15, [R1+0x98] ;  /* 0x00009800010f7983 */ /* 0x000ee20000300800 */
[C---:B0-----:R-:W-:Y:S01]  /*76600*/  LEA R4, P3, R6.reuse, R2, 0x1 ;  /* 0x0000000206047211 */ /* 0x041fe200078608ff */
[----:B------:R-:W-:Y:S02]  /*76610*/  IMAD R0, R9, 0x2, R6 ;  /* 0x0000000209007824 */ /* 0x000fe400078e0206 */
[----:B------:R-:W3:Y:S01]  /*76620*/  LDL.LU R17, [R1+0x298] ;  /* 0x0002980001117983 */ /* 0x000ee20000300800 */
[----:B------:R-:W-:Y:S01]  /*76630*/  LEA.HI.X.SX32 R5, R6, R16, 0x1, P3 ;  /* 0x0000001006057211 */ /* 0x000fe200018f0eff */
[----:B------:R-:W-:Y:S01]  /*76640*/  IMAD R9, R13, 0x2, R0 ;  /* 0x000000020d097824 */ /* 0x000fe200078e0200 */
[-C--:B------:R-:W-:Y:S01]  /*76650*/  LEA R6, P3, R0, R2.reuse, 0x1 ;  /* 0x0000000200067211 */ /* 0x080fe200078608ff */
[----:B------:R-:W3:Y:S01]  /*76660*/  LDL.LU R18, [R1+0x9c] ;  /* 0x00009c0001127983 */ /* 0x000ee20000300800 */
[----:B------:R-:W0:Y:S03]  /*76670*/  LDC R13, c[0x0][0x248] ;  /* 0x00009200ff0d7b82 */ /* 0x000e260000000800 */
[----:B------:R4:W-:Y:S02]  /*76680*/  @P4 STG.E.U16 desc[UR10][R4.64], R7 ;  /* 0x0000000704004986 */ /* 0x0009e4000c10150a */
[----:B----4-:R-:W-:-:S02]  /*76690*/  LEA R4, P4, R9, R2, 0x1 ;  /* 0x0000000209047211 */ /* 0x010fc400078808ff */
[-C--:B------:R-:W-:Y:S02]  /*766a0*/  LEA.HI.X.SX32 R7, R0, R16.reuse, 0x1, P3 ;  /* 0x0000001000077211 */ /* 0x080fe400018f0eff */
[----:B------:R-:W-:Y:S01]  /*766b0*/  LEA.HI.X.SX32 R5, R9, R16, 0x1, P4 ;  /* 0x0000001009057211 */ /* 0x000fe200020f0eff */
[----:B-1----:R-:W-:Y:S01]  /*766c0*/  IMAD R9, R10, 0x2, R9 ;  /* 0x000000020a097824 */ /* 0x002fe200078e0209 */
[----:B------:R-:W-:Y:S01]  /*766d0*/  ISETP.LT.AND P3, PT, R24, UR4, !P0 ;  /* 0x0000000418007c0c */ /* 0x000fe2000c761270 */
[----:B------:R-:W-:Y:S01]  /*766e0*/  ULDC UR4, c[0x0][0x22c] ;  /* 0x00008b0000047ab9 */ /* 0x000fe20000000800 */
[----:B------:R1:W-:Y:S01]  /*766f0*/  @P5 STG.E.U16 desc[UR10][R6.64], R8 ;  /* 0x0000000806005986 */ /* 0x0003e2000c10150a */
[----:B------:R-:W4:Y:S08]  /*76700*/  LDC R10, c[0x0][0x248] ;  /* 0x00009200ff0a7b82 */ /* 0x000f300000000800 */
[----:B-1----:R-:W1:Y:S01]  /*76710*/  LDC R8, c[0x0][0x248] ;  /* 0x00009200ff087b82 */ /* 0x002e620000000800 */
[----:B--2---:R-:W-:Y:S01]  /*76720*/  ISETP.LT.AND P4, PT, R27, UR4, !P0 ;  /* 0x000000041b007c0c */ /* 0x004fe2000c781270 */
[----:B------:R-:W-:Y:S01]  /*76730*/  ULDC UR4, c[0x0][0x22c] ;  /* 0x00008b0000047ab9 */ /* 0x000fe20000000800 */
[----:B------:R-:W2:Y:S04]  /*76740*/  LDL.LU R27, [R1+0x29c] ;  /* 0x00029c00011b7983 */ /* 0x000ea80000300800 */
[----:B------:R0:W-:Y:S04]  /*76750*/  @P2 STG.E.U16 desc[UR10][R4.64], R21 ;  /* 0x0000001504002986 */ /* 0x0001e8000c10150a */
[----:B------:R-:W4:Y:S01]  /*76760*/  LDL.LU R19, [R1+0x80] ;  /* 0x0000800001137983 */ /* 0x000f220000300800 */
[----:B0-----:R-:W-:-:S04]  /*76770*/  LEA R4, P2, R9, R2, 0x1 ;  /* 0x0000000209047211 */ /* 0x001fc800078408ff */
[----:B------:R-:W-:Y:S02]  /*76780*/  LEA.HI.X.SX32 R5, R9, R16, 0x1, P2 ;  /* 0x0000001009057211 */ /* 0x000fe400010f0eff */
[----:B---3--:R-:W-:Y:S01]  /*76790*/  ISETP.LT.AND P2, PT, R26, UR4, !P0 ;  /* 0x000000041a007c0c */ /* 0x008fe2000c741270 */
[----:B------:R-:W-:Y:S01]  /*767a0*/  IMAD R7, R11, 0x2, R9 ;  /* 0x000000020b077824 */ /* 0x000fe200078e0209 */
[----:B------:R-:W3:Y:S01]  /*767b0*/  LDL.LU R26, [R1+0x2a0] ;  /* 0x0002a000011a7983 */ /* 0x000ee20000300800 */
[----:B------:R-:W-:Y:S01]  /*767c0*/  ULDC UR4, c[0x0][0x22c] ;  /* 0x00008b0000047ab9 */ /* 0x000fe20000000800 */
[----:B------:R-:W0:Y:S01]  /*767d0*/  LDC R11, c[0x0][0x248] ;  /* 0x00009200ff0b7b82 */ /* 0x000e220000000800 */
[----:B------:R-:W-:Y:S01]  /*767e0*/  IMAD R0, R12, 0x2, R7 ;  /* 0x000000020c007824 */ /* 0x000fe200078e0207 */
[C---:B------:R-:W-:Y:S01]  /*767f0*/  LEA R6, P5, R7.reuse, R2, 0x1 ;  /* 0x0000000207067211 */ /* 0x040fe200078a08ff */
[----:B------:R-:W3:Y:S03]  /*76800*/  LDL.LU R20, [R1+0x84] ;  /* 0x0000840001147983 */ /* 0x000ee60000300800 */
[----:B------:R-:W-:Y:S01]  /*76810*/  LEA.HI.X.SX32 R7, R7, R16, 0x1, P5 ;  /* 0x0000001007077211 */ /* 0x000fe200028f0eff */
[----:B------:R1:W-:Y:S01]  /*76820*/  @P6 STG.E.U16 desc[UR10][R4.64], R25 ;  /* 0x0000001904006986 */ /* 0x0003e2000c10150a */
[----:B------:R-:W0:Y:S01]  /*76830*/  LDC R9, c[0x0][0x248] ;  /* 0x00009200ff097b82 */ /* 0x000e220000000800 */
[----:B------:R-:W-:Y:S01]  /*76840*/  ISETP.LT.AND P5, PT, R28, UR4, !P0 ;  /* 0x000000041c007c0c */ /* 0x000fe2000c7a1270 */
[----:B------:R-:W-:Y:S01]  /*76850*/  ULDC UR4, c[0x0][0x22c] ;  /* 0x00008b0000047ab9 */ /* 0x000fe20000000800 */
[----:B------:R-:W3:Y:S04]  /*76860*/  LDL.LU R23, [R1+0x2a4] ;  /* 0x0002a40001177983 */ /* 0x000ee80000300800 */
[----:B------:R-:W3:Y:S01]  /*76870*/  LDL.LU R28, [R1+0x2a8] ;  /* 0x0002a800011c7983 */ /* 0x000ee20000300800 */
[----:B------:R-:W0:Y:S01]  /*76880*/  LDC R12, c[0x0][0x248] ;  /* 0x00009200ff0c7b82 */ /* 0x000e220000000800 */
[----:B-1----:R-:W-:-:S02]  /*76890*/  LEA R4, P6, R0, R2, 0x1 ;  /* 0x0000000200047211 */ /* 0x002fc400078c08ff */
[----:B------:R-:W3:Y:S02]  /*768a0*/  LDL.LU R22, [R1+0x88] ;  /* 0x0000880001167983 */ /* 0x000ee40000300800 */
[----:B------:R-:W-:Y:S01]  /*768b0*/  LEA.HI.X.SX32 R5, R0, R16, 0x1, P6 ;  /* 0x0000001000057211 */ /* 0x000fe200030f0eff */
[----:B------:R-:W-:Y:S01]  /*768c0*/  IMAD R0, R8, 0x2, R0 ;  /* 0x0000000208007824 */ /* 0x000fe200078e0200 */
        /* <DEDUP_REMOVED lines=12> */
[----:B---3--:R-:W-:Y:S01]  /*76990*/  ISETP.LT.AND P2, PT, R26, UR4, !P0 ;  /* 0x000000041a007c0c */ /* 0x008fe2000c741270 */
[----:B------:R-:W-:-:S02]  /*769a0*/  IMAD R7, R10, 0x2, R0 ;  /* 0x000000020a077824 */ /* 0x000fc400078e0200 */
[----:B------:R-:W3:Y:S01]  /*769b0*/  LDL.LU R26, [R1+0x2b4] ;  /* 0x0002b400011a7983 */ /* 0x000ee20000300800 */
[----:B------:R-:W-:Y:S01]  /*769c0*/  ULDC UR4, c[0x0][0x22c] ;  /* 0x00008b0000047ab9 */ /* 0x000fe20000000800 */
[----:B------:R-:W4:Y:S01]  /*769d0*/  LDC R10, c[0x0][0x248] ;  /* 0x00009200ff0a7b82 */ /* 0x000f220000000800 */
[----:B------:R-:W-:Y:S01]  /*769e0*/  IMAD R0, R13, 0x2, R7 ;  /* 0x000000020d007824 */ /* 0x000fe200078e0207 */
[----:B------:R-:W-:-:S04]  /*769f0*/  LEA R6, P6, R7, R2, 0x1 ;  /* 0x0000000207067211 */ /* 0x000fc800078c08ff */
[----:B------:R-:W-:Y:S01]  /*76a00*/  LEA.HI.X.SX32 R7, R7, R16, 0x1, P6 ;  /* 0x0000001007077211 */ /* 0x000fe200030f0eff */
[----:B0-----:R-:W-:Y:S01]  /*76a10*/  IMAD R8, R11, 0x2, R0 ;  /* 0x000000020b087824 */ /* 0x001fe200078e0200 */
[C---:B-1----:R-:W-:Y:S01]  /*76a20*/  LEA R4, P6, R0.reuse, R2, 0x1 ;  /* 0x0000000200047211 */ /* 0x042fe200078c08ff */
[----:B------:R-:W0:Y:S02]  /*76a30*/  LDC R11, c[0x0][0x248] ;  /* 0x00009200ff0b7b82 */ /* 0x000e240000000800 */
[----:B------:R1:W-:Y:S01]  /*76a40*/  @P5 STG.E.U16 desc[UR10][R6.64], R20 ;  /* 0x0000001406005986 */ /* 0x0003e2000c10150a */
[----:B------:R-:W-:Y:S02]  /*76a50*/  LEA.HI.X.SX32 R5, R0, R16, 0x1, P6 ;  /* 0x0000001000057211 */ /* 0x000fe400030f0eff */
[----:B------:R-:W-:Y:S01]  /*76a60*/  ISETP.LT.AND P5, PT, R23, UR4, !P0 ;  /* 0x0000000417007c0c */ /* 0x000fe2000c7a1270 */
[----:B------:R-:W-:Y:S02]  /*76a70*/  ULDC UR4, c[0x0][0x22c] ;  /* 0x00008b0000047ab9 */ /* 0x000fe40000000800 */
[----:B------:R-:W0:Y:S01]  /*76a80*/  LDC R13, c[0x0][0x248] ;  /* 0x00009200ff0d7b82 */ /* 0x000e220000000800 */
[----:B------:R1:W-:Y:S01]  /*76a90*/  @P3 STG.E.U16 desc[UR10][R4.64], R22 ;  /* 0x0000001604003986 */ /* 0x0003e2000c10150a */
[----:B------:R-:W-:Y:S01]  /*76aa0*/  ISETP.LT.AND P3, PT, R28, UR4, !P0 ;  /* 0x000000041c007c0c */ /* 0x000fe2000c761270 */
[----:B------:R-:W-:-:S02]  /*76ab0*/  ULDC UR4, c[0x0][0x22c] ;  /* 0x00008b0000047ab9 */ /* 0x000fc40000000800 */
[----:B------:R-:W4:Y:S01]  /*76ac0*/  LDL.LU R28, [R1+0x2b8] ;  /* 0x0002b800011c7983 */ /* 0x000f220000300800 */
[----:B-1----:R-:W-:-:S04]  /*76ad0*/  LEA R6, P6, R8, R2, 0x1 ;  /* 0x0000000208067211 */ /* 0x002fc800078c08ff */
[----:B------:R-:W-:Y:S01]  /*76ae0*/  LEA.HI.X.SX32 R7, R8, R16, 0x1, P6 ;  /* 0x0000001008077211 */ /* 0x000fe200030f0eff */
[----:B------:R-:W-:Y:S02]  /*76af0*/  IMAD R8, R9, 0x2, R8 ;  /* 0x0000000209087824 */ /* 0x000fe400078e0208 */
[----:B------:R-:W1:Y:S02]  /*76b00*/  LDC R9, c[0x0][0x248] ;  /* 0x00009200ff097b82 */ /* 0x000e640000000800 */
[----:B------:R0:W-:Y:S01]  /*76b10*/  @P4 STG.E.U16 desc[UR10][R6.64], R24 ;  /* 0x0000001806004986 */ /* 0x0001e2000c10150a */
[----:B------:R-:W-:Y:S01]  /*76b20*/  LEA R4, P4, R8, R2, 0x1 ;  /* 0x0000000208047211 */ /* 0x000fe200078808ff */
[----:B------:R-:W-:-:S03]  /*76b30*/  IMAD R0, R12, 0x2, R8 ;  /* 0x000000020c007824 */ /* 0x000fc600078e0208 */
[----:B------:R-:W-:Y:S01]  /*76b40*/  LEA.HI.X.SX32 R5, R8, R16, 0x1, P4 ;  /* 0x0000001008057211 */ /* 0x000fe200020f0eff */
[----:B------:R-:W1:Y:S01]  /*76b50*/  LDC R12, c[0x0][0x248] ;  /* 0x00009200ff0c7b82 */ /* 0x000e620000000800 */
[----:B0-----:R-:W-:Y:S02]  /*76b60*/  PRMT R7, R21, 0x7632, R7 ;  /* 0x0000763215077816 */ /* 0x001fe40000000007 */
[----:B------:R-:W-:-:S03]  /*76b70*/  LEA R6, P6, R0, R2, 0x1 ;  /* 0x0000000200067211 */ /* 0x000fc600078c08ff */
[----:B------:R0:W-:Y:S02]  /*76b80*/  @P2 STG.E.U16 desc[UR10][R4.64], R7 ;  /* 0x0000000704002986 */ /* 0x0001e4000c10150a */
[----:B0-----:R-:W-:Y:S02]  /*76b90*/  PRMT R4, R25, 0x7632, R4 ;  /* 0x0000763219047816 */ /* 0x001fe40000000004 */
[----:B------:R-:W-:Y:S02]  /*76ba0*/  LEA.HI.X.SX32 R7, R0, R16, 0x1, P6 ;  /* 0x0000001000077211 */ /* 0x000fe400030f0eff */
[----:B--2---:R-:W-:Y:S01]  /*76bb0*/  ISETP.LT.AND P4, PT, R27, UR4, !P0 ;  /* 0x000000041b007c0c */ /* 0x004fe2000c781270 */
[----:B------:R-:W-:Y:S01]  /*76bc0*/  ULDC UR4, c[0x0][0x22c] ;  /* 0x00008b0000047ab9 */ /* 0x000fe20000000800 */
[----:B------:R-:W2:Y:S01]  /*76bd0*/  LDL.LU R27, [R1+0x2bc] ;  /* 0x0002bc00011b7983 */ /* 0x000ea20000300800 */
[----:B------:R-:W-:Y:S01]  /*76be0*/  ISETP.LT.AND P2, PT, R17, UR4, !P0 ;  /* 0x0000000411007c0c */ /* 0x000fe2000c741270 */
[----:B------:R-:W-:-:S02]  /*76bf0*/  ULDC UR4, c[0x0][0x22c] ;  /* 0x00008b0000047ab9 */ /* 0x000fc40000000800 */
[----:B------:R-:W2:Y:S01]  /*76c00*/  LDL.LU R25, [R1+0x2c0] ;  /* 0x0002c00001197983 */ /* 0x000ea20000300800 */
[----:B---3--:R-:W-:Y:S01]  /*76c10*/  ISETP.LT.AND P6, PT, R26, UR4, !P0 ;  /* 0x000000041a007c0c */ /* 0x008fe2000c7c1270 */
[----:B----4-:R-:W-:Y:S02]  /*76c20*/  IMAD R5, R10, 0x2, R0 ;  /* 0x000000020a057824 */ /* 0x010fe400078e0200 */
[----:B------:R-:W3:Y:S01]  /*76c30*/  LDL.LU R26, [R1+0x2c4] ;  /* 0x0002c400011a7983 */ /* 0x000ee20000300800 */
[----:B------:R-:W-:Y:S01]  /*76c40*/  ULDC UR4, c[0x0][0x22c] ;  /* 0x00008b0000047ab9 */ /* 0x000fe20000000800 */
[----:B-1----:R-:W-:Y:S02]  /*76c50*/  IMAD R0, R9, 0x2, R5 ;  /* 0x0000000209007824 */ /* 0x002fe400078e0205 */
[----:B------:R0:W-:Y:S01]  /*76c60*/  @P5 STG.E.U16 desc[UR10][R6.64], R4 ;  /* 0x0000000406005986 */ /* 0x0001e2000c10150a */
[----:B------:R-:W-:Y:S01]  /*76c70*/  PRMT R10, R15, 0x7632, R10 ;  /* 0x000076320f0a7816 */ /* 0x000fe2000000000a */
[----:B------:R-:W-:Y:S01]  /*76c80*/  IMAD R8, R11, 0x2, R0 ;  /* 0x000000020b087824 */ /* 0x000fe200078e0200 */
[----:B------:R-:W-:Y:S01]  /*76c90*/  PRMT R9, R18, 0x7632, R9 ;  /* 0x0000763212097816 */ /* 0x000fe20000000009 */
[----:B------:R-:W1:Y:S01]  /*76ca0*/  LDC R11, c[0x0][0x248] ;  /* 0x00009200ff0b7b82 */ /* 0x000e620000000800 */
[----:B0-----:R-:W-:-:S04]  /*76cb0*/  LEA R4, P5, R5, R2, 0x1 ;  /* 0x0000000205047211 */ /* 0x001fc800078a08ff */
[----:B------:R-:W-:Y:S02]  /*76cc0*/  LEA.HI.X.SX32 R5, R5, R16, 0x1, P5 ;  /* 0x0000001005057211 */ /* 0x000fe400028f0eff */
[----:B------:R-:W-:-:S03]  /*76cd0*/  LEA R6, P5, R0, R2, 0x1 ;  /* 0x0000000200067211 */ /* 0x000fc600078a08ff */
[----:B------:R0:W-:Y:S01]  /*76ce0*/  @P3 STG.E.U16 desc[UR10][R4.64], R10 ;  /* 0x0000000a04003986 */ /* 0x0001e2000c10150a */
[----:B------:R-:W-:Y:S02]  /*76cf0*/  LEA.HI.X.SX32 R7, R0, R16, 0x1, P5 ;  /* 0x0000001000077211 */ /* 0x000fe400028f0eff */
[----:B------:R-:W-:Y:S01]  /*76d00*/  ISETP.LT.AND P3, PT, R28, UR4, !P0 ;  /* 0x000000041c007c0c */ /* 0x000fe2000c761270 */
[----:B------:R-:W-:Y:S01]  /*76d10*/  ULDC UR4, c[0x0][0x22c] ;  /* 0x00008b0000047ab9 */ /* 0x000fe20000000800 */
[----:B------:R-:W4:Y:S01]  /*76d20*/  LDL.LU R28, [R1+0x2c8] ;  /* 0x0002c800011c7983 */ /* 0x000f220000300800 */
[----:B------:R-:W-:Y:S02]  /*76d30*/  PRMT R0, R19, 0x7632, R0 ;  /* 0x0000763213007816 */ /* 0x000fe40000000000 */
[C---:B0-----:R-:W-:Y:S01]  /*76d40*/  LEA R4, P5, R8.reuse, R2, 0x1 ;  /* 0x0000000208047211 */ /* 0x041fe200078a08ff */
[----:B------:R-:W0:Y:S03]  /*76d50*/  LDC R10, c[0x0][0x248] ;  /* 0x00009200ff0a7b82 */ /* 0x000e260000000800 */
[----:B------:R-:W-:Y:S01]  /*76d60*/  LEA.HI.X.SX32 R5, R8, R16, 0x1, P5 ;  /* 0x0000001008057211 */ /* 0x000fe200028f0eff */
[----:B------:R-:W-:Y:S01]  /*76d70*/  IMAD R8, R12, 0x2, R8 ;  /* 0x000000020c087824 */ /* 0x000fe200078e0208 */
[----:B------:R1:W-:Y:S03]  /*76d80*/  @P4 STG.E.U16 desc[UR10][R6.64], R9 ;  /* 0x0000000906004986 */ /* 0x0003e6000c10150a */
[----:B------:R-:W0:Y:S01]  /*76d90*/  LDC R12, c[0x0][0x248] ;  /* 0x00009200ff0c7b82 */ /* 0x000e220000000800 */
[----:B------:R1:W-:Y:S02]  /*76da0*/  @P2 STG.E.U16 desc[UR10][R4.64], R0 ;  /* 0x0000000004002986 */ /* 0x0003e4000c10150a */
[----:B-1----:R-:W-:-:S05]  /*76db0*/  PRMT R7, R20, 0x7632, R7 ;  /* 0x0000763214077816 */ /* 0x002fca0000000007 */
[----:B------:R-:W1:Y:S01]  /*76dc0*/  LDC R9, c[0x0][0x248] ;  /* 0x00009200ff097b82 */ /* 0x000e620000000800 */
[----:B------:R-:W-:-:S04]  /*76dd0*/  LEA R4, P2, R8, R2, 0x1 ;  /* 0x0000000208047211 */ /* 0x000fc800078408ff */
[----:B------:R-:W-:-:S05]  /*76de0*/  LEA.HI.X.SX32 R5, R8, R16, 0x1, P2 ;  /* 0x0000001008057211 */ /* 0x000fca00010f0eff */
[----:B------:R3:W-:Y:S01]  /*76df0*/  @P6 STG.E.U16 desc[UR10][R4.64], R7 ;  /* 0x0000000704006986 */ /* 0x0007e2000c10150a */
[----:B--2---:R-:W-:Y:S01]  /*76e00*/  ISETP.LT.AND P4, PT, R27, UR4, !P0 ;  /* 0x000000041b007c0c */ /* 0x004fe2000c781270 */
[----:B------:R-:W-:Y:S02]  /*76e10*/  ULDC UR4, c[0x0][0x22c] ;  /* 0x00008b0000047ab9 */ /* 0x000fe40000000800 */
[----:B------:R-:W2:Y:S01]  /*76e20*/  LDL.LU R27, [R1+0x2cc] ;  /* 0x0002cc00011b7983 */ /* 0x000ea20000300800 */
[----:B------:R-:W-:Y:S01]  /*76e30*/  ISETP.LT.AND P2, PT, R25, UR4, !P0 ;  /* 0x0000000419007c0c */ /* 0x000fe2000c741270 */
[----:B------:R-:W-:Y:S02]  /*76e40*/  ULDC UR4, c[0x0][0x22c] ;  /* 0x00008b0000047ab9 */ /* 0x000fe40000000800 */
[----:B------:R-:W2:Y:S01]  /*76e50*/  LDL.LU R17, [R1+0x70] ;  /* 0x0000700001117983 */ /* 0x000ea20000300800 */
[----:B---3--:R-:W-:Y:S01]  /*76e60*/  ISETP.LT.AND P6, PT, R26, UR4, !P0 ;  /* 0x000000041a007c0c */ /* 0x008fe2000c7c1270 */
[----:B------:R-:W-:-:S02]  /*76e70*/  IMAD R0, R14, 0x2, R8 ;  /* 0x000000020e007824 */ /* 0x000fc400078e0208 */
[----:B------:R-:W3:Y:S01]  /*76e80*/  LDL.LU R26, [R1+0x2d0] ;  /* 0x0002d000011a7983 */ /* 0x000ee20000300800 */
[----:B------:R-:W-:Y:S01]  /*76e90*/  PRMT R4, R22, 0x7632, R4 ;  /* 0x0000763216047816 */ /* 0x000fe20000000004 */
[----:B------:R-:W-:Y:S01]  /*76ea0*/  ULDC UR4, c[0x0][0x22c] ;  /* 0x00008b0000047ab9 */ /* 0x000fe20000000800 */
[----:B------:R-:W0:Y:S01]  /*76eb0*/  LDC R14, c[0x0][0x248] ;  /* 0x00009200ff0e7b82 */ /* 0x000e220000000800 */
[C---:B------:R-:W-:Y:S01]  /*76ec0*/  LEA R6, P5, R0.reuse, R2, 0x1 ;  /* 0x0000000200067211 */ /* 0x040fe200078a08ff */
[----:B------:R-:W3:Y:S03]  /*76ed0*/  LDL.LU R20, [R1+0x74] ;  /* 0x0000740001147983 */ /* 0x000ee60000300800 */
[----:B------:R-:W-:Y:S01]  /*76ee0*/  LEA.HI.X.SX32 R7, R0, R16, 0x1, P5 ;  /* 0x0000001000077211 */ /* 0x000fe200028f0eff */
[----:B------:R-:W-:Y:S01]  /*76ef0*/  IMAD R0, R11, 0x2, R0 ;  /* 0x000000020b007824 */ /* 0x000fe200078e0200 */
[----:B------:R-:W-:Y:S01]  /*76f00*/  PRMT R8, R24, 0x7632, R8 ;  /* 0x0000763218087816 */ /* 0x000fe20000000008 */
[----:B------:R-:W0:Y:S02]  /*76f10*/  LDC R11, c[0x0][0x248] ;  /* 0x00009200ff0b7b82 */ /* 0x000e240000000800 */
[----:B------:R1:W-:Y:S02]  /*76f20*/  @P3 STG.E.U16 desc[UR10][R6.64], R4 ;  /* 0x0000000406003986 */ /* 0x0003e4000c10150a */
[----:B-1----:R-:W-:Y:S01]  /*76f30*/  LEA R4, P3, R0, R2, 0x1 ;  /* 0x0000000200047211 */ /* 0x002fe200078608ff */
[----:B------:R-:W-:Y:S01]  /*76f40*/  IMAD R7, R9, 0x2, R0 ;  /* 0x0000000209077824 */ /* 0x000fe200078e0200 */
[----:B----4-:R-:W-:Y:S01]  /*76f50*/  ISETP.LT.AND P5, PT, R28, UR4, !P0 ;  /* 0x000000041c007c0c */ /* 0x010fe2000c7a1270 */
[----:B------:R-:W-:Y:S01]  /*76f60*/  ULDC UR4, c[0x0][0x22c] ;  /* 0x00008b0000047ab9 */ /* 0x000fe20000000800 */
[----:B------:R-:W4:Y:S01]  /*76f70*/  LDL.LU R28, [R1+0x2d4] ;  /* 0x0002d400011c7983 */ /* 0x000f220000300800 */
[----:B------:R-:W-:Y:S01]  /*76f80*/  LEA.HI.X.SX32 R5, R0, R16, 0x1, P3 ;  /* 0x0000001000057211 */ /* 0x000fe200018f0eff */
[----:B------:R-:W1:Y:S02]  /*76f90*/  LDC R9, c[0x0][0x248] ;  /* 0x00009200ff097b82 */ /* 0x000e640000000800 */
[----:B------:R-:W4:Y:S01]  /*76fa0*/  LDL.LU R15, [R1+0x78] ;  /* 0x00007800010f7983 */ /* 0x000f220000300800 */
[----:B------:R-:W-:Y:S01]  /*76fb0*/  LEA R6, P3, R7, R2, 0x1 ;  /* 0x0000000207067211 */ /* 0x000fe200078608ff */
[----:B------:R-:W-:-:S02]  /*76fc0*/  IMAD R0, R13, 0x2, R7 ;  /* 0x000000020d007824 */ /* 0x000fc400078e0207 */
[----:B------:R-:W4:Y:S01]  /*76fd0*/  LDL.LU R23, [R1+0x2d8] ;  /* 0x0002d80001177983 */ /* 0x000f220000300800 */
[----:B------:R-:W-:Y:S01]  /*76fe0*/  LEA.HI.X.SX32 R7, R7, R16, 0x1, P3 ;  /* 0x0000001007077211 */ /* 0x000fe200018f0eff */
[----:B------:R-:W4:Y:S02]  /*76ff0*/  LDC R13, c[0x0][0x248] ;  /* 0x00009200ff0d7b82 */ /* 0x000f240000000800 */
[----:B------:R-:W4:Y:S04]  /*77000*/  LDL.LU R18, [R1+0x7c] ;  /* 0x00007c0001127983 */ /* 0x000f280000300800 */
[----:B------:R0:W-:Y:S01]  /*77010*/  @P4 STG.E.U16 desc[UR10][R4.64], R8 ;  /* 0x0000000804004986 */ /* 0x0001e2000c10150a */
[----:B--2---:R-:W-:Y:S01]  /*77020*/  ISETP.LT.AND P3, PT, R27, UR4, !P0 ;  /* 0x000000041b007c0c */ /* 0x004fe2000c761270 */
[----:B------:R-:W-:-:S02]  /*77030*/  ULDC UR4, c[0x0][0x22c] ;  /* 0x00008b0000047ab9 */ /* 0x000fc40000000800 */
[----:B------:R-:W2:Y:S04]  /*77040*/  LDL.LU R27, [R1+0x2dc] ;  /* 0x0002dc00011b7983 */ /* 0x000ea80000300800 */
[----:B------:R1:W-:Y:S04]  /*77050*/  @P2 STG.E.U16 desc[UR10][R6.64], R17 ;  /* 0x0000001106002986 */ /* 0x0003e8000c10150a */
[----:B------:R-:W2:Y:S01]  /*77060*/  LDL.LU R19, [R1+0x50] ;  /* 0x0000500001137983 */ /* 0x000ea20000300800 */
[----:B---3--:R-:W-:Y:S01]  /*77070*/  ISETP.LT.AND P2, PT, R26, UR4, !P0 ;  /* 0x000000041a007c0c */ /* 0x008fe2000c741270 */
[----:B0-----:R-:W-:-:S02]  /*77080*/  IMAD R8, R10, 0x2, R0 ;  /* 0x000000020a087824 */ /* 0x001fc400078e0200 */
[----:B------:R-:W3:Y:S01]  /*77090*/  LDL.LU R26, [R1+0x2e0] ;  /* 0x0002e000011a7983 */ /* 0x000ee20000300800 */
[C---:B------:R-:W-:Y:S01]  /*770a0*/  LEA R4, P4, R0.reuse, R2, 0x1 ;  /* 0x0000000200047211 */ /* 0x040fe200078808ff */
[----:B------:R-:W-:Y:S01]  /*770b0*/  ULDC UR4, c[0x0][0x22c] ;  /* 0x00008b0000047ab9 */ /* 0x000fe20000000800 */
[----:B------:R-:W0:Y:S01]  /*770c0*/  LDC R10, c[0x0][0x248] ;  /* 0x00009200ff0a7b82 */ /* 0x000e220000000800 */
[----:B------:R-:W3:Y:S01]  /*770d0*/  LDL.LU R25, [R1+0x54] ;  /* 0x0000540001197983 */ /* 0x000ee20000300800 */
[----:B------:R-:W-:Y:S02]  /*770e0*/  LEA.HI.X.SX32 R5, R0, R16, 0x1, P4 ;  /* 0x0000001000057211 */ /* 0x000fe400020f0eff */
[C---:B-1----:R-:W-:Y:S01]  /*770f0*/  LEA R6, P4, R8.reuse, R2, 0x1 ;  /* 0x0000000208067211 */ /* 0x042fe200078808ff */
[----:B------:R-:W3:Y:S03]  /*77100*/  LDL.LU R21, [R1+0x2e4] ;  /* 0x0002e40001157983 */ /* 0x000ee60000300800 */
[----:B------:R-:W-:Y:S01]  /*77110*/  LEA.HI.X.SX32 R7, R8, R16, 0x1, P4 ;  /* 0x0000001008077211 */ /* 0x000fe200020f0eff */
[----:B------:R-:W-:Y:S01]  /*77120*/  IMAD R8, R9, 0x2, R8 ;  /* 0x0000000209087824 */ /* 0x000fe200078e0208 */
[----:B------:R1:W-:Y:S01]  /*77130*/  @P6 STG.E.U16 desc[UR10][R4.64], R20 ;  /* 0x0000001404006986 */ /* 0x0003e2000c10150a */
[----:B------:R-:W0:Y:S02]  /*77140*/  LDC R9, c[0x0][0x248] ;  /* 0x00009200ff097b82 */ /* 0x000e240000000800 */
[----:B------:R-:W-:-:S06]  /*77150*/  IMAD R0, R12, 0x2, R8 ;  /* 0x000000020c007824 */ /* 0x000fcc00078e0208 */
[----:B------:R-:W0:Y:S01]  /*77160*/  LDC R12, c[0x0][0x248] ;  /* 0x00009200ff0c7b82 */ /* 0x000e220000000800 */
[----:B----4-:R-:W-:Y:S01]  /*77170*/  ISETP.LT.AND P4, PT, R28, UR4, !P0 ;  /* 0x000000041c007c0c */ /* 0x010fe2000c781270 */
[----:B------:R-:W-:Y:S01]  /*77180*/  ULDC UR4, c[0x0][0x22c] ;  /* 0x00008b0000047ab9 */ /* 0x000fe20000000800 */
[----:B------:R-:W4:Y:S04]  /*77190*/  LDL.LU R28, [R1+0x2e8] ;  /* 0x0002e800011c7983 */ /* 0x000f280000300800 */
[----:B------:R1:W-:Y:S02]  /*771a0*/  @P5 STG.E.U16 desc[UR10][R6.64], R15 ;  /* 0x0000000f06005986 */ /* 0x0003e4000c10150a */
[C---:B-1----:R-:W-:Y:S02]  /*771b0*/  LEA R4, P5, R8.reuse, R2, 0x1 ;  /* 0x0000000208047211 */ /* 0x042fe400078a08ff */
[----:B------:R-:W4:Y:S02]  /*771c0*/  LDL.LU R22, [R1+0x58] ;  /* 0x0000580001167983 */ /* 0x000f240000300800 */
[----:B------:R-:W-:-:S02]  /*771d0*/  LEA.HI.X.SX32 R5, R8, R16, 0x1, P5 ;  /* 0x0000001008057211 */ /* 0x000fc400028f0eff */
[----:B------:R-:W-:Y:S01]  /*771e0*/  ISETP.LT.AND P5, PT, R23, UR4, !P0 ;  /* 0x0000000417007c0c */ /* 0x000fe2000c7a1270 */
[----:B------:R-:W4:Y:S01]  /*771f0*/  LDL.LU R24, [R1+0x5c] ;  /* 0x00005c0001187983 */ /* 0x000f220000300800 */
[----:B------:R-:W-:Y:S01]  /*77200*/  ULDC UR4, c[0x0][0x22c] ;  /* 0x00008b0000047ab9 */ /* 0x000fe20000000800 */
[C---:B------:R-:W-:Y:S02]  /*77210*/  LEA R6, P6, R0.reuse, R2, 0x1 ;  /* 0x0000000200067211 */ /* 0x040fe400078c08ff */
[----:B------:R0:W-:Y:S02]  /*77220*/  @P3 STG.E.U16 desc[UR10][R4.64], R18 ;  /* 0x0000001204003986 */ /* 0x0001e4000c10150a */
[----:B------:R-:W-:Y:S02]  /*77230*/  LEA.HI.X.SX32 R7, R0, R16, 0x1, P6 ;  /* 0x0000001000077211 */ /* 0x000fe400030f0eff */
[----:B--2---:R-:W-:Y:S01]  /*77240*/  ISETP.LT.AND P3, PT, R27, UR4, !P0 ;  /* 0x000000041b007c0c */ /* 0x004fe2000c761270 */
[----:B------:R-:W-:Y:S01]  /*77250*/  ULDC UR4, c[0x0][0x22c] ;  /* 0x00008b0000047ab9 */ /* 0x000fe20000000800 */
[----:B------:R-:W2:Y:S04]  /*77260*/  LDL.LU R27, [R1+0x2ec] ;  /* 0x0002ec00011b7983 */ /* 0x000ea80000300800 */
[----:B------:R1:W-:Y:S01]  /*77270*/  @P2 STG.E.U16 desc[UR10][R6.64], R19 ;  /* 0x0000001306002986 */ /* 0x0003e2000c10150a */
[----:B---3--:R-:W-:Y:S01]  /*77280*/  ISETP.LT.AND P2, PT, R26, UR4, !P0 ;  /* 0x000000041a007c0c */ /* 0x008fe2000c741270 */
[----:B0-----:R-:W-:-:S02]  /*77290*/  IMAD R5, R10, 0x2, R0 ;  /* 0x000000020a057824 */ /* 0x001fc400078e0200 */
[----:B------:R-:W3:Y:S01]  /*772a0*/  LDL.LU R26, [R1+0x2f0] ;  /* 0x0002f000011a7983 */ /* 0x000ee20000300800 */
[----:B------:R-:W0:Y:S01]  /*772b0*/  LDC R10, c[0x0][0x248] ;  /* 0x00009200ff0a7b82 */ /* 0x000e220000000800 */
[----:B------:R-:W-:Y:S01]  /*772c0*/  ULDC UR4, c[0x0][0x22c] ;  /* 0x00008b0000047ab9 */ /* 0x000fe20000000800 */
[----:B------:R-:W-:Y:S01]  /*772d0*/  IMAD R0, R11, 0x2, R5 ;  /* 0x000000020b007824 */ /* 0x000fe200078e0205 */
[----:B------:R-:W-:-:S03]  /*772e0*/  LEA R4, P6, R5, R2, 0x1 ;  /* 0x0000000205047211 */ /* 0x000fc600078c08ff */
[----:B------:R-:W-:Y:S01]  /*772f0*/  IMAD R8, R9, 0x2, R0 ;  /* 0x0000000209087824 */ /* 0x000fe200078e0200 */
[----:B------:R-:W-:Y:S01]  /*77300*/  LEA.HI.X.SX32 R5, R5, R16, 0x1, P6 ;  /* 0x0000001005057211 */ /* 0x000fe200030f0eff */
[----:B------:R-:W3:Y:S01]  /*77310*/  LDC R11, c[0x0][0x248] ;  /* 0x00009200ff0b7b82 */ /* 0x000ee20000000800 */
[----:B-1----:R-:W-:-:S03]  /*77320*/  LEA R6, P6, R0, R2, 0x1 ;  /* 0x0000000200067211 */ /* 0x002fc600078c08ff */
[----:B------:R1:W-:Y:S01]  /*77330*/  @P4 STG.E.U16 desc[UR10][R4.64], R25 ;  /* 0x0000001904004986 */ /* 0x0003e2000c10150a */
[----:B------:R-:W-:Y:S01]  /*77340*/  LEA.HI.X.SX32 R7, R0, R16, 0x1, P6 ;  /* 0x0000001000077211 */ /* 0x000fe200030f0eff */
[----:B------:R-:W-:Y:S01]  /*77350*/  IMAD R0, R12, 0x2, R8 ;  /* 0x000000020c007824 */ /* 0x000fe200078e0208 */
[----:B------:R-:W-:Y:S01]  /*77360*/  ISETP.LT.AND P4, PT, R21, UR4, !P0 ;  /* 0x0000000415007c0c */ /* 0x000fe2000c781270 */
[----:B------:R-:W-:Y:S01]  /*77370*/  ULDC UR4, c[0x0][0x22c] ;  /* 0x00008b0000047ab9 */ /* 0x000fe20000000800 */
[----:B------:R-:W3:Y:S01]  /*77380*/  LDC R9, c[0x0][0x248] ;  /* 0x00009200ff097b82 */ /* 0x000ee20000000800 */
[----:B-1----:R-:W-:-:S07]  /*77390*/  LEA R4, P6, R8, R2, 0x1 ;  /* 0x0000000208047211 */ /* 0x002fce00078c08ff */
[----:B------:R-:W1:Y:S01]  /*773a0*/  LDC R12, c[0x0][0x248] ;  /* 0x00009200ff0c7b82 */ /* 0x000e620000000800 */
[----:B------:R-:W-:-:S07]  /*773b0*/  LEA.HI.X.SX32 R5, R8, R16, 0x1, P6 ;  /* 0x0000001008057211 */ /* 0x000fce00030f0eff */
[----:B------:R-:W1:Y:S01]  /*773c0*/  LDC R8, c[0x0][0x248] ;  /* 0x00009200ff087b82 */ /* 0x000e620000000800 */
[----:B----4-:R4:W-:Y:S01]  /*773d0*/  @P5 STG.E.U16 desc[UR10][R6.64], R22 ;  /* 0x0000001606005986 */ /* 0x0109e2000c10150a */
[----:B------:R-:W-:Y:S01]  /*773e0*/  ISETP.LT.AND P5, PT, R28, UR4, !P0 ;  /* 0x000000041c007c0c */ /* 0x000fe2000c7a1270 */
[----:B------:R-:W-:Y:S02]  /*773f0*/  ULDC UR4, c[0x0][0x22c] ;  /* 0x00008b0000047ab9 */ /* 0x000fe40000000800 */
[----:B------:R0:W-:Y:S04]  /*77400*/  @P3 STG.E.U16 desc[UR10][R4.64], R24 ;  /* 0x0000001804003986 */ /* 0x0001e8000c10150a */
[----:B------:R-:W3:Y:S01]  /*77410*/  LDL.LU R28, [R1+0x2f8] ;  /* 0x0002f800011c7983 */ /* 0x000ee20000300800 */
[----:B----4-:R-:W-:Y:S01]  /*77420*/  LEA R6, P6, R0, R2, 0x1 ;  /* 0x0000000200067211 */ /* 0x010fe200078c08ff */
[----:B0-----:R-:W-:-:S03]  /*77430*/  IMAD R5, R10, 0x2, R0 ;  /* 0x000000020a057824 */ /* 0x001fc600078e0200 */
[----:B------:R-:W-:Y:S02]  /*77440*/  LEA.HI.X.SX32 R7, R0, R16, 0x1, P6 ;  /* 0x0000001000077211 */ /* 0x000fe400030f0eff */
[----:B------:R-:W-:Y:S02]  /*77450*/  PRMT R0, R17, 0x7632, R0 ;  /* 0x0000763211007816 */ /* 0x000fe40000000000 */
[----:B--2---:R-:W-:-:S03]  /*77460*/  ISETP.LT.AND P3, PT, R27, UR4, !P0 ;  /* 0x000000041b007c0c */ /* 0x004fc6000c761270 */
[----:B------:R0:W-:Y:S01]  /*77470*/  @P2 STG.E.U16 desc[UR10][R6.64], R0 ;  /* 0x0000000006002986 */ /* 0x0001e2000c10150a */
[----:B------:R-:W-:Y:S01]  /*77480*/  ULDC UR4, c[0x0][0x22c] ;  /* 0x00008b0000047ab9 */ /* 0x000fe20000000800 */
[----:B------:R-:W-:Y:S01]  /*77490*/  LEA R4, P6, R5, R2, 0x1 ;  /* 0x0000000205047211 */ /* 0x000fe200078c08ff */
[----:B------:R-:W2:Y:S01]  /*774a0*/  LDC R17, c[0x0][0x248] ;  /* 0x00009200ff117b82 */ /* 0x000ea20000000800 */
[----:B------:R-:W4:Y:S01]  /*774b0*/  LDL.LU R27, [R1+0x2fc] ;  /* 0x0002fc00011b7983 */ /* 0x000f220000300800 */
[----:B0-----:R-:W-:-:S03]  /*774c0*/  PRMT R7, R20, 0x7632, R7 ;  /* 0x0000763214077816 */ /* 0x001fc60000000007 */
[----:B------:R-:W2:Y:S01]  /*774d0*/  LDL.LU R20, [R1+0x300] ;  /* 0x0003000001147983 */ /* 0x000ea20000300800 */
[----:B---3--:R-:W-:Y:S01]  /*774e0*/  ISETP.LT.AND P2, PT, R26, UR4, !P0 ;  /* 0x000000041a007c0c */ /* 0x008fe2000c741270 */
[----:B------:R-:W-:Y:S02]  /*774f0*/  IMAD R0, R11, 0x2, R5 ;  /* 0x000000020b007824 */ /* 0x000fe400078e0205 */
[----:B------:R-:W3:Y:S01]  /*77500*/  LDL.LU R26, [R1+0x304] ;  /* 0x00030400011a7983 */ /* 0x000ee20000300800 */
[----:B------:R-:W-:Y:S01]  /*77510*/  LEA.HI.X.SX32 R5, R5, R16, 0x1, P6 ;  /* 0x0000001005057211 */ /* 0x000fe200030f0eff */
[----:B------:R-:W-:-:S04]  /*77520*/  ULDC UR4, c[0x0][0x22c] ;  /* 0x00008b0000047ab9 */ /* 0x000fc80000000800 */
[----:B------:R0:W-:Y:S01]  /*77530*/  @P4 STG.E.U16 desc[UR10][R4.64], R7 ;  /* 0x0000000704004986 */ /* 0x0001e2000c10150a */
[----:B------:R-:W-:Y:S01]  /*77540*/  ISETP.LT.AND P4, PT, R3, UR4, !P0 ;  /* 0x0000000403007c0c */ /* 0x000fe2000c781270 */
[----:B-1----:R-:W-:Y:S01]  /*77550*/  IMAD R8, R8, 0x2, R0 ;  /* 0x0000000208087824 */ /* 0x002fe200078e0200 */
[----:B------:R-:W-:Y:S01]  /*77560*/  LEA R6, P6, R0, R2, 0x1 ;  /* 0x0000000200067211 */ /* 0x000fe200078c08ff */
[----:B------:R-:W3:Y:S01]  /*77570*/  LDL.LU R3, [R1+0x1b58] ;  /* 0x001b580001037983 */ /* 0x000ee20000300800 */
[----:B------:R-:W-:Y:S01]  /*77580*/  PRMT R10, R18, 0x7632, R10 ;  /* 0x00007632120a7816 */ /* 0x000fe2000000000a */
[----:B------:R-:W-:Y:S01]  /*77590*/  ULDC UR4, c[0x0][0x22c] ;  /* 0x00008b0000047ab9 */ /* 0x000fe20000000800 */
[----:B------:R-:W-:Y:S01]  /*775a0*/  PRMT R11, R19, 0x7632, R11 ;  /* 0x00007632130b7816 */ /* 0x000fe2000000000b */
[----:B------:R-:W1:Y:S01]  /*775b0*/  LDC R18, c[0x0][0x248] ;  /* 0x00009200ff127b82 */ /* 0x000e620000000800 */
[----:B0-----:R-:W-:Y:S02]  /*775c0*/  LEA.HI.X.SX32 R7, R0, R16, 0x1, P6 ;  /* 0x0000001000077211 */ /* 0x001fe400030f0eff */
[----:B------:R-:W-:-:S02]  /*775d0*/  PRMT R0, R15, 0x7632, R0 ;  /* 0x000076320f007816 */ /* 0x000fc40000000000 */
[----:B------:R-:W-:-:S03]  /*775e0*/  LEA R4, P6, R8, R2, 0x1 ;  /* 0x0000000208047211 */ /* 0x000fc600078c08ff */
[----:B------:R-:W0:Y:S01]  /*775f0*/  LDC R15, c[0x0][0x248] ;  /* 0x00009200ff0f7b82 */ /* 0x000e220000000800 */
[----:B------:R1:W-:Y:S01]  /*77600*/  @P5 STG.E.U16 desc[UR10][R6.64], R0 ;  /* 0x0000000006005986 */ /* 0x0003e2000c10150a */
[----:B------:R-:W-:-:S05]  /*77610*/  LEA.HI.X.SX32 R5, R8, R16, 0x1, P6 ;  /* 0x0000001008057211 */ /* 0x000fca00030f0eff */
[----:B------:R1:W-:Y:S01]  /*77620*/  @P3 STG.E.U16 desc[UR10][R4.64], R10 ;  /* 0x0000000a04003986 */ /* 0x0003e2000c10150a */
[----:B------:R-:W0:Y:S01]  /*77630*/  LDC R19, c[0x0][0x248] ;  /* 0x00009200ff137b82 */ /* 0x000e220000000800 */
[----:B-1----:R-:W-:-:S05]  /*77640*/  IMAD R0, R9, 0x2, R8 ;  /* 0x0000000209007824 */ /* 0x002fca00078e0208 */
[----:B------:R-:W-:Y:S01]  /*77650*/  LEA R8, P3, R0, R2, 0x1 ;  /* 0x0000000200087211 */ /* 0x000fe200078608ff */
[----:B------:R-:W-:Y:S01]  /*77660*/  IMAD R12, R12, 0x2, R0 ;  /* 0x000000020c0c7824 */ /* 0x000fe200078e0200 */
[----:B------:R-:W-:Y:S01]  /*77670*/  ISETP.LT.AND P5, PT, R28, UR4, !P0 ;  /* 0x000000041c007c0c */ /* 0x000fe2000c7a1270 */
[----:B------:R-:W-:Y:S01]  /*77680*/  ULDC UR4, c[0x0][0x22c] ;  /* 0x00008b0000047ab9 */ /* 0x000fe20000000800 */
[----:B------:R-:W3:Y:S01]  /*77690*/  LDL.LU R28, [R1+0x308] ;  /* 0x00030800011c7983 */ /* 0x000ee20000300800 */
[----:B------:R-:W-:Y:S02]  /*776a0*/  LEA.HI.X.SX32 R9, R0, R16, 0x1, P3 ;  /* 0x0000001000097211 */ /* 0x000fe400018f0eff */
[----:B------:R-:W-:-:S03]  /*776b0*/  LEA R10, P6, R12, R2, 0x1 ;  /* 0x000000020c0a7211 */ /* 0x000fc600078c08ff */
[----:B------:R1:W-:Y:S02]  /*776c0*/  @P2 STG.E.U16 desc[UR10][R8.64], R11 ;  /* 0x0000000b08002986 */ /* 0x0003e4000c10150a */
[----:B-1----:R-:W-:Y:S02]  /*776d0*/  LEA.HI.X.SX32 R11, R12, R16, 0x1, P6 ;  /* 0x000000100c0b7211 */ /* 0x002fe400030f0eff */
[----:B----4-:R-:W-:Y:S01]  /*776e0*/  ISETP.LT.AND P3, PT, R27, UR4, !P0 ;  /* 0x000000041b007c0c */ /* 0x010fe2000c761270 */
[----:B------:R-:W-:Y:S01]  /*776f0*/  ULDC UR4, c[0x0][0x22c] ;  /* 0x00008b0000047ab9 */ /* 0x000fe20000000800 */
[----:B------:R-:W4:Y:S01]  /*77700*/  LDL.LU R27, [R1+0x30c] ;  /* 0x00030c00011b7983 */ /* 0x000f220000300800 */
[----:B--2---:R-:W-:Y:S01]  /*77710*/  ISETP.LT.AND P2, PT, R20, UR4, !P0 ;  /* 0x0000000414007c0c */ /* 0x004fe2000c741270 */
[----:B------:R-:W-:Y:S01]  /*77720*/  ULDC UR4, c[0x0][0x22c] ;  /* 0x00008b0000047ab9 */ /* 0x000fe20000000800 */
[----:B------:R-:W-:Y:S01]  /*77730*/  PRMT R0, R25, 0x7632, R0 ;  /* 0x0000763219007816 */ /* 0x000fe20000000000 */
[----:B------:R-:W-:Y:S01]  /*77740*/  IMAD R12, R13, 0x2, R12 ;  /* 0x000000020d0c7824 */ /* 0x000fe200078e020c */
[----:B------:R-:W1:Y:S01]  /*77750*/  LDC R20, c[0x0][0x248] ;  /* 0x00009200ff147b82 */ /* 0x000e620000000800 */
[----:B---3--:R-:W-:Y:S01]  /*77760*/  ISETP.LT.AND P6, PT, R26, UR4, !P0 ;  /* 0x000000041a007c0c */ /* 0x008fe2000c7c1270 */
[----:B------:R-:W2:Y:S04]  /*77770*/  LDS.128 R4, [R3] ;  /* 0x0000000003047984 */ /* 0x000ea80000000c00 */
[----:B------:R3:W-:Y:S04]  /*77780*/  @P4 STG.E.U16 desc[UR10][R10.64], R0 ;  /* 0x000000000a004986 */ /* 0x0007e8000c10150a */
[----:B------:R-:W4:Y:S01]  /*77790*/  LDL.LU R26, [R1+0x310] ;  /* 0x00031000011a7983 */ /* 0x000f220000300800 */
[----:B------:R-:W-:Y:S01]  /*777a0*/  LEA R8, P4, R12, R2, 0x1 ;  /* 0x000000020c087211 */ /* 0x000fe200078808ff */
[----:B------:R-:W-:Y:S01]  /*777b0*/  ULDC UR4, c[0x0][0x22c] ;  /* 0x00008b0000047ab9 */ /* 0x000fe20000000800 */
[----:B------:R-:W-:-:S02]  /*777c0*/  PRMT R13, R22, 0x7632, R13 ;  /* 0x00007632160d7816 */ /* 0x000fc4000000000d */
[----:B------:R-:W-:Y:S01]  /*777d0*/  LEA.HI.X.SX32 R9, R12, R16, 0x1, P4 ;  /* 0x000000100c097211 */ /* 0x000fe200020f0eff */
[----:B---3--:R-:W-:Y:S01]  /*777e0*/  IMAD R11, R14, 0x2, R12 ;  /* 0x000000020e0b7824 */ /* 0x008fe200078e020c */
[----:B------:R-:W-:-:S03]  /*777f0*/  PRMT R0, R24, 0x7632, R0 ;  /* 0x0000763218007816 */ /* 0x000fc60000000000 */
[----:B------:R3:W-:Y:S01]  /*77800*/  @P5 STG.E.U16 desc[UR10][R8.64], R13 ;  /* 0x0000000d08005986 */ /* 0x0007e2000c10150a */
[----:B------:R-:W-:Y:S01]  /*77810*/  IMAD R14, R18, 0x2, R11 ;  /* 0x00000002120e7824 */ /* 0x000fe200078e020b */
[CC--:B------:R-:W-:Y:S02]  /*77820*/  LEA R10, P4, R11.reuse, R2.reuse, 0x1 ;  /* 0x000000020b0a7211 */ /* 0x0c0fe400078808ff */
[----:B------:R-:W4:Y:S01]  /*77830*/  LDL.LU R24, [R1+0x314] ;  /* 0x0003140001187983 */ /* 0x000f220000300800 */
[----:B------:R-:W1:Y:S01]  /*77840*/  LDC R18, c[0x0][0x248] ;  /* 0x00009200ff127b82 */ /* 0x000e620000000800 */
[C---:B------:R-:W-:Y:S02]  /*77850*/  LEA R12, P5, R14.reuse, R2, 0x1 ;  /* 0x000000020e0c7211 */ /* 0x040fe400078a08ff */
[-C--:B------:R-:W-:Y:S02]  /*77860*/  LEA.HI.X.SX32 R11, R11, R16.reuse, 0x1, P4 ;  /* 0x000000100b0b7211 */ /* 0x080fe400020f0eff */
[----:B---3--:R-:W-:Y:S01]  /*77870*/  LEA.HI.X.SX32 R13, R14, R16, 0x1, P5 ;  /* 0x000000100e0d7211 */ /* 0x008fe200028f0eff */
[----:B0-----:R-:W-:-:S02]  /*77880*/  IMAD R14, R15, 0x2, R14 ;  /* 0x000000020f0e7824 */ /* 0x001fc400078e020e */
[----:B------:R-:W-:Y:S01]  /*77890*/  @P3 STG.E.U16 desc[UR10][R10.64], R0 ;  /* 0x000000000a003986 */ /* 0x000fe2000c10150a */
[----:B------:R-:W-:Y:S01]  /*778a0*/  ISETP.LT.AND P4, PT, R28, UR4, !P0 ;  /* 0x000000041c007c0c */ /* 0x000fe2000c781270 */
[----:B------:R-:W-:Y:S02]  /*778b0*/  ULDC UR4, c[0x0][0x22c] ;  /* 0x00008b0000047ab9 */ /* 0x000fe40000000800 */
[----:B------:R-:W3:Y:S04]  /*778c0*/  LDL.LU R28, [R1+0x318] ;  /* 0x00031800011c7983 */ /* 0x000ee80000300800 */
[----:B--2---:R0:W-:Y:S04]  /*778d0*/  @P2 STG.E.U16 desc[UR10][R12.64], R4 ;  /* 0x000000040c002986 */ /* 0x0041e8000c10150a */
[----:B------:R2:W3:Y:S01]  /*778e0*/  LDS.128 R8, [R3+0x400] ;  /* 0x0004000003087984 */ /* 0x0004e20000000c00 */
[C---:B0-----:R-:W-:Y:S01]  /*778f0*/  LEA R12, P2, R14.reuse, R2, 0x1 ;  /* 0x000000020e0c7211 */ /* 0x041fe200078408ff */
[----:B--2---:R-:W0:Y:S03]  /*77900*/  LDC R3, c[0x0][0x248] ;  /* 0x00009200ff037b82 */ /* 0x004e260000000800 */
[----:B------:R-:W-:-:S02]  /*77910*/  LEA.HI.X.SX32 R13, R14, R16, 0x1, P2 ;  /* 0x000000100e0d7211 */ /* 0x000fc400010f0eff */
[----:B----4-:R-:W-:Y:S01]  /*77920*/  ISETP.LT.AND P3, PT, R27, UR4, !P0 ;  /* 0x000000041b007c0c */ /* 0x010fe2000c761270 */
[----:B------:R-:W-:Y:S01]  /*77930*/  ULDC UR4, c[0x0][0x22c] ;  /* 0x00008b0000047ab9 */ /* 0x000fe20000000800 */
[----:B------:R-:W2:Y:S01]  /*77940*/  LDL.LU R27, [R1+0x31c] ;  /* 0x00031c00011b7983 */ /* 0x000ea20000300800 */
[----:B------:R-:W-:Y:S01]  /*77950*/  ISETP.LT.AND P2, PT, R26, UR4, !P0 ;  /* 0x000000041a007c0c */ /* 0x000fe2000c741270 */
[----:B------:R-:W-:Y:S02]  /*77960*/  IMAD R0, R17, 0x2, R14 ;  /* 0x0000000211007824 */ /* 0x000fe400078e020e */
[----:B------:R-:W4:Y:S01]  /*77970*/  LDL.LU R26, [R1+0x320] ;  /* 0x00032000011a7983 */ /* 0x000f220000300800 */
[----:B------:R-:W-:Y:S01]  /*77980*/  ULDC UR4, c[0x0][0x22c] ;  /* 0x00008b0000047ab9 */ /* 0x000fe20000000800 */
[----:B-1----:R-:W-:Y:S01]  /*77990*/  IMAD R17, R20, 0x2, R0 ;  /* 0x0000000214117824 */ /* 0x002fe200078e0200 */
[C---:B------:R-:W-:Y:S01]  /*779a0*/  LEA R14, P5, R0.reuse, R2, 0x1 ;  /* 0x00000002000e7211 */ /* 0x040fe200078a08ff */
[----:B------:R1:W-:Y:S03]  /*779b0*/  @P6 STG.E.U16 desc[UR10][R12.64], R5 ;  /* 0x000000050c006986 */ /* 0x0003e6000c10150a */
[----:B------:R-:W-:Y:S01]  /*779c0*/  LEA.HI.X.SX32 R15, R0, R16, 0x1, P5 ;  /* 0x00000010000f7211 */ /* 0x000fe200028f0eff */
[----:B------:R-:W4:Y:S01]  /*779d0*/  LDL.LU R22, [R1+0x324] ;  /* 0x0003240001167983 */ /* 0x000f220000300800 */
[----:B------:R-:W4:Y:S01]  /*779e0*/  LDC R0, c[0x0][0x248] ;  /* 0x00009200ff007b82 */ /* 0x000f220000000800 */
[----:B------:R-:W-:Y:S01]  /*779f0*/  ISETP.LT.AND P5, PT, R24, UR4, !P0 ;  /* 0x0000000418007c0c */ /* 0x000fe2000c7a1270 */
[----:B------:R-:W-:Y:S01]  /*77a00*/  ULDC UR4, c[0x0][0x22c] ;  /* 0x00008b0000047ab9 */ /* 0x000fe20000000800 */
[----:B------:R-:W4:Y:S01]  /*77a10*/  LDL.LU R24, [R1+0x328] ;  /* 0x0003280001187983 */ /* 0x000f220000300800 */
[----:B-1----:R-:W-:-:S04]  /*77a20*/  LEA R12, P6, R17, R2, 0x1 ;  /* 0x00000002110c7211 */ /* 0x002fc800078c08ff */
[----:B------:R-:W-:Y:S01]  /*77a30*/  LEA.HI.X.SX32 R13, R17, R16, 0x1, P6 ;  /* 0x00000010110d7211 */ /* 0x000fe200030f0eff */
[----:B0-----:R-:W-:Y:S01]  /*77a40*/  IMAD R17, R3, 0x2, R17 ;  /* 0x0000000203117824 */ /* 0x001fe200078e0211 */
[----:B------:R-:W-:Y:S01]  /*77a50*/  @P4 STG.E.U16 desc[UR10][R14.64], R6 ;  /* 0x000000060e004986 */ /* 0x000fe2000c10150a */
[----:B------:R-:W0:Y:S03]  /*77a60*/  LDC R3, c[0x0][0x248] ;  /* 0x00009200ff037b82 */ /* 0x000e260000000800 */
[----:B------:R1:W-:Y:S01]  /*77a70*/  @P3 STG.E.U16 desc[UR10][R12.64], R7 ;  /* 0x000000070c003986 */ /* 0x0003e2000c10150a */
[----:B---3--:R-:W-:Y:S01]  /*77a80*/  ISETP.LT.AND P4, PT, R28, UR4, !P0 ;  /* 0x000000041c007c0c */ /* 0x008fe2000c781270 */
[----:B------:R-:W-:Y:S02]  /*77a90*/  ULDC UR4, c[0x0][0x22c] ;  /* 0x00008b0000047ab9 */ /* 0x000fe40000000800 */
[----:B------:R-:W3:Y:S01]  /*77aa0*/  LDL.LU R28, [R1+0x32c] ;  /* 0x00032c00011c7983 */ /* 0x000ee20000300800 */
[----:B-1----:R-:W-:-:S04]  /*77ab0*/  LEA R12, P6, R17, R2, 0x1 ;  /* 0x00000002110c7211 */ /* 0x002fc800078c08ff */
[----:B------:R-:W-:-:S05]  /*77ac0*/  LEA.HI.X.SX32 R13, R17, R16, 0x1, P6 ;  /* 0x00000010110d7211 */ /* 0x000fca00030f0eff */
[----:B------:R1:W-:Y:S01]  /*77ad0*/  @P2 STG.E.U16 desc[UR10][R12.64], R8 ;  /* 0x000000080c002986 */ /* 0x0003e2000c10150a */
[----:B--2---:R-:W-:Y:S01]  /*77ae0*/  ISETP.LT.AND P3, PT, R27, UR4, !P0 ;  /* 0x000000041b007c0c */ /* 0x004fe2000c761270 */
[----:B------:R-:W-:Y:S02]  /*77af0*/  ULDC UR4, c[0x0][0x22c] ;  /* 0x00008b0000047ab9 */ /* 0x000fe40000000800 */
[----:B------:R-:W2:Y:S01]  /*77b00*/  LDL.LU R27, [R1+0x330] ;  /* 0x00033000011b7983 */ /* 0x000ea20000300800 */
[----:B----4-:R-:W-:Y:S01]  /*77b10*/  ISETP.LT.AND P2, PT, R26, UR4, !P0 ;  /* 0x000000041a007c0c */ /* 0x010fe2000c741270 */
[----:B------:R-:W-:Y:S02]  /*77b20*/  IMAD R19, R19, 0x2, R17 ;  /* 0x0000000213137824 */ /* 0x000fe400078e0211 */
[----:B------:R-:W4:Y:S01]  /*77b30*/  LDL.LU R26, [R1+0x334] ;  /* 0x00033400011a7983 */ /* 0x000f220000300800 */
[----:B------:R-:W3:Y:S01]  /*77b40*/  LDC R17, c[0x0][0x248] ;  /* 0x00009200ff117b82 */ /* 0x000ee20000000800 */
[----:B------:R-:W-:Y:S01]  /*77b50*/  ULDC UR4, c[0x0][0x22c] ;  /* 0x00008b0000047ab9 */ /* 0x000fe20000000800 */
[----:B------:R-:W-:Y:S01]  /*77b60*/  IMAD R21, R18, 0x2, R19 ;  /* 0x0000000212157824 */ /* 0x000fe200078e0213 */
[----:B------:R-:W-:-:S04]  /*77b70*/  LEA R14, P6, R19, R2, 0x1 ;  /* 0x00000002130e7211 */ /* 0x000fc800078c08ff */
[----:B------:R-:W-:Y:S01]  /*77b80*/  LEA.HI.X.SX32 R15, R19, R16, 0x1, P6 ;  /* 0x00000010130f7211 */ /* 0x000fe200030f0eff */
[----:B------:R-:W-:Y:S01]  /*77b90*/  IMAD R19, R0, 0x2, R21 ;  /* 0x0000000200137824 */ /* 0x000fe200078e0215 */
[C---:B-1----:R-:W-:Y:S01]  /*77ba0*/  LEA R12, P6, R21.reuse, R2, 0x1 ;  /* 0x00000002150c7211 */ /* 0x042fe200078c08ff */
[----:B------:R-:W1:Y:S02]  /*77bb0*/  LDC R0, c[0x0][0x248] ;  /* 0x00009200ff007b82 */ /* 0x000e640000000800 */
[----:B------:R0:W-:Y:S01]  /*77bc0*/  @P5 STG.E.U16 desc[UR10][R14.64], R9 ;  /* 0x000000090e005986 */ /* 0x0001e2000c10150a */
[----:B------:R-:W-:Y:S02]  /*77bd0*/  LEA.HI.X.SX32 R13, R21, R16, 0x1, P6 ;  /* 0x00000010150d7211 */ /* 0x000fe400030f0eff */
[----:B0-----:R-:W-:-:S04]  /*77be0*/  LEA R14, P6, R19, R2, 0x1 ;  /* 0x00000002130e7211 */ /* 0x001fc800078c08ff */
[----:B------:R-:W-:Y:S01]  /*77bf0*/  LEA.HI.X.SX32 R15, R19, R16, 0x1, P6 ;  /* 0x00000010130f7211 */ /* 0x000fe200030f0eff */
[----:B------:R-:W-:Y:S02]  /*77c00*/  IMAD R19, R3, 0x2, R19 ;  /* 0x0000000203137824 */ /* 0x000fe400078e0213 */
[----:B------:R-:W0:Y:S02]  /*77c10*/  LDC R3, c[0x0][0x248] ;  /* 0x00009200ff037b82 */ /* 0x000e240000000800 */
[----:B---3--:R-:W-:Y:S01]  /*77c20*/  IMAD R21, R17, 0x2, R19 ;  /* 0x0000000211157824 */ /* 0x008fe200078e0213 */
[----:B------:R3:W-:Y:S05]  /*77c30*/  @P4 STG.E.U16 desc[UR10][R12.64], R10 ;  /* 0x0000000a0c004986 */ /* 0x0007ea000c10150a */
[----:B------:R-:W0:Y:S01]  /*77c40*/  LDC R17, c[0x0][0x248] ;  /* 0x00009200ff117b82 */ /* 0x000e220000000800 */
[----:B------:R1:W-:Y:S01]  /*77c50*/  @P3 STG.E.U16 desc[UR10][R14.64], R11 ;  /* 0x0000000b0e003986 */ /* 0x0003e2000c10150a */
[----:B------:R-:W-:Y:S01]  /*77c60*/  ISETP.LT.AND P5, PT, R22, UR4, !P0 ;  /* 0x0000000416007c0c */ /* 0x000fe2000c7a1270 */
[----:B------:R-:W-:Y:S01]  /*77c70*/  ULDC UR4, c[0x0][0x22c] ;  /* 0x00008b0000047ab9 */ /* 0x000fe20000000800 */
[----:B---3--:R-:W-:-:S04]  /*77c80*/  LEA R12, P6, R21, R2, 0x1 ;  /* 0x00000002150c7211 */ /* 0x008fc800078c08ff */
[----:B-1----:R-:W1:Y:S01]  /*77c90*/  LDC R14, c[0x0][0x248] ;  /* 0x00009200ff0e7b82 */ /* 0x002e620000000800 */
[----:B------:R-:W-:Y:S01]  /*77ca0*/  LEA.HI.X.SX32 R13, R21, R16, 0x1, P6 ;  /* 0x00000010150d7211 */ /* 0x000fe200030f0eff */
[----:B------:R-:W-:Y:S01]  /*77cb0*/  IMAD R21, R0, 0x2, R21 ;  /* 0x0000000200157824 */ /* 0x000fe200078e0215 */
[----:B------:R-:W-:Y:S01]  /*77cc0*/  ISETP.LT.AND P4, PT, R24, UR4, !P0 ;  /* 0x0000000418007c0c */ /* 0x000fe2000c781270 */
[----:B------:R-:W-:-:S04]  /*77cd0*/  ULDC UR4, c[0x0][0x22c] ;  /* 0x00008b0000047ab9 */ /* 0x000fc80000000800 */
[----:B------:R-:W3:Y:S01]  /*77ce0*/  LDC R15, c[0x0][0x248] ;  /* 0x00009200ff0f7b82 */ /* 0x000ee20000000800 */
[----:B------:R-:W-:Y:S02]  /*77cf0*/  LEA R18, P3, R19, R2, 0x1 ;  /* 0x0000000213127211 */ /* 0x000fe400078608ff */
[----:B------:R-:W-:Y:S01]  /*77d00*/  PRMT R9, R4, 0x7632, R9 ;  /* 0x0000763204097816 */ /* 0x000fe20000000009 */
[----:B0-----:R-:W-:Y:S01]  /*77d10*/  IMAD R3, R3, 0x2, R21 ;  /* 0x0000000203037824 */ /* 0x001fe200078e0215 */
[----:B------:R-:W-:-:S03]  /*77d20*/  LEA.HI.X.SX32 R19, R19, R16, 0x1, P3 ;  /* 0x0000001013137211 */ /* 0x000fc600018f0eff */
[----:B------:R-:W0:Y:S01]  /*77d30*/  LDC R0, c[0x0][0x248] ;  /* 0x00009200ff007b82 */ /* 0x000e220000000800 */
[----:B------:R-:W-:Y:S02]  /*77d40*/  PRMT R6, R5, 0x7632, R6 ;  /* 0x0000763205067816 */ /* 0x000fe40000000006 */
[C---:B------:R-:W-:Y:S02]  /*77d50*/  LEA R4, P6, R21.reuse, R2, 0x1 ;  /* 0x0000000215047211 */ /* 0x040fe400078c08ff */
[----:B------:R-:W-:Y:S01]  /*77d60*/  ISETP.LT.AND P3, PT, R28, UR4, !P0 ;  /* 0x000000041c007c0c */ /* 0x000fe2000c761270 */
[----:B------:R-:W-:Y:S01]  /*77d70*/  ULDC UR4, c[0x0][0x22c] ;  /* 0x00008b0000047ab9 */ /* 0x000fe20000000800 */
[----:B------:R-:W-:Y:S01]  /*77d80*/  LEA.HI.X.SX32 R5, R21, R16, 0x1, P6 ;  /* 0x0000001015057211 */ /* 0x000fe200030f0eff */
[----:B------:R1:W-:Y:S01]  /*77d90*/  @P2 STG.E.U16 desc[UR10][R18.64], R9 ;  /* 0x0000000912002986 */ /* 0x0003e2000c10150a */
[----:B------:R-:W-:Y:S01]  /*77da0*/  PRMT R7, R6, 0x7632, R7 ;  /* 0x0000763206077816 */ /* 0x000fe20000000007 */
[----:B------:R-:W-:-:S02]  /*77db0*/  IMAD R17, R17, 0x2, R3 ;  /* 0x0000000211117824 */ /* 0x000fc400078e0203 */
[----:B------:R1:W-:Y:S04]  /*77dc0*/  @P5 STG.E.U16 desc[UR10][R12.64], R6 ;  /* 0x000000060c005986 */ /* 0x0003e8000c10150a */
[----:B------:R3:W-:Y:S01]  /*77dd0*/  @P4 STG.E.U16 desc[UR10][R4.64], R7 ;  /* 0x0000000704004986 */ /* 0x0007e2000c10150a */
[----:B-1----:R-:W-:-:S04]  /*77de0*/  LEA R18, P6, R3, R2, 0x1 ;  /* 0x0000000203127211 */ /* 0x002fc800078c08ff */
[----:B------:R-:W-:Y:S01]  /*77df0*/  LEA.HI.X.SX32 R19, R3, R16, 0x1, P6 ;  /* 0x0000001003137211 */ /* 0x000fe200030f0eff */
[----:B------:R-:W-:Y:S01]  /*77e00*/  IMAD R3, R14, 0x2, R17 ;  /* 0x000000020e037824 */ /* 0x000fe200078e0211 */
[----:B------:R-:W-:Y:S02]  /*77e10*/  LEA R6, P4, R17, R2, 0x1 ;  /* 0x0000000211067211 */ /* 0x000fe400078808ff */
[----:B------:R-:W-:Y:S01]  /*77e20*/  PRMT R9, R7, 0x7632, R9 ;  /* 0x0000763207097816 */ /* 0x000fe20000000009 */
[----:B---3--:R-:W-:Y:S01]  /*77e30*/  IMAD R15, R15, 0x2, R3 ;  /* 0x000000020f0f7824 */ /* 0x008fe200078e0203 */
[----:B------:R-:W-:Y:S02]  /*77e40*/  PRMT R8, R8, 0x7632, R8 ;  /* 0x0000763208087816 */ /* 0x000fe40000000008 */
[----:B------:R-:W-:Y:S01]  /*77e50*/  LEA.HI.X.SX32 R7, R17, R16, 0x1, P4 ;  /* 0x0000001011077211 */ /* 0x000fe200020f0eff */
[----:B------:R1:W-:Y:S01]  /*77e60*/  @P3 STG.E.U16 desc[UR10][R18.64], R9 ;  /* 0x0000000912003986 */ /* 0x0003e2000c10150a */
[----:B------:R-:W-:Y:S01]  /*77e70*/  LEA R12, P3, R3, R2, 0x1 ;  /* 0x00000002030c7211 */ /* 0x000fe200078608ff */
[----:B0-----:R-:W-:Y:S01]  /*77e80*/  IMAD R17, R0, 0x2, R15 ;  /* 0x0000000200117824 */ /* 0x001fe200078e020f */
[----:B------:R-:W-:-:S02]  /*77e90*/  PRMT R0, R9, 0x7632, R0 ;  /* 0x0000763209007816 */ /* 0x000fc40000000000 */
[----:B------:R-:W-:Y:S02]  /*77ea0*/  LEA.HI.X.SX32 R13, R3, R16, 0x1, P3 ;  /* 0x00000010030d7211 */ /* 0x000fe400018f0eff */
[----:B------:R-:W-:Y:S02]  /*77eb0*/  PRMT R10, R10, 0x7632, R10 ;  /* 0x000076320a0a7816 */ /* 0x000fe4000000000a */
[----:B--2---:R-:W-:Y:S01]  /*77ec0*/  ISETP.LT.AND P2, PT, R27, UR4, !P0 ;  /* 0x000000041b007c0c */ /* 0x004fe2000c741270 */
[----:B------:R-:W-:-:S12]  /*77ed0*/  ULDC UR4, c[0x0][0x22c] ;  /* 0x00008b0000047ab9 */ /* 0x000fd80000000800 */
[----:B------:R1:W-:Y:S01]  /*77ee0*/  @P2 STG.E.U16 desc[UR10][R6.64], R8 ;  /* 0x0000000806002986 */ /* 0x0003e2000c10150a */
[----:B------:R-:W-:-:S04]  /*77ef0*/  LEA R4, P2, R15, R2, 0x1 ;  /* 0x000000020f047211 */ /* 0x000fc800078408ff */
[----:B------:R-:W-:Y:S02]  /*77f00*/  LEA.HI.X.SX32 R5, R15, R16, 0x1, P2 ;  /* 0x000000100f057211 */ /* 0x000fe400010f0eff */
[----:B------:R-:W-:-:S04]  /*77f10*/  LEA R2, P2, R17, R2, 0x1 ;  /* 0x0000000211027211 */ /* 0x000fc800078408ff */
[----:B------:R-:W-:Y:S02]  /*77f20*/  LEA.HI.X.SX32 R3, R17, R16, 0x1, P2 ;  /* 0x0000001011037211 */ /* 0x000fe400010f0eff */
[----:B----4-:R-:W-:Y:S01]  /*77f30*/  ISETP.LT.AND P5, PT, R26, UR4, !P0 ;  /* 0x000000041a007c0c */ /* 0x010fe2000c7a1270 */
[----:B------:R-:W-:Y:S02]  /*77f40*/  ULDC UR4, c[0x0][0x22c] ;  /* 0x00008b0000047ab9 */ /* 0x000fe40000000800 */
[----:B------:R-:W-:-:S10]  /*77f50*/  ISETP.LT.AND P0, PT, R29, UR4, !P0 ;  /* 0x000000041d007c0c */ /* 0x000fd4000c701270 */
[----:B------:R1:W-:Y:S04]  /*77f60*/  @P5 STG.E.U16 desc[UR10][R12.64], R0 ;  /* 0x000000000c005986 */ /* 0x0003e8000c10150a */
[----:B------:R1:W-:Y:S01]  /*77f70*/  @P0 STG.E.U16 desc[UR10][R4.64], R10 ;  /* 0x0000000a04000986 */ /* 0x0003e2000c10150a */
[----:B------:R-:W-:Y:S05]  /*77f80*/  @!P1 EXIT ;  /* 0x000000000000994d */ /* 0x000fea0003800000 */
[----:B------:R-:W-:-:S05]  /*77f90*/  PRMT R11, R11, 0x7632, R11 ;  /* 0x000076320b0b7816 */ /* 0x000fca000000000b */
[----:B------:R-:W-:Y:S01]  /*77fa0*/  STG.E.U16 desc[UR10][R2.64], R11 ;  /* 0x0000000b02007986 */ /* 0x000fe2000c10150a */
[----:B------:R-:W-:Y:S05]  /*77fb0*/  EXIT ;  /* 0x000000000000794d */ /* 0x000fea0003800000 */
.L_x_3:
[----:B------:R-:W-:-:S00]  /*77fc0*/  BRA `(.L_x_3) ;  /* 0xfffffffc00fc7947 */ /* 0x000fc0000383ffff */
[----:B------:R-:W-:-:S00]  /*77fd0*/  NOP ;  /* 0x0000000000007918 */ /* 0x000fc00000000000 */
        /* <DEDUP_REMOVED lines=10> */
.L_x_4:


//--------------------- .nv.shared.matmul_kernel  --------------------------
	.section	.nv.shared.matmul_kernel,"aw",@nobits
	.sectionflags	@""
	.align	16
	.zero		1024


//--------------------- .nv.shared.reserved.0     --------------------------
	.section	.nv.shared.reserved.0,"aw",@nobits
	.weak		__nv_reservedSMEM_offset_0_alias
	.size		__nv_reservedSMEM_offset_0_alias, 0, 0
	.other		__nv_reservedSMEM_offset_0_alias,@"STO_CUDA_RESERVED_SHARED STV_DEFAULT"
__nv_reservedSMEM_offset_0_alias:
	.zero		0


//--------------------- .nv.constant0.matmul_kernel --------------------------
	.section	.nv.constant0.matmul_kernel,"a",@progbits
	.sectionflags	@""
	.align	4
.nv.constant0.matmul_kernel:
	.zero		608


//--------------------- SYMBOLS --------------------------

	.type		.nv.reservedSmem.offset0,@object
	.size		.nv.reservedSmem.offset0,0x4
